// auto-generated by cutlass_sweep.gemm — config: {"arch": "sm_100", "cluster_m": 1, "cluster_n": 8, "dtype": "bf16", "dtype_b": "bf16", "layout": "nt", "stages": 0, "tile_k": 64, "tile_m": 128, "tile_n": 256}
#include "cutlass/cutlass.h"
#include "cutlass/gemm/collective/collective_builder.hpp"
#include "cutlass/gemm/device/gemm_universal_adapter.h"
#include "cutlass/gemm/kernel/gemm_universal.hpp"
#include "cutlass/epilogue/collective/collective_builder.hpp"

using ElemA = cutlass::bfloat16_t;
using ElemB = cutlass::bfloat16_t;
using ElemCD = cutlass::bfloat16_t;
using Acc  = float;
using TileShape    = cute::Shape<cute::_128, cute::_256, cute::_64>;
using ClusterShape = cute::Shape<cute::_1, cute::_8, cute::_1>;

using CollectiveEpilogue = typename cutlass::epilogue::collective::CollectiveBuilder<
    cutlass::arch::Sm100, cutlass::arch::OpClassTensorOp,
    TileShape, ClusterShape,
    cutlass::epilogue::collective::EpilogueTileAuto,
    Acc, Acc,
    ElemCD, cutlass::layout::RowMajor, 128 / cutlass::sizeof_bits<ElemCD>::value,
    ElemCD, cutlass::layout::RowMajor, 128 / cutlass::sizeof_bits<ElemCD>::value,
    cutlass::epilogue::collective::EpilogueScheduleAuto
  >::CollectiveOp;

using CollectiveMainloop = typename cutlass::gemm::collective::CollectiveBuilder<
    cutlass::arch::Sm100, cutlass::arch::OpClassTensorOp,
    ElemA, cutlass::layout::RowMajor, 128 / cutlass::sizeof_bits<ElemA>::value,
    ElemB, cutlass::layout::ColumnMajor, 128 / cutlass::sizeof_bits<ElemB>::value,
    Acc,
    TileShape, ClusterShape,
    cutlass::gemm::collective::StageCountAutoCarveout<static_cast<int>(sizeof(typename CollectiveEpilogue::SharedStorage))>,
    cutlass::gemm::collective::KernelScheduleAuto
  >::CollectiveOp;

using GemmKernel = cutlass::gemm::kernel::GemmUniversal<
    cute::Shape<int,int,int,int>,
    CollectiveMainloop,
    CollectiveEpilogue
>;
using Gemm = cutlass::gemm::device::GemmUniversalAdapter<GemmKernel>;

// Force the device kernel symbol into the cubin without needing a host main.
auto* _anchor = &cutlass::device_kernel<GemmKernel>;


// ===== COMPILED SASS (sm_100a) =====

	.target	sm_100a

	.elftype	@"ET_EXEC"


//--------------------- .note.nv.tkinfo           --------------------------
	.section	.note.nv.tkinfo,"",@"SHT_NOTE"
	.sectionflags	@"SHF_NOTE_NV_TKINFO"
	.tkinfo
        /*0018*/ 	.word	0x00000002
        /*0030*/ 	.string	""
        /*0030*/ 	.string	"ptxas"
        /*0030*/ 	.string	"Cuda compilation tools, release 13.0, V13.0.88"
        /*0030*/ 	.string	"Build cuda_13.0.r13.0/compiler.36424714_0"
        /*0030*/ 	.string	"-arch sm_100a -m 64 "



//--------------------- .note.nv.cuinfo           --------------------------
	.section	.note.nv.cuinfo,"",@"SHT_NOTE"
	.sectionflags	@"SHF_NOTE_NV_CUINFO"
        /*0018*/ 	.short	0x0002
        /*001a*/ 	.short	0x0064
        /*001c*/ 	.short	0x0082
	.zero		2


//--------------------- .nv.info                  --------------------------
	.section	.nv.info,"",@"SHT_CUDA_INFO"
	.align	4


	//----- nvinfo : EIATTR_REGCOUNT
	.align		4
        /*0000*/ 	.byte	0x04, 0x2f
        /*0002*/ 	.short	(.L_19 - .L_18)
	.align		4
.L_18:
        /*0004*/ 	.word	index@(_ZN7cutlass13device_kernelINS_4gemm6kernel13GemmUniversalIN4cute5tupleIJiiiiEEENS1_10collective13CollectiveMmaINS1_35MainloopSm100TmaUmmaWarpSpecializedILi3ELi2ELi2ENS5_IJNS4_1CILi1EEENSA_ILi8EEESB_EEEEENS5_IJNSA_ILi128EEENSA_ILi256EEENSA_ILi64EEEEEENS_10bfloat16_tENS5_IJlSB_lEEESJ_SK_NS4_8TiledMMAINS4_8MMA_AtomIJNS4_20SM100_MMA_F16BF16_SSISJ_SJ_fLi128ELi256ELNS4_4UMMA5MajorE0ELSP_0ELNSO_7ScaleInE0ELSQ_0EEEEEENS4_6LayoutINS5_IJSB_SB_SB_EEENS5_IJNSA_ILi0EEESV_SV_EEEEENS5_IJNS4_10UnderscoreESY_SY_EEEEENS4_23SM90_TMA_LOAD_MULTICASTENS4_14ComposedLayoutINS4_7SwizzleILi3ELi4ELi3EEENS4_18smem_ptr_flag_bitsILi16EEENST_INS5_IJSC_SH_EEENS5_IJSH_SB_EEEEEEEvNS4_8identityENS4_13SM90_TMA_LOADES1A_vS1B_EENS_8epilogue10collective18CollectiveEpilogueINS1E_23Sm100TmaWarpSpecializedILi4ELi2ELi64ELb1ELb0EEEJSI_NS5_IJNST_ISF_SB_EENST_ISH_SB_EEEEESJ_SK_SJ_SK_NS1E_6fusion15FusionCallbacksIS1I_NS1M_17LinearCombinationISJ_fSJ_fLNS_15FloatRoundStyleE2EEESI_S1L_JEEENS4_5SM1004TMEM4LOAD26SM100_TMEM_LOAD_32dp32b64xES1C_S1A_NS4_39AutoVectorizingCopyWithAssumedAlignmentILi128EEENS4_14SM90_TMA_STOREES1A_S1X_S1X_EEEvvEEEEvNT_6ParamsE)
        /*0008*/ 	.word	0x000000a8


	//----- nvinfo : EIATTR_FRAME_SIZE
	.align		4
.L_19:
        /*000c*/ 	.byte	0x04, 0x11
        /*000e*/ 	.short	(.L_21 - .L_20)
	.align		4
.L_20:
        /*0010*/ 	.word	index@($__internal_2_$__cuda_sm10x_tcgen05_guardrail_trap_unallocated_columns_being_dealloced)
        /*0014*/ 	.word	0x00000000


	//----- nvinfo : EIATTR_FRAME_SIZE
	.align		4
.L_21:
        /*0018*/ 	.byte	0x04, 0x11
        /*001a*/ 	.short	(.L_23 - .L_22)
	.align		4
.L_22:
        /*001c*/ 	.word	index@($__internal_1_$__cuda_sm10x_tcgen05_guardrail_trap_phase_invalid_during_alloc)
        /*0020*/ 	.word	0x00000000


	//----- nvinfo : EIATTR_FRAME_SIZE
	.align		4
.L_23:
        /*0024*/ 	.byte	0x04, 0x11
        /*0026*/ 	.short	(.L_25 - .L_24)
	.align		4
.L_24:
        /*0028*/ 	.word	index@($__internal_0_$__cuda_sm10x_tcgen05_guardrail_trap_col_being_dealloced_not_returned_by_alloc)
        /*002c*/ 	.word	0x00000000


	//----- nvinfo : EIATTR_FRAME_SIZE
	.align		4
.L_25:
        /*0030*/ 	.byte	0x04, 0x11
        /*0032*/ 	.short	(.L_27 - .L_26)
	.align		4
.L_26:
        /*0034*/ 	.word	index@(_ZN7cutlass13device_kernelINS_4gemm6kernel13GemmUniversalIN4cute5tupleIJiiiiEEENS1_10collective13CollectiveMmaINS1_35MainloopSm100TmaUmmaWarpSpecializedILi3ELi2ELi2ENS5_IJNS4_1CILi1EEENSA_ILi8EEESB_EEEEENS5_IJNSA_ILi128EEENSA_ILi256EEENSA_ILi64EEEEEENS_10bfloat16_tENS5_IJlSB_lEEESJ_SK_NS4_8TiledMMAINS4_8MMA_AtomIJNS4_20SM100_MMA_F16BF16_SSISJ_SJ_fLi128ELi256ELNS4_4UMMA5MajorE0ELSP_0ELNSO_7ScaleInE0ELSQ_0EEEEEENS4_6LayoutINS5_IJSB_SB_SB_EEENS5_IJNSA_ILi0EEESV_SV_EEEEENS5_IJNS4_10UnderscoreESY_SY_EEEEENS4_23SM90_TMA_LOAD_MULTICASTENS4_14ComposedLayoutINS4_7SwizzleILi3ELi4ELi3EEENS4_18smem_ptr_flag_bitsILi16EEENST_INS5_IJSC_SH_EEENS5_IJSH_SB_EEEEEEEvNS4_8identityENS4_13SM90_TMA_LOADES1A_vS1B_EENS_8epilogue10collective18CollectiveEpilogueINS1E_23Sm100TmaWarpSpecializedILi4ELi2ELi64ELb1ELb0EEEJSI_NS5_IJNST_ISF_SB_EENST_ISH_SB_EEEEESJ_SK_SJ_SK_NS1E_6fusion15FusionCallbacksIS1I_NS1M_17LinearCombinationISJ_fSJ_fLNS_15FloatRoundStyleE2EEESI_S1L_JEEENS4_5SM1004TMEM4LOAD26SM100_TMEM_LOAD_32dp32b64xES1C_S1A_NS4_39AutoVectorizingCopyWithAssumedAlignmentILi128EEENS4_14SM90_TMA_STOREES1A_S1X_S1X_EEEvvEEEEvNT_6ParamsE)
        /*0038*/ 	.word	0x00000000


	//----- nvinfo : EIATTR_MIN_STACK_SIZE
	.align		4
.L_27:
        /*003c*/ 	.byte	0x04, 0x12
        /*003e*/ 	.short	(.L_29 - .L_28)
	.align		4
.L_28:
        /*0040*/ 	.word	index@(_ZN7cutlass13device_kernelINS_4gemm6kernel13GemmUniversalIN4cute5tupleIJiiiiEEENS1_10collective13CollectiveMmaINS1_35MainloopSm100TmaUmmaWarpSpecializedILi3ELi2ELi2ENS5_IJNS4_1CILi1EEENSA_ILi8EEESB_EEEEENS5_IJNSA_ILi128EEENSA_ILi256EEENSA_ILi64EEEEEENS_10bfloat16_tENS5_IJlSB_lEEESJ_SK_NS4_8TiledMMAINS4_8MMA_AtomIJNS4_20SM100_MMA_F16BF16_SSISJ_SJ_fLi128ELi256ELNS4_4UMMA5MajorE0ELSP_0ELNSO_7ScaleInE0ELSQ_0EEEEEENS4_6LayoutINS5_IJSB_SB_SB_EEENS5_IJNSA_ILi0EEESV_SV_EEEEENS5_IJNS4_10UnderscoreESY_SY_EEEEENS4_23SM90_TMA_LOAD_MULTICASTENS4_14ComposedLayoutINS4_7SwizzleILi3ELi4ELi3EEENS4_18smem_ptr_flag_bitsILi16EEENST_INS5_IJSC_SH_EEENS5_IJSH_SB_EEEEEEEvNS4_8identityENS4_13SM90_TMA_LOADES1A_vS1B_EENS_8epilogue10collective18CollectiveEpilogueINS1E_23Sm100TmaWarpSpecializedILi4ELi2ELi64ELb1ELb0EEEJSI_NS5_IJNST_ISF_SB_EENST_ISH_SB_EEEEESJ_SK_SJ_SK_NS1E_6fusion15FusionCallbacksIS1I_NS1M_17LinearCombinationISJ_fSJ_fLNS_15FloatRoundStyleE2EEESI_S1L_JEEENS4_5SM1004TMEM4LOAD26SM100_TMEM_LOAD_32dp32b64xES1C_S1A_NS4_39AutoVectorizingCopyWithAssumedAlignmentILi128EEENS4_14SM90_TMA_STOREES1A_S1X_S1X_EEEvvEEEEvNT_6ParamsE)
        /*0044*/ 	.word	0x00000000
.L_29:


//--------------------- .nv.compat                --------------------------
	.section	.nv.compat,"",@"SHT_CUDA_COMPAT_INFO"
	.align	4
        /*0000*/ 	.byte	0x02, 0x09, 0x01, 0x00, 0x02, 0x02, 0x02, 0x00, 0x02, 0x05, 0x05, 0x00, 0x03, 0x07, 0x01, 0x01
        /*0010*/ 	.byte	0x02, 0x03, 0x01, 0x00, 0x02, 0x06, 0x01, 0x00, 0x04, 0x0b, 0x08, 0x00, 0x09, 0x00, 0x00, 0x00
        /*0020*/ 	.byte	0x00, 0x00, 0x00, 0x00


//--------------------- .nv.info._ZN7cutlass13device_kernelINS_4gemm6kernel13GemmUniversalIN4cute5tupleIJiiiiEEENS1_10collective13CollectiveMmaINS1_35MainloopSm100TmaUmmaWarpSpecializedILi3ELi2ELi2ENS5_IJNS4_1CILi1EEENSA_ILi8EEESB_EEEEENS5_IJNSA_ILi128EEENSA_ILi256EEENSA_ILi64EEEEEENS_10bfloat16_tENS5_IJlSB_lEEESJ_SK_NS4_8TiledMMAINS4_8MMA_AtomIJNS4_20SM100_MMA_F16BF16_SSISJ_SJ_fLi128ELi256ELNS4_4UMMA5MajorE0ELSP_0ELNSO_7ScaleInE0ELSQ_0EEEEEENS4_6LayoutINS5_IJSB_SB_SB_EEENS5_IJNSA_ILi0EEESV_SV_EEEEENS5_IJNS4_10UnderscoreESY_SY_EEEEENS4_23SM90_TMA_LOAD_MULTICASTENS4_14ComposedLayoutINS4_7SwizzleILi3ELi4ELi3EEENS4_18smem_ptr_flag_bitsILi16EEENST_INS5_IJSC_SH_EEENS5_IJSH_SB_EEEEEEEvNS4_8identityENS4_13SM90_TMA_LOADES1A_vS1B_EENS_8epilogue10collective18CollectiveEpilogueINS1E_23Sm100TmaWarpSpecializedILi4ELi2ELi64ELb1ELb0EEEJSI_NS5_IJNST_ISF_SB_EENST_ISH_SB_EEEEESJ_SK_SJ_SK_NS1E_6fusion15FusionCallbacksIS1I_NS1M_17LinearCombinationISJ_fSJ_fLNS_15FloatRoundStyleE2EEESI_S1L_JEEENS4_5SM1004TMEM4LOAD26SM100_TMEM_LOAD_32dp32b64xES1C_S1A_NS4_39AutoVectorizingCopyWithAssumedAlignmentILi128EEENS4_14SM90_TMA_STOREES1A_S1X_S1X_EEEvvEEEEvNT_6ParamsE --------------------------
	.section	.nv.info._ZN7cutlass13device_kernelINS_4gemm6kernel13GemmUniversalIN4cute5tupleIJiiiiEEENS1_10collective13CollectiveMmaINS1_35MainloopSm100TmaUmmaWarpSpecializedILi3ELi2ELi2ENS5_IJNS4_1CILi1EEENSA_ILi8EEESB_EEEEENS5_IJNSA_ILi128EEENSA_ILi256EEENSA_ILi64EEEEEENS_10bfloat16_tENS5_IJlSB_lEEESJ_SK_NS4_8TiledMMAINS4_8MMA_AtomIJNS4_20SM100_MMA_F16BF16_SSISJ_SJ_fLi128ELi256ELNS4_4UMMA5MajorE0ELSP_0ELNSO_7ScaleInE0ELSQ_0EEEEEENS4_6LayoutINS5_IJSB_SB_SB_EEENS5_IJNSA_ILi0EEESV_SV_EEEEENS5_IJNS4_10UnderscoreESY_SY_EEEEENS4_23SM90_TMA_LOAD_MULTICASTENS4_14ComposedLayoutINS4_7SwizzleILi3ELi4ELi3EEENS4_18smem_ptr_flag_bitsILi16EEENST_INS5_IJSC_SH_EEENS5_IJSH_SB_EEEEEEEvNS4_8identityENS4_13SM90_TMA_LOADES1A_vS1B_EENS_8epilogue10collective18CollectiveEpilogueINS1E_23Sm100TmaWarpSpecializedILi4ELi2ELi64ELb1ELb0EEEJSI_NS5_IJNST_ISF_SB_EENST_ISH_SB_EEEEESJ_SK_SJ_SK_NS1E_6fusion15FusionCallbacksIS1I_NS1M_17LinearCombinationISJ_fSJ_fLNS_15FloatRoundStyleE2EEESI_S1L_JEEENS4_5SM1004TMEM4LOAD26SM100_TMEM_LOAD_32dp32b64xES1C_S1A_NS4_39AutoVectorizingCopyWithAssumedAlignmentILi128EEENS4_14SM90_TMA_STOREES1A_S1X_S1X_EEEvvEEEEvNT_6ParamsE,"",@"SHT_CUDA_INFO"
	.sectionflags	@""
	.align	4


	//----- nvinfo : EIATTR_CUDA_API_VERSION
	.align		4
        /*0000*/ 	.byte	0x04, 0x37
        /*0002*/ 	.short	(.L_31 - .L_30)
.L_30:
        /*0004*/ 	.word	0x00000082


	//----- nvinfo : EIATTR_KPARAM_INFO
	.align		4
.L_31:
        /*0008*/ 	.byte	0x04, 0x17
        /*000a*/ 	.short	(.L_33 - .L_32)
.L_32:
        /*000c*/ 	.word	0x00000000
        /*0010*/ 	.short	0x0000
        /*0012*/ 	.short	0x0000
        /*0014*/ 	.byte	0x00, 0xf0, 0x01, 0x20


	//----- nvinfo : EIATTR_AT_ENTRY_FRAGMENTS
	.align		4
.L_33:
        /*0018*/ 	.byte	0x04, 0x4f
        /*001a*/ 	.short	(.L_35 - .L_34)


	//   ....[0]....
.L_34:
        /*001c*/ 	.word	0x00000006


	//----- nvinfo : EIATTR_RESERVED_SMEM_USED
	.align		4
.L_35:
        /*0020*/ 	.byte	0x01, 0x41
	.zero		2


	//----- nvinfo : EIATTR_SPARSE_MMA_MASK
	.align		4
        /*0024*/ 	.byte	0x03, 0x50
        /*0026*/ 	.short	0x0000


	//----- nvinfo : EIATTR_TCGEN05_1CTA_USED
	.align		4
        /*0028*/ 	.byte	0x01, 0x51
	.zero		2


	//----- nvinfo : EIATTR_MAXREG_COUNT
	.align		4
        /*002c*/ 	.byte	0x03, 0x1b
        /*002e*/ 	.short	0x00ff


	//----- nvinfo : EIATTR_NUM_BARRIERS
	.align		4
        /*0030*/ 	.byte	0x02, 0x4c
        /*0032*/ 	.byte	0x07
	.zero		1


	//----- nvinfo : EIATTR_EXTERNS
	.align		4
        /*0034*/ 	.byte	0x04, 0x0f
        /*0036*/ 	.short	(.L_37 - .L_36)


	//   ....[0]....
	.align		4
.L_36:
        /*0038*/ 	.word	index@(__assertfail)


	//----- nvinfo : EIATTR_MERCURY_ISA_VERSION
	.align		4
.L_37:
        /*003c*/ 	.byte	0x03, 0x5f
        /*003e*/ 	.short	0x0101


	//----- nvinfo : EIATTR_INT_WARP_WIDE_INSTR_OFFSETS
	.align		4
        /*0040*/ 	.byte	0x04, 0x31
        /*0042*/ 	.short	(.L_39 - .L_38)


	//   ....[0]....
.L_38:
        /*0044*/ 	.word	0x00003c20


	//   ....[1]....
        /*0048*/ 	.word	0x00003c50


	//   ....[2]....
        /*004c*/ 	.word	0x00003c70


	//   ....[3]....
        /*0050*/ 	.word	0x000047f0


	//   ....[4]....
        /*0054*/ 	.word	0x00004860


	//   ....[5]....
        /*0058*/ 	.word	0x00004930


	//   ....[6]....
        /*005c*/ 	.word	0x000049b0


	//   ....[7]....
        /*0060*/ 	.word	0x00004aa0


	//   ....[8]....
        /*0064*/ 	.word	0x00004b20


	//   ....[9]....
        /*0068*/ 	.word	0x00004c00


	//   ....[10]....
        /*006c*/ 	.word	0x00004cb0


	//----- nvinfo : EIATTR_COOP_GROUP_MASK_REGIDS
	.align		4
.L_39:
        /*0070*/ 	.byte	0x04, 0x29
        /*0072*/ 	.short	(.L_41 - .L_40)


	//   ....[0]....
.L_40:
        /*0074*/ 	.word	0xffffffff


	//   ....[1]....
        /*0078*/ 	.word	0xffffffff


	//   ....[2]....
        /*007c*/ 	.word	0xffffffff


	//   ....[3]....
        /*0080*/ 	.word	0xffffffff


	//   ....[4]....
        /*0084*/ 	.word	0xffffffff


	//   ....[5]....
        /*0088*/ 	.word	0xffffffff


	//   ....[6]....
        /*008c*/ 	.word	0xffffffff


	//   ....[7]....
        /*0090*/ 	.word	0xffffffff


	//   ....[8]....
        /*0094*/ 	.word	0xffffffff


	//   ....[9]....
        /*0098*/ 	.word	0xffffffff


	//   ....[10]....
        /*009c*/ 	.word	0xffffffff


	//   ....[11]....
        /*00a0*/ 	.word	0xffffffff


	//   ....[12]....
        /*00a4*/ 	.word	0xffffffff


	//   ....[13]....
        /*00a8*/ 	.word	0xffffffff


	//----- nvinfo : EIATTR_COOP_GROUP_INSTR_OFFSETS
	.align		4
.L_41:
        /*00ac*/ 	.byte	0x04, 0x28
        /*00ae*/ 	.short	(.L_43 - .L_42)


	//   ....[0]....
.L_42:
        /*00b0*/ 	.word	0x00000080


	//   ....[1]....
        /*00b4*/ 	.word	0x000004f0


	//   ....[2]....
        /*00b8*/ 	.word	0x00000680


	//   ....[3]....
        /*00bc*/ 	.word	0x00000820


	//   ....[4]....
        /*00c0*/ 	.word	0x00000920


	//   ....[5]....
        /*00c4*/ 	.word	0x00000a90


	//   ....[6]....
        /*00c8*/ 	.word	0x00000bf0


	//   ....[7]....
        /*00cc*/ 	.word	0x00000da0


	//   ....[8]....
        /*00d0*/ 	.word	0x00002130


	//   ....[9]....
        /*00d4*/ 	.word	0x00002f90


	//   ....[10]....
        /*00d8*/ 	.word	0x000031a0


	//   ....[11]....
        /*00dc*/ 	.word	0x000031d0


	//   ....[12]....
        /*00e0*/ 	.word	0x00003b00


	//   ....[13]....
        /*00e4*/ 	.word	0x00003d30


	//----- nvinfo : EIATTR_VRC_CTA_INIT_COUNT
	.align		4
.L_43:
        /*00e8*/ 	.byte	0x02, 0x4a
        /*00ea*/ 	.byte	0x80
	.zero		1


	//----- nvinfo : EIATTR_SYSCALL_OFFSETS
	.align		4
        /*00ec*/ 	.byte	0x04, 0x46
        /*00ee*/ 	.short	(.L_45 - .L_44)


	//   ....[0]....
.L_44:
        /*00f0*/ 	.word	0x00005940


	//   ....[1]....
        /*00f4*/ 	.word	0x00005a30


	//   ....[2]....
        /*00f8*/ 	.word	0x000063e0


	//   ....[3]....
        /*00fc*/ 	.word	0x00007830


	//   ....[4]....
        /*0100*/ 	.word	0x00008c60


	//   ....[5]....
        /*0104*/ 	.word	0x0000a070


	//----- nvinfo : EIATTR_MBARRIER_INSTR_OFFSETS
	.align		4
.L_45:
        /*0108*/ 	.byte	0x04, 0x39
        /*010a*/ 	.short	(.L_47 - .L_46)


	//   ....[0]....
.L_46:
        /*010c*/ 	.word	0x00000610
        /*0110*/ 	.word	0x000000ff
        /*0114*/ 	.word	0x00000000
        /*0118*/ 	.short	0x0100
        /*011a*/ 	.byte	0x04
	.zero		1


	//   ....[1]....
        /*011c*/ 	.word	0x00000620
        /*0120*/ 	.word	0x000000ff
        /*0124*/ 	.word	0x00000018
        /*0128*/ 	.short	0x0100
        /*012a*/ 	.byte	0x04
	.zero		1


	//   ....[2]....
        /*012c*/ 	.word	0x00000630
        /*0130*/ 	.word	0x000000ff
        /*0134*/ 	.word	0x00000008
        /*0138*/ 	.short	0x0100
        /*013a*/ 	.byte	0x04
	.zero		1


	//   ....[3]....
        /*013c*/ 	.word	0x00000640
        /*0140*/ 	.word	0x000000ff
        /*0144*/ 	.word	0x00000020
        /*0148*/ 	.short	0x0100
        /*014a*/ 	.byte	0x04
	.zero		1


	//   ....[4]....
        /*014c*/ 	.word	0x00000650
        /*0150*/ 	.word	0x000000ff
        /*0154*/ 	.word	0x00000010
        /*0158*/ 	.short	0x0100
        /*015a*/ 	.byte	0x04
	.zero		1


	//   ....[5]....
        /*015c*/ 	.word	0x00000660
        /*0160*/ 	.word	0x000000ff
        /*0164*/ 	.word	0x00000028
        /*0168*/ 	.short	0x0100
        /*016a*/ 	.byte	0x04
	.zero		1


	//   ....[6]....
        /*016c*/ 	.word	0x00000790
        /*0170*/ 	.word	0x000000ff
        /*0174*/ 	.word	0x00000030
        /*0178*/ 	.short	0x0100
        /*017a*/ 	.byte	0x04
	.zero		1


	//   ....[7]....
        /*017c*/ 	.word	0x000007a0
        /*0180*/ 	.word	0x000000ff
        /*0184*/ 	.word	0x00000050
        /*0188*/ 	.short	0x0100
        /*018a*/ 	.byte	0x04
	.zero		1


	//   ....[8]....
        /*018c*/ 	.word	0x000007b0
        /*0190*/ 	.word	0x000000ff
        /*0194*/ 	.word	0x00000038
        /*0198*/ 	.short	0x0100
        /*019a*/ 	.byte	0x04
	.zero		1


	//   ....[9]....
        /*019c*/ 	.word	0x000007c0
        /*01a0*/ 	.word	0x000000ff
        /*01a4*/ 	.word	0x00000058
        /*01a8*/ 	.short	0x0100
        /*01aa*/ 	.byte	0x04
	.zero		1


	//   ....[10]....
        /*01ac*/ 	.word	0x000007d0
        /*01b0*/ 	.word	0x000000ff
        /*01b4*/ 	.word	0x00000040
        /*01b8*/ 	.short	0x0100
        /*01ba*/ 	.byte	0x04
	.zero		1


	//   ....[11]....
        /*01bc*/ 	.word	0x000007e0
        /*01c0*/ 	.word	0x000000ff
        /*01c4*/ 	.word	0x00000060
        /*01c8*/ 	.short	0x0100
        /*01ca*/ 	.byte	0x04
	.zero		1


	//   ....[12]....
        /*01cc*/ 	.word	0x000007f0
        /*01d0*/ 	.word	0x000000ff
        /*01d4*/ 	.word	0x00000048
        /*01d8*/ 	.short	0x0100
        /*01da*/ 	.byte	0x04
	.zero		1


	//   ....[13]....
        /*01dc*/ 	.word	0x00000800
        /*01e0*/ 	.word	0x000000ff
        /*01e4*/ 	.word	0x00000068
        /*01e8*/ 	.short	0x0100
        /*01ea*/ 	.byte	0x04
	.zero		1


	//   ....[14]....
        /*01ec*/ 	.word	0x000008f0
        /*01f0*/ 	.word	0x000000ff
        /*01f4*/ 	.word	0x00000070
        /*01f8*/ 	.short	0x0100
        /*01fa*/ 	.byte	0x06
	.zero		1


	//   ....[15]....
        /*01fc*/ 	.word	0x00000900
        /*0200*/ 	.word	0x000000ff
        /*0204*/ 	.word	0x00000078
        /*0208*/ 	.short	0x0100
        /*020a*/ 	.byte	0x06
	.zero		1


	//   ....[16]....
        /*020c*/ 	.word	0x00000a40
        /*0210*/ 	.word	0x000000ff
        /*0214*/ 	.word	0x00000080
        /*0218*/ 	.short	0x0100
        /*021a*/ 	.byte	0x06
	.zero		1


	//   ....[17]....
        /*021c*/ 	.word	0x00000a50
        /*0220*/ 	.word	0x000000ff
        /*0224*/ 	.word	0x00000090
        /*0228*/ 	.short	0x0100
        /*022a*/ 	.byte	0x06
	.zero		1


	//   ....[18]....
        /*022c*/ 	.word	0x00000a60
        /*0230*/ 	.word	0x000000ff
        /*0234*/ 	.word	0x00000088
        /*0238*/ 	.short	0x0100
        /*023a*/ 	.byte	0x06
	.zero		1


	//   ....[19]....
        /*023c*/ 	.word	0x00000a70
        /*0240*/ 	.word	0x000000ff
        /*0244*/ 	.word	0x00000098
        /*0248*/ 	.short	0x0100
        /*024a*/ 	.byte	0x06
	.zero		1


	//   ....[20]....
        /*024c*/ 	.word	0x00000ba0
        /*0250*/ 	.word	0x000000ff
        /*0254*/ 	.word	0x000000a0
        /*0258*/ 	.short	0x0100
        /*025a*/ 	.byte	0x04
	.zero		1


	//   ....[21]....
        /*025c*/ 	.word	0x00000bb0
        /*0260*/ 	.word	0x000000ff
        /*0264*/ 	.word	0x000000b0
        /*0268*/ 	.short	0x0100
        /*026a*/ 	.byte	0x04
	.zero		1


	//   ....[22]....
        /*026c*/ 	.word	0x00000bc0
        /*0270*/ 	.word	0x000000ff
        /*0274*/ 	.word	0x000000a8
        /*0278*/ 	.short	0x0100
        /*027a*/ 	.byte	0x04
	.zero		1


	//   ....[23]....
        /*027c*/ 	.word	0x00000bd0
        /*0280*/ 	.word	0x000000ff
        /*0284*/ 	.word	0x000000b8
        /*0288*/ 	.short	0x0100
        /*028a*/ 	.byte	0x04
	.zero		1


	//   ....[24]....
        /*028c*/ 	.word	0x00000cc0
        /*0290*/ 	.word	0x000000ff
        /*0294*/ 	.word	0x000000c0
        /*0298*/ 	.short	0x0100
        /*029a*/ 	.byte	0x04
	.zero		1


	//   ....[25]....
        /*029c*/ 	.word	0x00000cd0
        /*02a0*/ 	.word	0x000000ff
        /*02a4*/ 	.word	0x000000d0
        /*02a8*/ 	.short	0x0100
        /*02aa*/ 	.byte	0x04
	.zero		1


	//   ....[26]....
        /*02ac*/ 	.word	0x00000ce0
        /*02b0*/ 	.word	0x000000ff
        /*02b4*/ 	.word	0x000000c8
        /*02b8*/ 	.short	0x0100
        /*02ba*/ 	.byte	0x04
	.zero		1


	//   ....[27]....
        /*02bc*/ 	.word	0x00000cf0
        /*02c0*/ 	.word	0x000000ff
        /*02c4*/ 	.word	0x000000d8
        /*02c8*/ 	.short	0x0100
        /*02ca*/ 	.byte	0x04
	.zero		1


	//   ....[28]....
        /*02cc*/ 	.word	0x000019d0
        /*02d0*/ 	.word	0x00000000
        /*02d4*/ 	.word	0x000000d0
        /*02d8*/ 	.short	0x010a
        /*02da*/ 	.byte	0xff
	.zero		1


	//   ....[29]....
        /*02dc*/ 	.word	0x00001a00
        /*02e0*/ 	.word	0x00000000
        /*02e4*/ 	.word	0x000000c0
        /*02e8*/ 	.short	0x0101
        /*02ea*/ 	.byte	0xff
	.zero		1


	//   ....[30]....
        /*02ec*/ 	.word	0x00001ab0
        /*02f0*/ 	.word	0x000000ff
        /*02f4*/ 	.word	0x00000018
        /*02f8*/ 	.short	0x010a
        /*02fa*/ 	.byte	0x04
	.zero		1


	//   ....[31]....
        /*02fc*/ 	.word	0x00001b30
        /*0300*/ 	.word	0x000000ff
        /*0304*/ 	.word	0x00000018
        /*0308*/ 	.short	0x010a
        /*030a*/ 	.byte	0x21
	.zero		1


	//   ....[32]....
        /*030c*/ 	.word	0x00001cc0
        /*0310*/ 	.word	0x000000ff
        /*0314*/ 	.word	0x00000018
        /*0318*/ 	.short	0x010a
        /*031a*/ 	.byte	0x08
	.zero		1


	//   ....[33]....
        /*031c*/ 	.word	0x00001df0
        /*0320*/ 	.word	0x000000ff
        /*0324*/ 	.word	0x00000078
        /*0328*/ 	.short	0x0101
        /*032a*/ 	.byte	0x07
	.zero		1


	//   ....[34]....
        /*032c*/ 	.word	0x00001e10
        /*0330*/ 	.word	0x000000ff
        /*0334*/ 	.word	0x00000018
        /*0338*/ 	.short	0x010a
        /*033a*/ 	.byte	0x04
	.zero		1


	//   ....[35]....
        /*033c*/ 	.word	0x00001e90
        /*0340*/ 	.word	0x000000ff
        /*0344*/ 	.word	0x00000018
        /*0348*/ 	.short	0x010a
        /*034a*/ 	.byte	0x11
	.zero		1


	//   ....[36]....
        /*034c*/ 	.word	0x00002020
        /*0350*/ 	.word	0x000000ff
        /*0354*/ 	.word	0x00000018
        /*0358*/ 	.short	0x010a
        /*035a*/ 	.byte	0x06
	.zero		1


	//   ....[37]....
        /*035c*/ 	.word	0x00002160
        /*0360*/ 	.word	0x00000003
        /*0364*/ 	.word	0x00000080
        /*0368*/ 	.short	0x010a
        /*036a*/ 	.byte	0xff
	.zero		1


	//   ....[38]....
        /*036c*/ 	.word	0x000022b0
        /*0370*/ 	.word	0x00000000
        /*0374*/ 	.word	0x00000000
        /*0378*/ 	.short	0x0101
        /*037a*/ 	.byte	0xff
	.zero		1


	//   ....[39]....
        /*037c*/ 	.word	0x00002870
        /*0380*/ 	.word	0x000000ff
        /*0384*/ 	.word	0x00000000
        /*0388*/ 	.short	0x010a
        /*038a*/ 	.byte	0x04
	.zero		1


	//   ....[40]....
        /*038c*/ 	.word	0x00002900
        /*0390*/ 	.word	0x000000ff
        /*0394*/ 	.word	0x00000000
        /*0398*/ 	.short	0x010a
        /*039a*/ 	.byte	0x05
	.zero		1


	//   ....[41]....
        /*039c*/ 	.word	0x000029a0
        /*03a0*/ 	.word	0x00000000
        /*03a4*/ 	.word	0x00000000
        /*03a8*/ 	.short	0x010a
        /*03aa*/ 	.byte	0xff
	.zero		1


	//   ....[42]....
        /*03ac*/ 	.word	0x00002ae0
        /*03b0*/ 	.word	0x00000002
        /*03b4*/ 	.word	0x000000c0
        /*03b8*/ 	.short	0x010a
        /*03ba*/ 	.byte	0xff
	.zero		1


	//   ....[43]....
        /*03bc*/ 	.word	0x00002b50
        /*03c0*/ 	.word	0x00000002
        /*03c4*/ 	.word	0x00000000
        /*03c8*/ 	.short	0x0101
        /*03ca*/ 	.byte	0xff
	.zero		1


	//   ....[44]....
        /*03cc*/ 	.word	0x00002b70
        /*03d0*/ 	.word	0x000000ff
        /*03d4*/ 	.word	0x00000090
        /*03d8*/ 	.short	0x010a
        /*03da*/ 	.byte	0x04
	.zero		1


	//   ....[45]....
        /*03dc*/ 	.word	0x00002c90
        /*03e0*/ 	.word	0x00000002
        /*03e4*/ 	.word	0x00000080
        /*03e8*/ 	.short	0x010a
        /*03ea*/ 	.byte	0xff
	.zero		1


	//   ....[46]....
        /*03ec*/ 	.word	0x00002d90
        /*03f0*/ 	.word	0x00000002
        /*03f4*/ 	.word	0x00000000
        /*03f8*/ 	.short	0x0101
        /*03fa*/ 	.byte	0xff
	.zero		1


	//   ....[47]....
        /*03fc*/ 	.word	0x00002e20
        /*0400*/ 	.word	0x000000ff
        /*0404*/ 	.word	0x00000090
        /*0408*/ 	.short	0x0106
        /*040a*/ 	.byte	0x04
	.zero		1


	//   ....[48]....
        /*040c*/ 	.word	0x00002e40
        /*0410*/ 	.word	0x000000ff
        /*0414*/ 	.word	0x00000090
        /*0418*/ 	.short	0x010a
        /*041a*/ 	.byte	0x04
	.zero		1


	//   ....[49]....
        /*041c*/ 	.word	0x00002ed0
        /*0420*/ 	.word	0x000000ff
        /*0424*/ 	.word	0x00000090
        /*0428*/ 	.short	0x0106
        /*042a*/ 	.byte	0x07
	.zero		1


	//   ....[50]....
        /*042c*/ 	.word	0x00002f10
        /*0430*/ 	.word	0x00000000
        /*0434*/ 	.word	0x00000090
        /*0438*/ 	.short	0x010a
        /*043a*/ 	.byte	0xff
	.zero		1


	//   ....[51]....
        /*043c*/ 	.word	0x00003470
        /*0440*/ 	.word	0x00000000
        /*0444*/ 	.word	0x00000080
        /*0448*/ 	.short	0x010a
        /*044a*/ 	.byte	0xff
	.zero		1


	//   ....[52]....
        /*044c*/ 	.word	0x00003580
        /*0450*/ 	.word	0x00000003
        /*0454*/ 	.word	0x00000000
        /*0458*/ 	.short	0x0101
        /*045a*/ 	.byte	0xff
	.zero		1


	//   ....[53]....
        /*045c*/ 	.word	0x00003590
        /*0460*/ 	.word	0x000000ff
        /*0464*/ 	.word	0x00000000
        /*0468*/ 	.short	0x010a
        /*046a*/ 	.byte	0x04
	.zero		1


	//   ....[54]....
        /*046c*/ 	.word	0x000035b0
        /*0470*/ 	.word	0x000000ff
        /*0474*/ 	.word	0x000000b0
        /*0478*/ 	.short	0x010a
        /*047a*/ 	.byte	0x1e
	.zero		1


	//   ....[55]....
        /*047c*/ 	.word	0x00003680
        /*0480*/ 	.word	0x000000ff
        /*0484*/ 	.word	0x00000000
        /*0488*/ 	.short	0x010a
        /*048a*/ 	.byte	0x05
	.zero		1


	//   ....[56]....
        /*048c*/ 	.word	0x000037c0
        /*0490*/ 	.word	0x000000ff
        /*0494*/ 	.word	0x00000000
        /*0498*/ 	.short	0x010a
        /*049a*/ 	.byte	0x04
	.zero		1


	//   ....[57]....
        /*049c*/ 	.word	0x00003a50
        /*04a0*/ 	.word	0x000000ff
        /*04a4*/ 	.word	0x00000000
        /*04a8*/ 	.short	0x010a
        /*04aa*/ 	.byte	0x04
	.zero		1


	//   ....[58]....
        /*04ac*/ 	.word	0x00003ae0
        /*04b0*/ 	.word	0x000000ff
        /*04b4*/ 	.word	0x00000000
        /*04b8*/ 	.short	0x010a
        /*04ba*/ 	.byte	0x04
	.zero		1


	//   ....[59]....
        /*04bc*/ 	.word	0x00003ff0
        /*04c0*/ 	.word	0x0000000c
        /*04c4*/ 	.word	0x00000080
        /*04c8*/ 	.short	0x010a
        /*04ca*/ 	.byte	0xff
	.zero		1


	//   ....[60]....
        /*04cc*/ 	.word	0x00004160
        /*04d0*/ 	.word	0x00000000
        /*04d4*/ 	.word	0x00000000
        /*04d8*/ 	.short	0x0101
        /*04da*/ 	.byte	0xff
	.zero		1


	//   ....[61]....
        /*04dc*/ 	.word	0x000045f0
        /*04e0*/ 	.word	0x000000ff
        /*04e4*/ 	.word	0x00000078
        /*04e8*/ 	.short	0x010a
        /*04ea*/ 	.byte	0x15
	.zero		1


	//   ....[62]....
        /*04ec*/ 	.word	0x00004770
        /*04f0*/ 	.word	0x000000ff
        /*04f4*/ 	.word	0x00000050
        /*04f8*/ 	.short	0x010a
        /*04fa*/ 	.byte	0x15
	.zero		1


	//   ....[63]....
        /*04fc*/ 	.word	0x000048e0
        /*0500*/ 	.word	0x000000ff
        /*0504*/ 	.word	0x00000030
        /*0508*/ 	.short	0x010b
        /*050a*/ 	.byte	0x15
	.zero		1


	//   ....[64]....
        /*050c*/ 	.word	0x000048f0
        /*0510*/ 	.word	0x000000ff
        /*0514*/ 	.word	0x00000000
        /*0518*/ 	.short	0x0101
        /*051a*/ 	.byte	0x28
	.zero		1


	//   ....[65]....
        /*051c*/ 	.word	0x00004900
        /*0520*/ 	.word	0x000000ff
        /*0524*/ 	.word	0x00000058
        /*0528*/ 	.short	0x010a
        /*052a*/ 	.byte	0x15
	.zero		1


	//   ....[66]....
        /*052c*/ 	.word	0x00004a50
        /*0530*/ 	.word	0x000000ff
        /*0534*/ 	.word	0x00000038
        /*0538*/ 	.short	0x010b
        /*053a*/ 	.byte	0x15
	.zero		1


	//   ....[67]....
        /*053c*/ 	.word	0x00004a60
        /*0540*/ 	.word	0x000000ff
        /*0544*/ 	.word	0x00000000
        /*0548*/ 	.short	0x0101
        /*054a*/ 	.byte	0x27
	.zero		1


	//   ....[68]....
        /*054c*/ 	.word	0x00004a70
        /*0550*/ 	.word	0x000000ff
        /*0554*/ 	.word	0x00000060
        /*0558*/ 	.short	0x010a
        /*055a*/ 	.byte	0x15
	.zero		1


	//   ....[69]....
        /*055c*/ 	.word	0x00004bb0
        /*0560*/ 	.word	0x000000ff
        /*0564*/ 	.word	0x00000040
        /*0568*/ 	.short	0x010b
        /*056a*/ 	.byte	0x15
	.zero		1


	//   ....[70]....
        /*056c*/ 	.word	0x00004bc0
        /*0570*/ 	.word	0x000000ff
        /*0574*/ 	.word	0x00000000
        /*0578*/ 	.short	0x0101
        /*057a*/ 	.byte	0x26
	.zero		1


	//   ....[71]....
        /*057c*/ 	.word	0x00004bd0
        /*0580*/ 	.word	0x000000ff
        /*0584*/ 	.word	0x00000068
        /*0588*/ 	.short	0x010a
        /*058a*/ 	.byte	0x15
	.zero		1


	//   ....[72]....
        /*058c*/ 	.word	0x00004dd0
        /*0590*/ 	.word	0x000000ff
        /*0594*/ 	.word	0x00000048
        /*0598*/ 	.short	0x010b
        /*059a*/ 	.byte	0x15
	.zero		1


	//   ....[73]....
        /*059c*/ 	.word	0x00004de0
        /*05a0*/ 	.word	0x000000ff
        /*05a4*/ 	.word	0x00000000
        /*05a8*/ 	.short	0x0101
        /*05aa*/ 	.byte	0x25
	.zero		1


	//   ....[74]....
        /*05ac*/ 	.word	0x00004e10
        /*05b0*/ 	.word	0x000000ff
        /*05b4*/ 	.word	0x00000050
        /*05b8*/ 	.short	0x010a
        /*05ba*/ 	.byte	0x15
	.zero		1


	//   ....[75]....
        /*05bc*/ 	.word	0x00004e30
        /*05c0*/ 	.word	0x000000ff
        /*05c4*/ 	.word	0x00000058
        /*05c8*/ 	.short	0x010a
        /*05ca*/ 	.byte	0x15
	.zero		1


	//   ....[76]....
        /*05cc*/ 	.word	0x00004e50
        /*05d0*/ 	.word	0x000000ff
        /*05d4*/ 	.word	0x00000060
        /*05d8*/ 	.short	0x010a
        /*05da*/ 	.byte	0x15
	.zero		1


	//   ....[77]....
        /*05dc*/ 	.word	0x00004e90
        /*05e0*/ 	.word	0x00000000
        /*05e4*/ 	.word	0x00000068
        /*05e8*/ 	.short	0x010a
        /*05ea*/ 	.byte	0xff
	.zero		1


	//   ....[78]....
        /*05ec*/ 	.word	0x000051d0
        /*05f0*/ 	.word	0x00000003
        /*05f4*/ 	.word	0x00000080
        /*05f8*/ 	.short	0x010a
        /*05fa*/ 	.byte	0xff
	.zero		1


	//   ....[79]....
        /*05fc*/ 	.word	0x00005350
        /*0600*/ 	.word	0x00000000
        /*0604*/ 	.word	0x00000000
        /*0608*/ 	.short	0x0101
        /*060a*/ 	.byte	0xff
	.zero		1


	//   ....[80]....
        /*060c*/ 	.word	0x00005ef0
        /*0610*/ 	.word	0x000000ff
        /*0614*/ 	.word	0x00000030
        /*0618*/ 	.short	0x010a
        /*061a*/ 	.byte	0x2c
	.zero		1


	//   ....[81]....
        /*061c*/ 	.word	0x00006020
        /*0620*/ 	.word	0x0000004a
        /*0624*/ 	.word	0x000000a0
        /*0628*/ 	.short	0x010a
        /*062a*/ 	.byte	0xff
	.zero		1


	//   ....[82]....
        /*062c*/ 	.word	0x00006190
        /*0630*/ 	.word	0x000000ff
        /*0634*/ 	.word	0x00000030
        /*0638*/ 	.short	0x010a
        /*063a*/ 	.byte	0x2c
	.zero		1


	//   ....[83]....
        /*063c*/ 	.word	0x000062c0
        /*0640*/ 	.word	0x0000004a
        /*0644*/ 	.word	0x000000a0
        /*0648*/ 	.short	0x010a
        /*064a*/ 	.byte	0xff
	.zero		1


	//   ....[84]....
        /*064c*/ 	.word	0x000074d0
        /*0650*/ 	.word	0x00000000
        /*0654*/ 	.word	0x00000000
        /*0658*/ 	.short	0x0101
        /*065a*/ 	.byte	0xff
	.zero		1


	//   ....[85]....
        /*065c*/ 	.word	0x000074e0
        /*0660*/ 	.word	0x00000002
        /*0664*/ 	.word	0x00000030
        /*0668*/ 	.short	0x010a
        /*066a*/ 	.byte	0xff
	.zero		1


	//   ....[86]....
        /*066c*/ 	.word	0x000075c0
        /*0670*/ 	.word	0x00000002
        /*0674*/ 	.word	0x00000030
        /*0678*/ 	.short	0x010a
        /*067a*/ 	.byte	0xff
	.zero		1


	//   ....[87]....
        /*067c*/ 	.word	0x00008900
        /*0680*/ 	.word	0x00000000
        /*0684*/ 	.word	0x00000000
        /*0688*/ 	.short	0x0101
        /*068a*/ 	.byte	0xff
	.zero		1


	//   ....[88]....
        /*068c*/ 	.word	0x00008920
        /*0690*/ 	.word	0x00000006
        /*0694*/ 	.word	0x00000030
        /*0698*/ 	.short	0x010a
        /*069a*/ 	.byte	0xff
	.zero		1


	//   ....[89]....
        /*069c*/ 	.word	0x000089f0
        /*06a0*/ 	.word	0x00000006
        /*06a4*/ 	.word	0x00000030
        /*06a8*/ 	.short	0x010a
        /*06aa*/ 	.byte	0xff
	.zero		1


	//   ....[90]....
        /*06ac*/ 	.word	0x00009d20
        /*06b0*/ 	.word	0x00000000
        /*06b4*/ 	.word	0x00000000
        /*06b8*/ 	.short	0x0101
        /*06ba*/ 	.byte	0xff
	.zero		1


	//   ....[91]....
        /*06bc*/ 	.word	0x00009d40
        /*06c0*/ 	.word	0x00000003
        /*06c4*/ 	.word	0x00000030
        /*06c8*/ 	.short	0x010a
        /*06ca*/ 	.byte	0xff
	.zero		1


	//   ....[92]....
        /*06cc*/ 	.word	0x00009e10
        /*06d0*/ 	.word	0x00000003
        /*06d4*/ 	.word	0x00000030
        /*06d8*/ 	.short	0x010a
        /*06da*/ 	.byte	0xff
	.zero		1


	//   ....[93]....
        /*06dc*/ 	.word	0x0000a2c0
        /*06e0*/ 	.word	0x000000ff
        /*06e4*/ 	.word	0x00000000
        /*06e8*/ 	.short	0x0101
        /*06ea*/ 	.byte	0x04
	.zero		1


	//   ....[94]....
        /*06ec*/ 	.word	0x0000b1a0
        /*06f0*/ 	.word	0x00000000
        /*06f4*/ 	.word	0x00000000
        /*06f8*/ 	.short	0x0101
        /*06fa*/ 	.byte	0xff
	.zero		1


	//   ....[95]....
        /*06fc*/ 	.word	0x0000b450
        /*0700*/ 	.word	0x000000ff
        /*0704*/ 	.word	0x00000000
        /*0708*/ 	.short	0x0101
        /*070a*/ 	.byte	0x04
	.zero		1


	//   ....[96]....
        /*070c*/ 	.word	0x0000b470
        /*0710*/ 	.word	0x00000000
        /*0714*/ 	.word	0x000000d0
        /*0718*/ 	.short	0x010a
        /*071a*/ 	.byte	0xff
	.zero		1


	//   ....[97]....
        /*071c*/ 	.word	0x0000b4d0
        /*0720*/ 	.word	0x00000000
        /*0724*/ 	.word	0x00000018
        /*0728*/ 	.short	0x010a
        /*072a*/ 	.byte	0xff
	.zero		1


	//   ....[98]....
        /*072c*/ 	.word	0x0000b530
        /*0730*/ 	.word	0x00000000
        /*0734*/ 	.word	0x00000018
        /*0738*/ 	.short	0x010a
        /*073a*/ 	.byte	0xff
	.zero		1


	//   ....[99]....
        /*073c*/ 	.word	0x0000b580
        /*0740*/ 	.word	0x00000003
        /*0744*/ 	.word	0x00000080
        /*0748*/ 	.short	0x010a
        /*074a*/ 	.byte	0xff
	.zero		1


	//   ....[100]....
        /*074c*/ 	.word	0x0000b5e0
        /*0750*/ 	.word	0x00000000
        /*0754*/ 	.word	0x00000000
        /*0758*/ 	.short	0x010a
        /*075a*/ 	.byte	0xff
	.zero		1


	//   ....[101]....
        /*075c*/ 	.word	0x0000b640
        /*0760*/ 	.word	0x00000000
        /*0764*/ 	.word	0x00000000
        /*0768*/ 	.short	0x010a
        /*076a*/ 	.byte	0xff
	.zero		1


	//   ....[102]....
        /*076c*/ 	.word	0x0000b690
        /*0770*/ 	.word	0x00000002
        /*0774*/ 	.word	0x000000c0
        /*0778*/ 	.short	0x010a
        /*077a*/ 	.byte	0xff
	.zero		1


	//   ....[103]....
        /*077c*/ 	.word	0x0000b6f0
        /*0780*/ 	.word	0x00000002
        /*0784*/ 	.word	0x00000090
        /*0788*/ 	.short	0x010a
        /*078a*/ 	.byte	0xff
	.zero		1


	//   ....[104]....
        /*078c*/ 	.word	0x0000b740
        /*0790*/ 	.word	0x00000002
        /*0794*/ 	.word	0x00000080
        /*0798*/ 	.short	0x010a
        /*079a*/ 	.byte	0xff
	.zero		1


	//   ....[105]....
        /*079c*/ 	.word	0x0000b7a0
        /*07a0*/ 	.word	0x00000000
        /*07a4*/ 	.word	0x00000090
        /*07a8*/ 	.short	0x010a
        /*07aa*/ 	.byte	0xff
	.zero		1


	//   ....[106]....
        /*07ac*/ 	.word	0x0000b7f0
        /*07b0*/ 	.word	0x00000000
        /*07b4*/ 	.word	0x00000080
        /*07b8*/ 	.short	0x010a
        /*07ba*/ 	.byte	0xff
	.zero		1


	//   ....[107]....
        /*07bc*/ 	.word	0x0000b850
        /*07c0*/ 	.word	0x00000002
        /*07c4*/ 	.word	0x000000b0
        /*07c8*/ 	.short	0x010a
        /*07ca*/ 	.byte	0xff
	.zero		1


	//   ....[108]....
        /*07cc*/ 	.word	0x0000b8b0
        /*07d0*/ 	.word	0x00000000
        /*07d4*/ 	.word	0x00000000
        /*07d8*/ 	.short	0x010a
        /*07da*/ 	.byte	0xff
	.zero		1


	//   ....[109]....
        /*07dc*/ 	.word	0x0000b910
        /*07e0*/ 	.word	0x00000000
        /*07e4*/ 	.word	0x00000000
        /*07e8*/ 	.short	0x010a
        /*07ea*/ 	.byte	0xff
	.zero		1


	//   ....[110]....
        /*07ec*/ 	.word	0x0000b970
        /*07f0*/ 	.word	0x00000000
        /*07f4*/ 	.word	0x00000000
        /*07f8*/ 	.short	0x010a
        /*07fa*/ 	.byte	0xff
	.zero		1


	//   ....[111]....
        /*07fc*/ 	.word	0x0000b9c0
        /*0800*/ 	.word	0x0000000c
        /*0804*/ 	.word	0x00000080
        /*0808*/ 	.short	0x010a
        /*080a*/ 	.byte	0xff
	.zero		1


	//   ....[112]....
        /*080c*/ 	.word	0x0000ba20
        /*0810*/ 	.word	0x00000000
        /*0814*/ 	.word	0x00000078
        /*0818*/ 	.short	0x010a
        /*081a*/ 	.byte	0xff
	.zero		1


	//   ....[113]....
        /*081c*/ 	.word	0x0000ba80
        /*0820*/ 	.word	0x00000000
        /*0824*/ 	.word	0x00000050
        /*0828*/ 	.short	0x010a
        /*082a*/ 	.byte	0xff
	.zero		1


	//   ....[114]....
        /*082c*/ 	.word	0x0000bae0
        /*0830*/ 	.word	0x00000000
        /*0834*/ 	.word	0x00000058
        /*0838*/ 	.short	0x010a
        /*083a*/ 	.byte	0xff
	.zero		1


	//   ....[115]....
        /*083c*/ 	.word	0x0000bb40
        /*0840*/ 	.word	0x00000000
        /*0844*/ 	.word	0x00000060
        /*0848*/ 	.short	0x010a
        /*084a*/ 	.byte	0xff
	.zero		1


	//   ....[116]....
        /*084c*/ 	.word	0x0000bba0
        /*0850*/ 	.word	0x00000000
        /*0854*/ 	.word	0x00000068
        /*0858*/ 	.short	0x010a
        /*085a*/ 	.byte	0xff
	.zero		1


	//   ....[117]....
        /*085c*/ 	.word	0x0000bc00
        /*0860*/ 	.word	0x00000000
        /*0864*/ 	.word	0x00000050
        /*0868*/ 	.short	0x010a
        /*086a*/ 	.byte	0xff
	.zero		1


	//   ....[118]....
        /*086c*/ 	.word	0x0000bc60
        /*0870*/ 	.word	0x00000000
        /*0874*/ 	.word	0x00000058
        /*0878*/ 	.short	0x010a
        /*087a*/ 	.byte	0xff
	.zero		1


	//   ....[119]....
        /*087c*/ 	.word	0x0000bcc0
        /*0880*/ 	.word	0x00000000
        /*0884*/ 	.word	0x00000060
        /*0888*/ 	.short	0x010a
        /*088a*/ 	.byte	0xff
	.zero		1


	//   ....[120]....
        /*088c*/ 	.word	0x0000bd10
        /*0890*/ 	.word	0x00000003
        /*0894*/ 	.word	0x00000080
        /*0898*/ 	.short	0x010a
        /*089a*/ 	.byte	0xff
	.zero		1


	//   ....[121]....
        /*089c*/ 	.word	0x0000bd70
        /*08a0*/ 	.word	0x00000002
        /*08a4*/ 	.word	0x00000030
        /*08a8*/ 	.short	0x010a
        /*08aa*/ 	.byte	0xff
	.zero		1


	//   ....[122]....
        /*08ac*/ 	.word	0x0000bdc0
        /*08b0*/ 	.word	0x0000004a
        /*08b4*/ 	.word	0x000000a0
        /*08b8*/ 	.short	0x010a
        /*08ba*/ 	.byte	0xff
	.zero		1


	//   ....[123]....
        /*08bc*/ 	.word	0x0000be10
        /*08c0*/ 	.word	0x00000002
        /*08c4*/ 	.word	0x00000030
        /*08c8*/ 	.short	0x010a
        /*08ca*/ 	.byte	0xff
	.zero		1


	//   ....[124]....
        /*08cc*/ 	.word	0x0000be60
        /*08d0*/ 	.word	0x00000006
        /*08d4*/ 	.word	0x00000030
        /*08d8*/ 	.short	0x010a
        /*08da*/ 	.byte	0xff
	.zero		1


	//   ....[125]....
        /*08dc*/ 	.word	0x0000beb0
        /*08e0*/ 	.word	0x00000003
        /*08e4*/ 	.word	0x00000030
        /*08e8*/ 	.short	0x010a
        /*08ea*/ 	.byte	0xff
	.zero		1


	//----- nvinfo : EIATTR_NUM_MBARRIERS
	.align		4
.L_47:
        /*08ec*/ 	.byte	0x03, 0x38
        /*08ee*/ 	.short	0x001c


	//----- nvinfo : EIATTR_EXIT_INSTR_OFFSETS
	.align		4
        /*08f0*/ 	.byte	0x04, 0x1c
        /*08f2*/ 	.short	(.L_49 - .L_48)


	//   ....[0]....
.L_48:
        /*08f4*/ 	.word	0x000029d0


	//   ....[1]....
        /*08f8*/ 	.word	0x00002ee0


	//   ....[2]....
        /*08fc*/ 	.word	0x00002f40


	//   ....[3]....
        /*0900*/ 	.word	0x00003d40


	//   ....[4]....
        /*0904*/ 	.word	0x00004ec0


	//   ....[5]....
        /*0908*/ 	.word	0x00004f00


	//   ....[6]....
        /*090c*/ 	.word	0x0000b330


	//   ....[7]....
        /*0910*/ 	.word	0x0000b3b0


	//   ....[8]....
        /*0914*/ 	.word	0x0000b3e0


	//   ....[9]....
        /*0918*/ 	.word	0x0000b460


	//----- nvinfo : EIATTR_MAX_THREADS
	.align		4
.L_49:
        /*091c*/ 	.byte	0x04, 0x05
        /*091e*/ 	.short	(.L_51 - .L_50)
.L_50:
        /*0920*/ 	.word	0x00000100
        /*0924*/ 	.word	0x00000001
        /*0928*/ 	.word	0x00000001


	//----- nvinfo : EIATTR_CRS_STACK_SIZE
	.align		4
.L_51:
        /*092c*/ 	.byte	0x04, 0x1e
        /*092e*/ 	.short	(.L_53 - .L_52)
.L_52:
        /*0930*/ 	.word	0x00000000


	//----- nvinfo : EIATTR_CBANK_PARAM_SIZE
	.align		4
.L_53:
        /*0934*/ 	.byte	0x03, 0x19
        /*0936*/ 	.short	0x0800


	//----- nvinfo : EIATTR_PARAM_CBANK
	.align		4
        /*0938*/ 	.byte	0x04, 0x0a
        /*093a*/ 	.short	(.L_55 - .L_54)
	.align		4
.L_54:
        /*093c*/ 	.word	index@(.nv.constant0._ZN7cutlass13device_kernelINS_4gemm6kernel13GemmUniversalIN4cute5tupleIJiiiiEEENS1_10collective13CollectiveMmaINS1_35MainloopSm100TmaUmmaWarpSpecializedILi3ELi2ELi2ENS5_IJNS4_1CILi1EEENSA_ILi8EEESB_EEEEENS5_IJNSA_ILi128EEENSA_ILi256EEENSA_ILi64EEEEEENS_10bfloat16_tENS5_IJlSB_lEEESJ_SK_NS4_8TiledMMAINS4_8MMA_AtomIJNS4_20SM100_MMA_F16BF16_SSISJ_SJ_fLi128ELi256ELNS4_4UMMA5MajorE0ELSP_0ELNSO_7ScaleInE0ELSQ_0EEEEEENS4_6LayoutINS5_IJSB_SB_SB_EEENS5_IJNSA_ILi0EEESV_SV_EEEEENS5_IJNS4_10UnderscoreESY_SY_EEEEENS4_23SM90_TMA_LOAD_MULTICASTENS4_14ComposedLayoutINS4_7SwizzleILi3ELi4ELi3EEENS4_18smem_ptr_flag_bitsILi16EEENST_INS5_IJSC_SH_EEENS5_IJSH_SB_EEEEEEEvNS4_8identityENS4_13SM90_TMA_LOADES1A_vS1B_EENS_8epilogue10collective18CollectiveEpilogueINS1E_23Sm100TmaWarpSpecializedILi4ELi2ELi64ELb1ELb0EEEJSI_NS5_IJNST_ISF_SB_EENST_ISH_SB_EEEEESJ_SK_SJ_SK_NS1E_6fusion15FusionCallbacksIS1I_NS1M_17LinearCombinationISJ_fSJ_fLNS_15FloatRoundStyleE2EEESI_S1L_JEEENS4_5SM1004TMEM4LOAD26SM100_TMEM_LOAD_32dp32b64xES1C_S1A_NS4_39AutoVectorizingCopyWithAssumedAlignmentILi128EEENS4_14SM90_TMA_STOREES1A_S1X_S1X_EEEvvEEEEvNT_6ParamsE)
        /*0940*/ 	.short	0x0380
        /*0942*/ 	.short	0x0800


	//----- nvinfo : EIATTR_SW_WAR
	.align		4
.L_55:
        /*0944*/ 	.byte	0x04, 0x36
        /*0946*/ 	.short	(.L_57 - .L_56)
.L_56:
        /*0948*/ 	.word	0x00000008
.L_57:


//--------------------- .nv.callgraph             --------------------------
	.section	.nv.callgraph,"",@"SHT_CUDA_CALLGRAPH"
	.align	4
	.sectionentsize	8
	.align		4
        /*0000*/ 	.word	0x00000000
	.align		4
        /*0004*/ 	.word	0xffffffff
	.align		4
        /*0008*/ 	.word	index@(_ZN7cutlass13device_kernelINS_4gemm6kernel13GemmUniversalIN4cute5tupleIJiiiiEEENS1_10collective13CollectiveMmaINS1_35MainloopSm100TmaUmmaWarpSpecializedILi3ELi2ELi2ENS5_IJNS4_1CILi1EEENSA_ILi8EEESB_EEEEENS5_IJNSA_ILi128EEENSA_ILi256EEENSA_ILi64EEEEEENS_10bfloat16_tENS5_IJlSB_lEEESJ_SK_NS4_8TiledMMAINS4_8MMA_AtomIJNS4_20SM100_MMA_F16BF16_SSISJ_SJ_fLi128ELi256ELNS4_4UMMA5MajorE0ELSP_0ELNSO_7ScaleInE0ELSQ_0EEEEEENS4_6LayoutINS5_IJSB_SB_SB_EEENS5_IJNSA_ILi0EEESV_SV_EEEEENS5_IJNS4_10UnderscoreESY_SY_EEEEENS4_23SM90_TMA_LOAD_MULTICASTENS4_14ComposedLayoutINS4_7SwizzleILi3ELi4ELi3EEENS4_18smem_ptr_flag_bitsILi16EEENST_INS5_IJSC_SH_EEENS5_IJSH_SB_EEEEEEEvNS4_8identityENS4_13SM90_TMA_LOADES1A_vS1B_EENS_8epilogue10collective18CollectiveEpilogueINS1E_23Sm100TmaWarpSpecializedILi4ELi2ELi64ELb1ELb0EEEJSI_NS5_IJNST_ISF_SB_EENST_ISH_SB_EEEEESJ_SK_SJ_SK_NS1E_6fusion15FusionCallbacksIS1I_NS1M_17LinearCombinationISJ_fSJ_fLNS_15FloatRoundStyleE2EEESI_S1L_JEEENS4_5SM1004TMEM4LOAD26SM100_TMEM_LOAD_32dp32b64xES1C_S1A_NS4_39AutoVectorizingCopyWithAssumedAlignmentILi128EEENS4_14SM90_TMA_STOREES1A_S1X_S1X_EEEvvEEEEvNT_6ParamsE)
	.align		4
        /*000c*/ 	.word	index@(__assertfail)
	.align		4
        /*0010*/ 	.word	0x00000000
	.align		4
        /*0014*/ 	.word	0xfffffffe
	.align		4
        /*0018*/ 	.word	0x00000000
	.align		4
        /*001c*/ 	.word	0xfffffffd
	.align		4
        /*0020*/ 	.word	0x00000000
	.align		4
        /*0024*/ 	.word	0xfffffffc


//--------------------- .nv.constant4             --------------------------
	.section	.nv.constant4,"a",@progbits
	.align	8
	.align		8
.nv.constant4:
        /*0000*/ 	.dword	__assertfail
	.align		8
        /*0008*/ 	.dword	__unnamed_1
	.align		8
        /*0010*/ 	.dword	__unnamed_2
	.align		8
        /*0018*/ 	.dword	_ZN40_INTERNAL_b725c060_4_k_cu_a6a12a70_270034cuda3std3__45__cpo5beginE
	.align		8
        /*0020*/ 	.dword	_ZN40_INTERNAL_b725c060_4_k_cu_a6a12a70_270034cuda3std3__45__cpo3endE
	.align		8
        /*0028*/ 	.dword	_ZN40_INTERNAL_b725c060_4_k_cu_a6a12a70_270034cuda3std3__45__cpo6cbeginE
	.align		8
        /*0030*/ 	.dword	_ZN40_INTERNAL_b725c060_4_k_cu_a6a12a70_270034cuda3std3__45__cpo4cendE
	.align		8
        /*0038*/ 	.dword	_ZN40_INTERNAL_b725c060_4_k_cu_a6a12a70_270034cuda3std3__442_GLOBAL__N__b725c060_4_k_cu_a6a12a70_270036ignoreE
	.align		8
        /*0040*/ 	.dword	_ZN40_INTERNAL_b725c060_4_k_cu_a6a12a70_270034cuda3std3__419piecewise_constructE
	.align		8
        /*0048*/ 	.dword	_ZN40_INTERNAL_b725c060_4_k_cu_a6a12a70_270034cuda3std3__48in_placeE
	.align		8
        /*0050*/ 	.dword	_ZN40_INTERNAL_b725c060_4_k_cu_a6a12a70_270034cuda3std6ranges3__45__cpo4swapE
	.align		8
        /*0058*/ 	.dword	_ZN40_INTERNAL_b725c060_4_k_cu_a6a12a70_270034cuda3std6ranges3__45__cpo9iter_moveE
	.align		8
        /*0060*/ 	.dword	_ZN40_INTERNAL_b725c060_4_k_cu_a6a12a70_270034cute7productE
	.align		8
        /*0068*/ 	.dword	_ZN40_INTERNAL_b725c060_4_k_cu_a6a12a70_270034cute1_E
	.align		8
        /*0070*/ 	.dword	$str$25
	.align		8
        /*0078*/ 	.dword	$str$26
	.align		8
        /*0080*/ 	.dword	$str$27
	.align		8
        /*0088*/ 	.dword	$str$28


//--------------------- .text._ZN7cutlass13device_kernelINS_4gemm6kernel13GemmUniversalIN4cute5tupleIJiiiiEEENS1_10collective13CollectiveMmaINS1_35MainloopSm100TmaUmmaWarpSpecializedILi3ELi2ELi2ENS5_IJNS4_1CILi1EEENSA_ILi8EEESB_EEEEENS5_IJNSA_ILi128EEENSA_ILi256EEENSA_ILi64EEEEEENS_10bfloat16_tENS5_IJlSB_lEEESJ_SK_NS4_8TiledMMAINS4_8MMA_AtomIJNS4_20SM100_MMA_F16BF16_SSISJ_SJ_fLi128ELi256ELNS4_4UMMA5MajorE0ELSP_0ELNSO_7ScaleInE0ELSQ_0EEEEEENS4_6LayoutINS5_IJSB_SB_SB_EEENS5_IJNSA_ILi0EEESV_SV_EEEEENS5_IJNS4_10UnderscoreESY_SY_EEEEENS4_23SM90_TMA_LOAD_MULTICASTENS4_14ComposedLayoutINS4_7SwizzleILi3ELi4ELi3EEENS4_18smem_ptr_flag_bitsILi16EEENST_INS5_IJSC_SH_EEENS5_IJSH_SB_EEEEEEEvNS4_8identityENS4_13SM90_TMA_LOADES1A_vS1B_EENS_8epilogue10collective18CollectiveEpilogueINS1E_23Sm100TmaWarpSpecializedILi4ELi2ELi64ELb1ELb0EEEJSI_NS5_IJNST_ISF_SB_EENST_ISH_SB_EEEEESJ_SK_SJ_SK_NS1E_6fusion15FusionCallbacksIS1I_NS1M_17LinearCombinationISJ_fSJ_fLNS_15FloatRoundStyleE2EEESI_S1L_JEEENS4_5SM1004TMEM4LOAD26SM100_TMEM_LOAD_32dp32b64xES1C_S1A_NS4_39AutoVectorizingCopyWithAssumedAlignmentILi128EEENS4_14SM90_TMA_STOREES1A_S1X_S1X_EEEvvEEEEvNT_6ParamsE --------------------------
	.section	.text._ZN7cutlass13device_kernelINS_4gemm6kernel13GemmUniversalIN4cute5tupleIJiiiiEEENS1_10collective13CollectiveMmaINS1_35MainloopSm100TmaUmmaWarpSpecializedILi3ELi2ELi2ENS5_IJNS4_1CILi1EEENSA_ILi8EEESB_EEEEENS5_IJNSA_ILi128EEENSA_ILi256EEENSA_ILi64EEEEEENS_10bfloat16_tENS5_IJlSB_lEEESJ_SK_NS4_8TiledMMAINS4_8MMA_AtomIJNS4_20SM100_MMA_F16BF16_SSISJ_SJ_fLi128ELi256ELNS4_4UMMA5MajorE0ELSP_0ELNSO_7ScaleInE0ELSQ_0EEEEEENS4_6LayoutINS5_IJSB_SB_SB_EEENS5_IJNSA_ILi0EEESV_SV_EEEEENS5_IJNS4_10UnderscoreESY_SY_EEEEENS4_23SM90_TMA_LOAD_MULTICASTENS4_14ComposedLayoutINS4_7SwizzleILi3ELi4ELi3EEENS4_18smem_ptr_flag_bitsILi16EEENST_INS5_IJSC_SH_EEENS5_IJSH_SB_EEEEEEEvNS4_8identityENS4_13SM90_TMA_LOADES1A_vS1B_EENS_8epilogue10collective18CollectiveEpilogueINS1E_23Sm100TmaWarpSpecializedILi4ELi2ELi64ELb1ELb0EEEJSI_NS5_IJNST_ISF_SB_EENST_ISH_SB_EEEEESJ_SK_SJ_SK_NS1E_6fusion15FusionCallbacksIS1I_NS1M_17LinearCombinationISJ_fSJ_fLNS_15FloatRoundStyleE2EEESI_S1L_JEEENS4_5SM1004TMEM4LOAD26SM100_TMEM_LOAD_32dp32b64xES1C_S1A_NS4_39AutoVectorizingCopyWithAssumedAlignmentILi128EEENS4_14SM90_TMA_STOREES1A_S1X_S1X_EEEvvEEEEvNT_6ParamsE,"ax",@progbits
	.align	128
.text._ZN7cutlass13device_kernelINS_4gemm6kernel13GemmUniversalIN4cute5tupleIJiiiiEEENS1_10collective13CollectiveMmaINS1_35MainloopSm100TmaUmmaWarpSpecializedILi3ELi2ELi2ENS5_IJNS4_1CILi1EEENSA_ILi8EEESB_EEEEENS5_IJNSA_ILi128EEENSA_ILi256EEENSA_ILi64EEEEEENS_10bfloat16_tENS5_IJlSB_lEEESJ_SK_NS4_8TiledMMAINS4_8MMA_AtomIJNS4_20SM100_MMA_F16BF16_SSISJ_SJ_fLi128ELi256ELNS4_4UMMA5MajorE0ELSP_0ELNSO_7ScaleInE0ELSQ_0EEEEEENS4_6LayoutINS5_IJSB_SB_SB_EEENS5_IJNSA_ILi0EEESV_SV_EEEEENS5_IJNS4_10UnderscoreESY_SY_EEEEENS4_23SM90_TMA_LOAD_MULTICASTENS4_14ComposedLayoutINS4_7SwizzleILi3ELi4ELi3EEENS4_18smem_ptr_flag_bitsILi16EEENST_INS5_IJSC_SH_EEENS5_IJSH_SB_EEEEEEEvNS4_8identityENS4_13SM90_TMA_LOADES1A_vS1B_EENS_8epilogue10collective18CollectiveEpilogueINS1E_23Sm100TmaWarpSpecializedILi4ELi2ELi64ELb1ELb0EEEJSI_NS5_IJNST_ISF_SB_EENST_ISH_SB_EEEEESJ_SK_SJ_SK_NS1E_6fusion15FusionCallbacksIS1I_NS1M_17LinearCombinationISJ_fSJ_fLNS_15FloatRoundStyleE2EEESI_S1L_JEEENS4_5SM1004TMEM4LOAD26SM100_TMEM_LOAD_32dp32b64xES1C_S1A_NS4_39AutoVectorizingCopyWithAssumedAlignmentILi128EEENS4_14SM90_TMA_STOREES1A_S1X_S1X_EEEvvEEEEvNT_6ParamsE:
        .type           _ZN7cutlass13device_kernelINS_4gemm6kernel13GemmUniversalIN4cute5tupleIJiiiiEEENS1_10collective13CollectiveMmaINS1_35MainloopSm100TmaUmmaWarpSpecializedILi3ELi2ELi2ENS5_IJNS4_1CILi1EEENSA_ILi8EEESB_EEEEENS5_IJNSA_ILi128EEENSA_ILi256EEENSA_ILi64EEEEEENS_10bfloat16_tENS5_IJlSB_lEEESJ_SK_NS4_8TiledMMAINS4_8MMA_AtomIJNS4_20SM100_MMA_F16BF16_SSISJ_SJ_fLi128ELi256ELNS4_4UMMA5MajorE0ELSP_0ELNSO_7ScaleInE0ELSQ_0EEEEEENS4_6LayoutINS5_IJSB_SB_SB_EEENS5_IJNSA_ILi0EEESV_SV_EEEEENS5_IJNS4_10UnderscoreESY_SY_EEEEENS4_23SM90_TMA_LOAD_MULTICASTENS4_14ComposedLayoutINS4_7SwizzleILi3ELi4ELi3EEENS4_18smem_ptr_flag_bitsILi16EEENST_INS5_IJSC_SH_EEENS5_IJSH_SB_EEEEEEEvNS4_8identityENS4_13SM90_TMA_LOADES1A_vS1B_EENS_8epilogue10collective18CollectiveEpilogueINS1E_23Sm100TmaWarpSpecializedILi4ELi2ELi64ELb1ELb0EEEJSI_NS5_IJNST_ISF_SB_EENST_ISH_SB_EEEEESJ_SK_SJ_SK_NS1E_6fusion15FusionCallbacksIS1I_NS1M_17LinearCombinationISJ_fSJ_fLNS_15FloatRoundStyleE2EEESI_S1L_JEEENS4_5SM1004TMEM4LOAD26SM100_TMEM_LOAD_32dp32b64xES1C_S1A_NS4_39AutoVectorizingCopyWithAssumedAlignmentILi128EEENS4_14SM90_TMA_STOREES1A_S1X_S1X_EEEvvEEEEvNT_6ParamsE,@function
        .size           _ZN7cutlass13device_kernelINS_4gemm6kernel13GemmUniversalIN4cute5tupleIJiiiiEEENS1_10collective13CollectiveMmaINS1_35MainloopSm100TmaUmmaWarpSpecializedILi3ELi2ELi2ENS5_IJNS4_1CILi1EEENSA_ILi8EEESB_EEEEENS5_IJNSA_ILi128EEENSA_ILi256EEENSA_ILi64EEEEEENS_10bfloat16_tENS5_IJlSB_lEEESJ_SK_NS4_8TiledMMAINS4_8MMA_AtomIJNS4_20SM100_MMA_F16BF16_SSISJ_SJ_fLi128ELi256ELNS4_4UMMA5MajorE0ELSP_0ELNSO_7ScaleInE0ELSQ_0EEEEEENS4_6LayoutINS5_IJSB_SB_SB_EEENS5_IJNSA_ILi0EEESV_SV_EEEEENS5_IJNS4_10UnderscoreESY_SY_EEEEENS4_23SM90_TMA_LOAD_MULTICASTENS4_14ComposedLayoutINS4_7SwizzleILi3ELi4ELi3EEENS4_18smem_ptr_flag_bitsILi16EEENST_INS5_IJSC_SH_EEENS5_IJSH_SB_EEEEEEEvNS4_8identityENS4_13SM90_TMA_LOADES1A_vS1B_EENS_8epilogue10collective18CollectiveEpilogueINS1E_23Sm100TmaWarpSpecializedILi4ELi2ELi64ELb1ELb0EEEJSI_NS5_IJNST_ISF_SB_EENST_ISH_SB_EEEEESJ_SK_SJ_SK_NS1E_6fusion15FusionCallbacksIS1I_NS1M_17LinearCombinationISJ_fSJ_fLNS_15FloatRoundStyleE2EEESI_S1L_JEEENS4_5SM1004TMEM4LOAD26SM100_TMEM_LOAD_32dp32b64xES1C_S1A_NS4_39AutoVectorizingCopyWithAssumedAlignmentILi128EEENS4_14SM90_TMA_STOREES1A_S1X_S1X_EEEvvEEEEvNT_6ParamsE,(.L_x_174 - _ZN7cutlass13device_kernelINS_4gemm6kernel13GemmUniversalIN4cute5tupleIJiiiiEEENS1_10collective13CollectiveMmaINS1_35MainloopSm100TmaUmmaWarpSpecializedILi3ELi2ELi2ENS5_IJNS4_1CILi1EEENSA_ILi8EEESB_EEEEENS5_IJNSA_ILi128EEENSA_ILi256EEENSA_ILi64EEEEEENS_10bfloat16_tENS5_IJlSB_lEEESJ_SK_NS4_8TiledMMAINS4_8MMA_AtomIJNS4_20SM100_MMA_F16BF16_SSISJ_SJ_fLi128ELi256ELNS4_4UMMA5MajorE0ELSP_0ELNSO_7ScaleInE0ELSQ_0EEEEEENS4_6LayoutINS5_IJSB_SB_SB_EEENS5_IJNSA_ILi0EEESV_SV_EEEEENS5_IJNS4_10UnderscoreESY_SY_EEEEENS4_23SM90_TMA_LOAD_MULTICASTENS4_14ComposedLayoutINS4_7SwizzleILi3ELi4ELi3EEENS4_18smem_ptr_flag_bitsILi16EEENST_INS5_IJSC_SH_EEENS5_IJSH_SB_EEEEEEEvNS4_8identityENS4_13SM90_TMA_LOADES1A_vS1B_EENS_8epilogue10collective18CollectiveEpilogueINS1E_23Sm100TmaWarpSpecializedILi4ELi2ELi64ELb1ELb0EEEJSI_NS5_IJNST_ISF_SB_EENST_ISH_SB_EEEEESJ_SK_SJ_SK_NS1E_6fusion15FusionCallbacksIS1I_NS1M_17LinearCombinationISJ_fSJ_fLNS_15FloatRoundStyleE2EEESI_S1L_JEEENS4_5SM1004TMEM4LOAD26SM100_TMEM_LOAD_32dp32b64xES1C_S1A_NS4_39AutoVectorizingCopyWithAssumedAlignmentILi128EEENS4_14SM90_TMA_STOREES1A_S1X_S1X_EEEvvEEEEvNT_6ParamsE)
        .other          _ZN7cutlass13device_kernelINS_4gemm6kernel13GemmUniversalIN4cute5tupleIJiiiiEEENS1_10collective13CollectiveMmaINS1_35MainloopSm100TmaUmmaWarpSpecializedILi3ELi2ELi2ENS5_IJNS4_1CILi1EEENSA_ILi8EEESB_EEEEENS5_IJNSA_ILi128EEENSA_ILi256EEENSA_ILi64EEEEEENS_10bfloat16_tENS5_IJlSB_lEEESJ_SK_NS4_8TiledMMAINS4_8MMA_AtomIJNS4_20SM100_MMA_F16BF16_SSISJ_SJ_fLi128ELi256ELNS4_4UMMA5MajorE0ELSP_0ELNSO_7ScaleInE0ELSQ_0EEEEEENS4_6LayoutINS5_IJSB_SB_SB_EEENS5_IJNSA_ILi0EEESV_SV_EEEEENS5_IJNS4_10UnderscoreESY_SY_EEEEENS4_23SM90_TMA_LOAD_MULTICASTENS4_14ComposedLayoutINS4_7SwizzleILi3ELi4ELi3EEENS4_18smem_ptr_flag_bitsILi16EEENST_INS5_IJSC_SH_EEENS5_IJSH_SB_EEEEEEEvNS4_8identityENS4_13SM90_TMA_LOADES1A_vS1B_EENS_8epilogue10collective18CollectiveEpilogueINS1E_23Sm100TmaWarpSpecializedILi4ELi2ELi64ELb1ELb0EEEJSI_NS5_IJNST_ISF_SB_EENST_ISH_SB_EEEEESJ_SK_SJ_SK_NS1E_6fusion15FusionCallbacksIS1I_NS1M_17LinearCombinationISJ_fSJ_fLNS_15FloatRoundStyleE2EEESI_S1L_JEEENS4_5SM1004TMEM4LOAD26SM100_TMEM_LOAD_32dp32b64xES1C_S1A_NS4_39AutoVectorizingCopyWithAssumedAlignmentILi128EEENS4_14SM90_TMA_STOREES1A_S1X_S1X_EEEvvEEEEvNT_6ParamsE,@"STO_CUDA_ENTRY STV_DEFAULT"
_ZN7cutlass13device_kernelINS_4gemm6kernel13GemmUniversalIN4cute5tupleIJiiiiEEENS1_10collective13CollectiveMmaINS1_35MainloopSm100TmaUmmaWarpSpecializedILi3ELi2ELi2ENS5_IJNS4_1CILi1EEENSA_ILi8EEESB_EEEEENS5_IJNSA_ILi128EEENSA_ILi256EEENSA_ILi64EEEEEENS_10bfloat16_tENS5_IJlSB_lEEESJ_SK_NS4_8TiledMMAINS4_8MMA_AtomIJNS4_20SM100_MMA_F16BF16_SSISJ_SJ_fLi128ELi256ELNS4_4UMMA5MajorE0ELSP_0ELNSO_7ScaleInE0ELSQ_0EEEEEENS4_6LayoutINS5_IJSB_SB_SB_EEENS5_IJNSA_ILi0EEESV_SV_EEEEENS5_IJNS4_10UnderscoreESY_SY_EEEEENS4_23SM90_TMA_LOAD_MULTICASTENS4_14ComposedLayoutINS4_7SwizzleILi3ELi4ELi3EEENS4_18smem_ptr_flag_bitsILi16EEENST_INS5_IJSC_SH_EEENS5_IJSH_SB_EEEEEEEvNS4_8identityENS4_13SM90_TMA_LOADES1A_vS1B_EENS_8epilogue10collective18CollectiveEpilogueINS1E_23Sm100TmaWarpSpecializedILi4ELi2ELi64ELb1ELb0EEEJSI_NS5_IJNST_ISF_SB_EENST_ISH_SB_EEEEESJ_SK_SJ_SK_NS1E_6fusion15FusionCallbacksIS1I_NS1M_17LinearCombinationISJ_fSJ_fLNS_15FloatRoundStyleE2EEESI_S1L_JEEENS4_5SM1004TMEM4LOAD26SM100_TMEM_LOAD_32dp32b64xES1C_S1A_NS4_39AutoVectorizingCopyWithAssumedAlignmentILi128EEENS4_14SM90_TMA_STOREES1A_S1X_S1X_EEEvvEEEEvNT_6ParamsE:
[----:B------:R-:W1:Y:S01]  /*0000*/  LDC R1, c[0x0][0x37c] ;  /* 0x0000df00ff017b82 */ /* 0x000e620000000800 */
[----:B------:R-:W2:Y:S01]  /*0010*/  S2R R160, SR_TID.X ;  /* 0x0000000000a07919 */ /* 0x000ea20000002100 */
[----:B------:R-:W3:Y:S01]  /*0020*/  LDCU.64 UR8, c[0x0][0x890] ;  /* 0x00011200ff0877ac */ /* 0x000ee20008000a00 */
[----:B------:R-:W-:Y:S02]  /*0030*/  PRMT R142, RZ, 0x7610, R142 ;  /* 0x00007610ff8e7816 */ /* 0x000fe4000000008e */
[----:B------:R-:W-:Y:S01]  /*0040*/  ELECT P3, URZ, PT ;  /* 0x0000000000ff782f */ /* 0x000fe20003860000 */
[----:B---3--:R-:W-:-:S04]  /*0050*/  UISETP.NE.U32.AND UP0, UPT, UR8, URZ, UPT ;  /* 0x000000ff0800728c */ /* 0x008fc8000bf05070 */
[----:B------:R-:W-:Y:S01]  /*0060*/  UISETP.NE.AND.EX UP0, UPT, UR9, URZ, UPT, UP0 ;  /* 0x000000ff0900728c */ /* 0x000fe2000bf05300 */
[----:B--2---:R-:W-:-:S05]  /*0070*/  SHF.R.U32.HI R143, RZ, 0x5, R160 ;  /* 0x00000005ff8f7819 */ /* 0x004fca00000116a0 */
[----:B------:R-:W2:Y:S02]  /*0080*/  SHFL.IDX PT, R0, R143, RZ, 0x1f ;  /* 0x00001fff8f007589 */ /* 0x000ea400000e0000 */
[----:B--2---:R-:W-:Y:S01]  /*0090*/  R2UR UR17, R0 ;  /* 0x00000000001172ca */ /* 0x004fe200000e0000 */
[----:B-1----:R-:W-:-:S14]  /*00a0*/  BRA.U UP0, `(.L_x_0) ;  /* 0x0000000100307547 */ /* 0x002fdc000b800000 */
[----:B------:R-:W1:Y:S02]  /*00b0*/  LDCU.64 UR4, c[0x0][0x888] ;  /* 0x00011100ff0477ac */ /* 0x000e640008000a00 */
[----:B-1----:R-:W-:-:S04]  /*00c0*/  UISETP.NE.U32.AND UP0, UPT, UR4, URZ, UPT ;  /* 0x000000ff0400728c */ /* 0x002fc8000bf05070 */
[----:B------:R-:W-:-:S09]  /*00d0*/  UISETP.NE.AND.EX UP0, UPT, UR5, URZ, UPT, UP0 ;  /* 0x000000ff0500728c */ /* 0x000fd2000bf05300 */
[----:B------:R-:W-:Y:S05]  /*00e0*/  BRA.U !UP0, `(.L_x_1) ;  /* 0x0000000108147547 */ /* 0x000fea000b800000 */
[----:B------:R-:W1:Y:S01]  /*00f0*/  LDC.64 R2, c[0x0][0x888] ;  /* 0x00022200ff027b82 */ /* 0x000e620000000a00 */
[----:B------:R-:W1:Y:S02]  /*0100*/  LDCU.64 UR4, c[0x0][0x358] ;  /* 0x00006b00ff0477ac */ /* 0x000e640008000a00 */
[----:B-1----:R1:W5:Y:S01]  /*0110*/  LDG.E R73, desc[UR4][R2.64] ;  /* 0x0000000402497981 */ /* 0x002362000c1e1900 */
[----:B------:R-:W-:Y:S01]  /*0120*/  HFMA2 R142, -RZ, RZ, 0, 5.9604644775390625e-08 ;  /* 0x00000001ff8e7431 */ /* 0x000fe200000001ff */
[----:B------:R-:W-:Y:S05]  /*0130*/  BRA `(.L_x_0) ;  /* 0x00000000000c7947 */ /* 0x000fea0003800000 */
.L_x_1:
[----:B------:R-:W1:Y:S01]  /*0140*/  LDCU UR4, c[0x0][0x880] ;  /* 0x00011000ff0477ac */ /* 0x000e620008000800 */
[----:B------:R-:W-:Y:S01]  /*0150*/  HFMA2 R142, -RZ, RZ, 0, 5.9604644775390625e-08 ;  /* 0x00000001ff8e7431 */ /* 0x000fe200000001ff */
[----:B-1----:R-:W-:-:S07]  /*0160*/  MOV R73, UR4 ;  /* 0x0000000400497c02 */ /* 0x002fce0008000f00 */
.L_x_0:
[----:B------:R-:W2:Y:S02]  /*0170*/  LDCU.64 UR4, c[0x0][0x8b0] ;  /* 0x00011600ff0477ac */ /* 0x000ea40008000a00 */
[----:B--2---:R-:W-:-:S04]  /*0180*/  UISETP.NE.U32.AND UP0, UPT, UR4, URZ, UPT ;  /* 0x000000ff0400728c */ /* 0x004fc8000bf05070 */
[----:B------:R-:W-:-:S09]  /*0190*/  UISETP.NE.AND.EX UP0, UPT, UR5, URZ, UPT, UP0 ;  /* 0x000000ff0500728c */ /* 0x000fd2000bf05300 */
[----:B------:R-:W-:Y:S05]  /*01a0*/  BRA.U UP0, `(.L_x_2) ;  /* 0x0000000100287547 */ /* 0x000fea000b800000 */
[----:B------:R-:W2:Y:S02]  /*01b0*/  LDCU.64 UR4, c[0x0][0x8a8] ;  /* 0x00011500ff0477ac */ /* 0x000ea40008000a00 */
[----:B--2---:R-:W-:-:S04]  /*01c0*/  UISETP.NE.U32.AND UP0, UPT, UR4, URZ, UPT ;  /* 0x000000ff0400728c */ /* 0x004fc8000bf05070 */
[----:B------:R-:W-:-:S09]  /*01d0*/  UISETP.NE.AND.EX UP0, UPT, UR5, URZ, UPT, UP0 ;  /* 0x000000ff0500728c */ /* 0x000fd2000bf05300 */
[----:B------:R-:W-:Y:S05]  /*01e0*/  BRA.U !UP0, `(.L_x_3) ;  /* 0x0000000108107547 */ /* 0x000fea000b800000 */
[----:B------:R-:W2:Y:S01]  /*01f0*/  LDC.64 R70, c[0x0][0x8a8] ;  /* 0x00022a00ff467b82 */ /* 0x000ea20000000a00 */
[----:B------:R-:W2:Y:S02]  /*0200*/  LDCU.64 UR4, c[0x0][0x358] ;  /* 0x00006b00ff0477ac */ /* 0x000ea40008000a00 */
[----:B--2---:R2:W5:Y:S01]  /*0210*/  LDG.E R70, desc[UR4][R70.64] ;  /* 0x0000000446467981 */ /* 0x004562000c1e1900 */
[----:B------:R-:W-:Y:S05]  /*0220*/  BRA `(.L_x_2) ;  /* 0x0000000000087947 */ /* 0x000fea0003800000 */
.L_x_3:
[----:B------:R-:W2:Y:S02]  /*0230*/  LDCU UR4, c[0x0][0x8a0] ;  /* 0x00011400ff0477ac */ /* 0x000ea40008000800 */
[----:B--2---:R-:W-:Y:S02]  /*0240*/  MOV R70, UR4 ;  /* 0x0000000400467c02 */ /* 0x004fe40008000f00 */
.L_x_2:
[----:B------:R-:W-:Y:S01]  /*0250*/  IMAD.U32 R0, RZ, RZ, UR17 ;  /* 0x00000011ff007e24 */ /* 0x000fe2000f8e00ff */
[----:B------:R-:W-:Y:S04]  /*0260*/  BSSY.RECONVERGENT B0, `(.L_x_4) ;  /* 0x000000c000007945 */ /* 0x000fe80003800200 */
[C---:B------:R-:W-:Y:S02]  /*0270*/  ISETP.NE.OR P1, PT, R0.reuse, 0x1, !P3 ;  /* 0x000000010000780c */ /* 0x040fe40005f25670 */
[----:B------:R-:W-:-:S11]  /*0280*/  ISETP.NE.OR P0, PT, R0, 0x3, !P3 ;  /* 0x000000030000780c */ /* 0x000fd60005f05670 */
[----:B------:R-:W-:Y:S05]  /*0290*/  @P1 BRA `(.L_x_5) ;  /* 0x0000000000201947 */ /* 0x000fea0003800000 */
[----:B------:R-:W3:Y:S02]  /*02a0*/  LDCU.64 UR4, c[0x0][0x348] ;  /* 0x00006900ff0477ac */ /* 0x000ee40008000a00 */
[----:B---3--:R-:W-:Y:S02]  /*02b0*/  UIADD3 UR6, UP1, UPT, UR4, 0x80, URZ ;  /* 0x0000008004067890 */ /* 0x008fe4000ff3e0ff */
[----:B------:R-:W-:Y:S02]  /*02c0*/  UIADD3 UR4, UP0, UPT, UR4, 0x180, URZ ;  /* 0x0000018004047890 */ /* 0x000fe4000ff1e0ff */
[----:B------:R-:W-:Y:S02]  /*02d0*/  UIADD3.X UR7, UPT, UPT, URZ, UR5, URZ, UP1, !UPT ;  /* 0x00000005ff077290 */ /* 0x000fe40008ffe4ff */
[----:B------:R-:W-:-:S07]  /*02e0*/  UIADD3.X UR5, UPT, UPT, URZ, UR5, URZ, UP0, !UPT ;  /* 0x00000005ff057290 */ /* 0x000fce00087fe4ff */
[----:B------:R3:W-:Y:S02]  /*02f0*/  UTMACCTL.PF [UR6] ;  /* 0x00000000060079b9 */ /* 0x0007e40008040000 */
[----:B------:R3:W-:Y:S02]  /*0300*/  UTMACCTL.PF [UR4] ;  /* 0x00000000040079b9 */ /* 0x0007e40008040000 */
[----:B---3--:R-:W-:Y:S01]  /*0310*/  NOP ;  /* 0x0000000000007918 */ /* 0x008fe20000000000 */
.L_x_5:
[----:B------:R-:W-:Y:S05]  /*0320*/  BSYNC.RECONVERGENT B0 ;  /* 0x0000000000007941 */ /* 0x000fea0003800200 */
.L_x_4:
[----:B------:R-:W-:Y:S04]  /*0330*/  BSSY.RECONVERGENT B0, `(.L_x_6) ;  /* 0x000000a000007945 */ /* 0x000fe80003800200 */
        /* <DEDUP_REMOVED lines=9> */
.L_x_7:
[----:B------:R-:W-:Y:S05]  /*03d0*/  BSYNC.RECONVERGENT B0 ;  /* 0x0000000000007941 */ /* 0x000fea0003800200 */
.L_x_6:
[----:B------:R-:W3:Y:S01]  /*03e0*/  LDCU.64 UR4, c[0x0][0x888] ;  /* 0x00011100ff0477ac */ /* 0x000ee20008000a00 */
[----:B------:R-:W-:Y:S02]  /*03f0*/  UISETP.EQ.U32.AND UP1, UPT, UR8, URZ, UPT ;  /* 0x000000ff0800728c */ /* 0x000fe4000bf22070 */
[----:B------:R-:W-:Y:S02]  /*0400*/  UPLOP3.LUT UP3, UPT, UPT, UPT, UPT, 0x80, 0x8 ;  /* 0x000000000008789c */ /* 0x000fe40003f6f070 */
[----:B---3--:R-:W-:-:S04]  /*0410*/  UISETP.NE.U32.AND UP0, UPT, UR4, URZ, UPT ;  /* 0x000000ff0400728c */ /* 0x008fc8000bf05070 */
[----:B------:R-:W-:-:S04]  /*0420*/  UISETP.NE.AND.EX UP0, UPT, UR5, URZ, UPT, UP0 ;  /* 0x000000ff0500728c */ /* 0x000fc8000bf05300 */
[----:B------:R-:W-:-:S04]  /*0430*/  UISETP.EQ.OR.EX UP2, UPT, UR9, URZ, !UP0, UP1 ;  /* 0x000000ff0900728c */ /* 0x000fc8000c742710 */
[----:B------:R-:W-:-:S06]  /*0440*/  UP2UR UR4, UPR, URZ, 0x4 ;  /* 0x00000004ff047883 */ /* 0x000fcc0008000000 */
[----:B------:R-:W-:Y:S01]  /*0450*/  MOV R146, UR4 ;  /* 0x0000000400927c02 */ /* 0x000fe20008000f00 */
[----:B------:R-:W-:Y:S06]  /*0460*/  BRA.U !UP2, `(.L_x_8) ;  /* 0x000000010a207547 */ /* 0x000fec000b800000 */
[----:B------:R-:W-:Y:S01]  /*0470*/  UISETP.NE.U32.AND UP1, UPT, UR8, URZ, UPT ;  /* 0x000000ff0800728c */ /* 0x000fe2000bf25070 */
[----:B-----5:R-:W-:Y:S01]  /*0480*/  FSETP.NEU.AND P0, PT, R73, RZ, PT ;  /* 0x000000ff4900720b */ /* 0x020fe20003f0d000 */
[----:B------:R-:W-:Y:S02]  /*0490*/  USEL UR4, URZ, 0xffffffff, UP0 ;  /* 0xffffffffff047887 */ /* 0x000fe40008000000 */
[----:B------:R-:W-:-:S10]  /*04a0*/  UISETP.NE.AND.EX UP1, UPT, UR9, URZ, UPT, UP1 ;  /* 0x000000ff0900728c */ /* 0x000fd4000bf25310 */
[----:B------:R-:W-:Y:S01]  /*04b0*/  VOTEU.ANY UP0, P0 ;  /* 0x0000000000ff7886 */ /* 0x000fe20000000100 */
[----:B------:R-:W-:-:S04]  /*04c0*/  @!UP1 USEL UR4, URZ, 0xffffffff, UP0 ;  /* 0xffffffffff049887 */ /* 0x000fc80008000000 */
[----:B------:R-:W-:-:S04]  /*04d0*/  ULOP3.LUT UR4, UR4, 0x1, URZ, 0xc0, !UPT ;  /* 0x0000000104047892 */ /* 0x000fc8000f8ec0ff */
[----:B------:R-:W-:-:S11]  /*04e0*/  UISETP.NE.U32.AND UP3, UPT, UR4, 0x1, UPT ;  /* 0x000000010400788c */ /* 0x000fd6000bf65070 */
.L_x_8:
[----:B-1----:R-:W1:Y:S01]  /*04f0*/  SHFL.IDX PT, R2, R143, RZ, 0x1f ;  /* 0x00001fff8f027589 */ /* 0x002e6200000e0000 */
[----:B------:R-:W-:-:S04]  /*0500*/  UISETP.NE.AND UP0, UPT, UR17, 0x2, UPT ;  /* 0x000000021100788c */ /* 0x000fc8000bf05270 */
[----:B------:R-:W-:Y:S01]  /*0510*/  USEL UR48, URZ, 0x1, UP0 ;  /* 0x00000001ff307887 */ /* 0x000fe20008000000 */
[----:B-1----:R-:W-:-:S13]  /*0520*/  ISETP.NE.AND P0, PT, R2, RZ, PT ;  /* 0x000000ff0200720c */ /* 0x002fda0003f05270 */
[----:B------:R-:W-:Y:S05]  /*0530*/  @P0 BRA `(.L_x_9) ;  /* 0x0000000000500947 */ /* 0x000fea0003800000 */
[----:B------:R-:W1:Y:S01]  /*0540*/  S2UR UR4, SR_CgaCtaId ;  /* 0x00000000000479c3 */ /* 0x000e620000008800 */
[----:B------:R-:W-:Y:S01]  /*0550*/  UMOV UR5, 0x400 ;  /* 0x0000040000057882 */ /* 0x000fe20000000000 */
[----:B------:R-:W-:Y:S01]  /*0560*/  UMOV UR8, 0x1 ;  /* 0x0000000100087882 */ /* 0x000fe20000000000 */
[----:B------:R-:W-:Y:S01]  /*0570*/  UMOV UR6, 0x8 ;  /* 0x0000000800067882 */ /* 0x000fe20000000000 */
[----:B------:R-:W-:-:S04]  /*0580*/  UIADD3 UR8, UPT, UPT, -UR8, 0x100000, URZ ;  /* 0x0010000008087890 */ /* 0x000fc8000fffe1ff */
[----:B------:R-:W-:Y:S02]  /*0590*/  USHF.L.U32 UR9, UR8, 0xb, URZ ;  /* 0x0000000b08097899 */ /* 0x000fe400080006ff */
[----:B------:R-:W-:Y:S02]  /*05a0*/  USHF.L.U32 UR8, UR8, 0x1, URZ ;  /* 0x0000000108087899 */ /* 0x000fe400080006ff */
[----:B------:R-:W-:-:S04]  /*05b0*/  UIADD3 UR6, UPT, UPT, -UR6, 0x100000, URZ ;  /* 0x0010000006067890 */ /* 0x000fc8000fffe1ff */
[----:B------:R-:W-:Y:S02]  /*05c0*/  USHF.L.U32 UR7, UR6, 0xb, URZ ;  /* 0x0000000b06077899 */ /* 0x000fe400080006ff */
[----:B------:R-:W-:Y:S01]  /*05d0*/  USHF.L.U32 UR6, UR6, 0x1, URZ ;  /* 0x0000000106067899 */ /* 0x000fe200080006ff */
[----:B------:R-:W-:Y:S01]  /*05e0*/  ELECT P0, URZ, PT ;  /* 0x0000000000ff782f */ /* 0x000fe20003800000 */
[----:B-1----:R-:W-:Y:S01]  /*05f0*/  ULEA UR4, UR4, UR5, 0x18 ;  /* 0x0000000504047291 */ /* 0x002fe2000f8ec0ff */
[----:B------:R-:W1:Y:S11]  /*0600*/  FENCE.VIEW.ASYNC.S ;  /* 0x00000000000073c6 */ /* 0x000e760000000000 */
[----:B-1----:R1:W3:Y:S01]  /*0610*/  SYNCS.EXCH.64 URZ, [UR4], UR8 ;  /* 0x0000000804ff75b2 */ /* 0x0022e20008000100 */
[----:B------:R1:W4:Y:S01]  /*0620*/  SYNCS.EXCH.64 URZ, [UR4+0x18], UR6 ;  /* 0x0000180604ff75b2 */ /* 0x0003220008000100 */
[----:B------:R1:W1:Y:S01]  /*0630*/  SYNCS.EXCH.64 URZ, [UR4+0x8], UR8 ;  /* 0x0000080804ff75b2 */ /* 0x0002620008000100 */
[----:B------:R1:W1:Y:S01]  /*0640*/  SYNCS.EXCH.64 URZ, [UR4+0x20], UR6 ;  /* 0x0000200604ff75b2 */ /* 0x0002620008000100 */
[----:B------:R1:W1:Y:S01]  /*0650*/  SYNCS.EXCH.64 URZ, [UR4+0x10], UR8 ;  /* 0x0000100804ff75b2 */ /* 0x0002620008000100 */
[----:B------:R1:W1:Y:S01]  /*0660*/  SYNCS.EXCH.64 URZ, [UR4+0x28], UR6 ;  /* 0x0000280604ff75b2 */ /* 0x0002620008000100 */
[----:B------:R-:W-:Y:S01]  /*0670*/  NOP ;  /* 0x0000000000007918 */ /* 0x000fe20000000000 */
.L_x_9:
[----:B------:R-:W2:Y:S01]  /*0680*/  SHFL.IDX PT, R2, R143, RZ, 0x1f ;  /* 0x00001fff8f027589 */ /* 0x000ea200000e0000 */
[----:B------:R-:W-:Y:S01]  /*0690*/  NOP ;  /* 0x0000000000007918 */ /* 0x000fe20000000000 */
[----:B--2---:R-:W-:-:S13]  /*06a0*/  ISETP.NE.AND P0, PT, R2, 0x1, PT ;  /* 0x000000010200780c */ /* 0x004fda0003f05270 */
[----:B------:R-:W-:Y:S05]  /*06b0*/  @P0 BRA `(.L_x_10) ;  /* 0x0000000000580947 */ /* 0x000fea0003800000 */
[----:B-1----:R-:W1:Y:S01]  /*06c0*/  S2UR UR4, SR_CgaCtaId ;  /* 0x00000000000479c3 */ /* 0x002e620000008800 */
        /* <DEDUP_REMOVED lines=12> */
[----:B-1----:R2:W1:Y:S01]  /*0790*/  SYNCS.EXCH.64 URZ, [UR4+0x30], UR8 ;  /* 0x0000300804ff75b2 */ /* 0x0024620008000100 */
[----:B------:R2:W1:Y:S01]  /*07a0*/  SYNCS.EXCH.64 URZ, [UR4+0x50], UR6 ;  /* 0x0000500604ff75b2 */ /* 0x0004620008000100 */
[----:B------:R2:W1:Y:S01]  /*07b0*/  SYNCS.EXCH.64 URZ, [UR4+0x38], UR8 ;  /* 0x0000380804ff75b2 */ /* 0x0004620008000100 */
[----:B------:R2:W1:Y:S01]  /*07c0*/  SYNCS.EXCH.64 URZ, [UR4+0x58], UR6 ;  /* 0x0000580604ff75b2 */ /* 0x0004620008000100 */
[----:B------:R2:W1:Y:S01]  /*07d0*/  SYNCS.EXCH.64 URZ, [UR4+0x40], UR8 ;  /* 0x0000400804ff75b2 */ /* 0x0004620008000100 */
[----:B------:R2:W1:Y:S01]  /*07e0*/  SYNCS.EXCH.64 URZ, [UR4+0x60], UR6 ;  /* 0x0000600604ff75b2 */ /* 0x0004620008000100 */
[----:B------:R2:W1:Y:S01]  /*07f0*/  SYNCS.EXCH.64 URZ, [UR4+0x48], UR8 ;  /* 0x0000480804ff75b2 */ /* 0x0004620008000100 */
[----:B------:R2:W1:Y:S02]  /*0800*/  SYNCS.EXCH.64 URZ, [UR4+0x68], UR6 ;  /* 0x0000680604ff75b2 */ /* 0x0004640008000100 */
[----:B--2---:R-:W-:Y:S01]  /*0810*/  NOP ;  /* 0x0000000000007918 */ /* 0x004fe20000000000 */
.L_x_10:
[----:B------:R-:W2:Y:S01]  /*0820*/  SHFL.IDX PT, R2, R143, RZ, 0x1f ;  /* 0x00001fff8f027589 */ /* 0x000ea200000e0000 */
[----:B------:R-:W-:Y:S01]  /*0830*/  NOP ;  /* 0x0000000000007918 */ /* 0x000fe20000000000 */
[----:B--2---:R-:W-:-:S13]  /*0840*/  ISETP.NE.AND P0, PT, R2, 0x3, PT ;  /* 0x000000030200780c */ /* 0x004fda0003f05270 */
[----:B------:R-:W-:Y:S05]  /*0850*/  @P0 BRA `(.L_x_11) ;  /* 0x0000000000300947 */ /* 0x000fea0003800000 */
[----:B-1----:R-:W1:Y:S01]  /*0860*/  S2UR UR4, SR_CgaCtaId ;  /* 0x00000000000479c3 */ /* 0x002e620000008800 */
[----:B------:R-:W-:Y:S01]  /*0870*/  UMOV UR6, 0x400 ;  /* 0x0000040000067882 */ /* 0x000fe20000000000 */
[----:B------:R-:W-:Y:S01]  /*0880*/  UMOV UR5, 0x20 ;  /* 0x0000002000057882 */ /* 0x000fe20000000000 */
[----:B------:R-:W-:Y:S01]  /*0890*/  ELECT P0, URZ, PT ;  /* 0x0000000000ff782f */ /* 0x000fe20003800000 */
[----:B-1----:R-:W-:Y:S02]  /*08a0*/  ULEA UR6, UR4, UR6, 0x18 ;  /* 0x0000000604067291 */ /* 0x002fe4000f8ec0ff */
[----:B------:R-:W-:-:S04]  /*08b0*/  UIADD3 UR4, UPT, UPT, -UR5, 0x100000, URZ ;  /* 0x0010000005047890 */ /* 0x000fc8000fffe1ff */
[----:B------:R-:W-:Y:S02]  /*08c0*/  USHF.L.U32 UR5, UR4, 0xb, URZ ;  /* 0x0000000b04057899 */ /* 0x000fe400080006ff */
[----:B------:R-:W-:Y:S01]  /*08d0*/  USHF.L.U32 UR4, UR4, 0x1, URZ ;  /* 0x0000000104047899 */ /* 0x000fe200080006ff */
[----:B------:R-:W1:Y:S11]  /*08e0*/  FENCE.VIEW.ASYNC.S ;  /* 0x00000000000073c6 */ /* 0x000e760000000000 */
[----:B-1----:R2:W1:Y:S01]  /*08f0*/  SYNCS.EXCH.64 URZ, [UR6+0x70], UR4 ;  /* 0x0000700406ff75b2 */ /* 0x0024620008000100 */
[----:B------:R2:W1:Y:S02]  /*0900*/  SYNCS.EXCH.64 URZ, [UR6+0x78], UR4 ;  /* 0x0000780406ff75b2 */ /* 0x0004640008000100 */
[----:B--2---:R-:W-:Y:S01]  /*0910*/  NOP ;  /* 0x0000000000007918 */ /* 0x004fe20000000000 */
.L_x_11:
[----:B------:R-:W2:Y:S01]  /*0920*/  SHFL.IDX PT, R2, R143, RZ, 0x1f ;  /* 0x00001fff8f027589 */ /* 0x000ea200000e0000 */
[----:B------:R-:W-:Y:S01]  /*0930*/  NOP ;  /* 0x0000000000007918 */ /* 0x000fe20000000000 */
[----:B--2---:R-:W-:-:S13]  /*0940*/  ISETP.NE.AND P0, PT, R2, 0x4, PT ;  /* 0x000000040200780c */ /* 0x004fda0003f05270 */
[----:B------:R-:W-:Y:S05]  /*0950*/  @P0 BRA `(.L_x_12) ;  /* 0x00000000004c0947 */ /* 0x000fea0003800000 */
[----:B-1----:R-:W1:Y:S01]  /*0960*/  S2UR UR6, SR_CgaCtaId ;  /* 0x00000000000679c3 */ /* 0x002e620000008800 */
[----:B------:R-:W-:Y:S01]  /*0970*/  UMOV UR4, 0x720 ;  /* 0x0000072000047882 */ /* 0x000fe20000000000 */
[----:B------:R-:W-:Y:S01]  /*0980*/  UMOV UR5, 0x400 ;  /* 0x0000040000057882 */ /* 0x000fe20000000000 */
[----:B------:R-:W-:Y:S01]  /*0990*/  USEL UR4, UR4, 0x620, UP3 ;  /* 0x0000062004047887 */ /* 0x000fe20009800000 */
[----:B------:R-:W-:Y:S01]  /*09a0*/  UMOV UR8, 0x1 ;  /* 0x0000000100087882 */ /* 0x000fe20000000000 */
[----:B------:R-:W-:Y:S01]  /*09b0*/  ELECT P0, URZ, PT ;  /* 0x0000000000ff782f */ /* 0x000fe20003800000 */
[----:B------:R-:W-:-:S04]  /*09c0*/  UIADD3 UR8, UPT, UPT, -UR8, 0x100000, URZ ;  /* 0x0010000008087890 */ /* 0x000fc8000fffe1ff */
[----:B------:R-:W-:Y:S02]  /*09d0*/  USHF.L.U32 UR9, UR8, 0xb, URZ ;  /* 0x0000000b08097899 */ /* 0x000fe400080006ff */
[----:B------:R-:W-:Y:S02]  /*09e0*/  USHF.L.U32 UR8, UR8, 0x1, URZ ;  /* 0x0000000108087899 */ /* 0x000fe400080006ff */
[----:B-1----:R-:W-:Y:S02]  /*09f0*/  ULEA UR6, UR6, UR5, 0x18 ;  /* 0x0000000506067291 */ /* 0x002fe4000f8ec0ff */
[----:B------:R-:W-:-:S04]  /*0a00*/  UIADD3 UR4, UPT, UPT, -UR4, 0x100000, URZ ;  /* 0x0010000004047890 */ /* 0x000fc8000fffe1ff */
[----:B------:R-:W-:Y:S02]  /*0a10*/  USHF.L.U32 UR5, UR4, 0xb, URZ ;  /* 0x0000000b04057899 */ /* 0x000fe400080006ff */
[----:B------:R-:W-:Y:S01]  /*0a20*/  USHF.L.U32 UR4, UR4, 0x1, URZ ;  /* 0x0000000104047899 */ /* 0x000fe200080006ff */
[----:B------:R-:W1:Y:S03]  /*0a30*/  FENCE.VIEW.ASYNC.S ;  /* 0x00000000000073c6 */ /* 0x000e660000000000 */
[----:B-1----:R2:W1:Y:S08]  /*0a40*/  SYNCS.EXCH.64 URZ, [UR6+0x80], UR8 ;  /* 0x0000800806ff75b2 */ /* 0x0024700008000100 */
[----:B------:R2:W1:Y:S01]  /*0a50*/  SYNCS.EXCH.64 URZ, [UR6+0x90], UR4 ;  /* 0x0000900406ff75b2 */ /* 0x0004620008000100 */
[----:B------:R2:W1:Y:S01]  /*0a60*/  SYNCS.EXCH.64 URZ, [UR6+0x88], UR8 ;  /* 0x0000880806ff75b2 */ /* 0x0004620008000100 */
[----:B------:R2:W1:Y:S02]  /*0a70*/  SYNCS.EXCH.64 URZ, [UR6+0x98], UR4 ;  /* 0x0000980406ff75b2 */ /* 0x0004640008000100 */
[----:B--2---:R-:W-:Y:S01]  /*0a80*/  NOP ;  /* 0x0000000000007918 */ /* 0x004fe20000000000 */
.L_x_12:
        /* <DEDUP_REMOVED lines=20> */
[----:B------:R2:W1:Y:S02]  /*0bd0*/  SYNCS.EXCH.64 URZ, [UR4+0xb8], UR6 ;  /* 0x0000b80604ff75b2 */ /* 0x0004640008000100 */
[----:B--2---:R-:W-:Y:S01]  /*0be0*/  NOP ;  /* 0x0000000000007918 */ /* 0x004fe20000000000 */
.L_x_13:
[----:B------:R-:W2:Y:S01]  /*0bf0*/  SHFL.IDX PT, R2, R143, RZ, 0x1f ;  /* 0x00001fff8f027589 */ /* 0x000ea200000e0000 */
[----:B------:R-:W-:Y:S01]  /*0c00*/  NOP ;  /* 0x0000000000007918 */ /* 0x000fe20000000000 */
[----:B--2---:R-:W-:-:S13]  /*0c10*/  ISETP.NE.AND P0, PT, R2, 0x3, PT ;  /* 0x000000030200780c */ /* 0x004fda0003f05270 */
[----:B------:R-:W-:Y:S05]  /*0c20*/  @P0 BRA `(.L_x_14) ;  /* 0x0000000000380947 */ /* 0x000fea0003800000 */
[----:B------:R-:W2:Y:S01]  /*0c30*/  S2UR UR5, SR_CgaCtaId ;  /* 0x00000000000579c3 */ /* 0x000ea20000008800 */
[----:B-1----:R-:W-:Y:S01]  /*0c40*/  UMOV UR4, 0x400 ;  /* 0x0000040000047882 */ /* 0x002fe20000000000 */
[----:B------:R-:W-:Y:S01]  /*0c50*/  UMOV UR6, 0x20 ;  /* 0x0000002000067882 */ /* 0x000fe20000000000 */
[----:B------:R-:W-:Y:S01]  /*0c60*/  ELECT P0, URZ, PT ;  /* 0x0000000000ff782f */ /* 0x000fe20003800000 */
[----:B------:R-:W-:-:S04]  /*0c70*/  UIADD3 UR6, UPT, UPT, -UR6, 0x100000, URZ ;  /* 0x0010000006067890 */ /* 0x000fc8000fffe1ff */
[----:B------:R-:W-:Y:S02]  /*0c80*/  USHF.L.U32 UR7, UR6, 0xb, URZ ;  /* 0x0000000b06077899 */ /* 0x000fe400080006ff */
[----:B------:R-:W-:Y:S02]  /*0c90*/  USHF.L.U32 UR6, UR6, 0x1, URZ ;  /* 0x0000000106067899 */ /* 0x000fe400080006ff */
[----:B--2---:R-:W-:Y:S01]  /*0ca0*/  ULEA UR4, UR5, UR4, 0x18 ;  /* 0x0000000405047291 */ /* 0x004fe2000f8ec0ff */
[----:B------:R-:W1:Y:S11]  /*0cb0*/  FENCE.VIEW.ASYNC.S ;  /* 0x00000000000073c6 */ /* 0x000e760000000000 */
[----:B-1----:R2:W1:Y:S01]  /*0cc0*/  SYNCS.EXCH.64 URZ, [UR4+0xc0], UR6 ;  /* 0x0000c00604ff75b2 */ /* 0x0024620008000100 */
[----:B------:R2:W1:Y:S01]  /*0cd0*/  SYNCS.EXCH.64 URZ, [UR4+0xd0], UR6 ;  /* 0x0000d00604ff75b2 */ /* 0x0004620008000100 */
[----:B------:R2:W1:Y:S01]  /*0ce0*/  SYNCS.EXCH.64 URZ, [UR4+0xc8], UR6 ;  /* 0x0000c80604ff75b2 */ /* 0x0004620008000100 */
[----:B------:R2:W1:Y:S02]  /*0cf0*/  SYNCS.EXCH.64 URZ, [UR4+0xd8], UR6 ;  /* 0x0000d80604ff75b2 */ /* 0x0004640008000100 */
[----:B--2---:R-:W-:Y:S01]  /*0d00*/  NOP ;  /* 0x0000000000007918 */ /* 0x004fe20000000000 */
.L_x_14:
[----:B-1----:R-:W1:Y:S01]  /*0d10*/  LDCU UR4, c[0x0][0x36c] ;  /* 0x00006d80ff0477ac */ /* 0x002e620008000800 */
[----:B------:R-:W-:Y:S01]  /*0d20*/  ISETP.NE.OR P3, PT, R0, 0x2, !P3 ;  /* 0x000000020000780c */ /* 0x000fe20005f65670 */
[----:B------:R-:W-:Y:S01]  /*0d30*/  NOP ;  /* 0x0000000000007918 */ /* 0x000fe20000000000 */
[----:B------:R-:W-:Y:S01]  /*0d40*/  LOP3.LUT R0, R160, 0x1f, RZ, 0xc0, !PT ;  /* 0x0000001fa0007812 */ /* 0x000fe200078ec0ff */
[----:B------:R-:W-:Y:S02]  /*0d50*/  UISETP.NE.AND UP4, UPT, UR17, URZ, UPT ;  /* 0x000000ff1100728c */ /* 0x000fe4000bf85270 */
[----:B-1----:R-:W-:-:S09]  /*0d60*/  UISETP.EQ.U32.AND UP5, UPT, UR4, 0x1, UPT ;  /* 0x000000010400788c */ /* 0x002fd2000bfa2070 */
[----:B------:R-:W-:Y:S05]  /*0d70*/  BRA.U !UP5, `(.L_x_15) ;  /* 0x000000010d087547 */ /* 0x000fea000b800000 */
[----:B---34-:R-:W-:Y:S01]  /*0d80*/  UCGABAR_ARV ;  /* 0x00000000000079c7 */ /* 0x018fe20008000000 */
[----:B------:R-:W-:Y:S05]  /*0d90*/  BRA `(.L_x_16) ;  /* 0x0000000000047947 */ /* 0x000fea0003800000 */
.L_x_15:
[----:B---34-:R-:W-:Y:S01]  /*0da0*/  NOP ;  /* 0x0000000000007918 */ /* 0x018fe20000000000 */
.L_x_16:
[----:B------:R-:W1:Y:S01]  /*0db0*/  S2UR UR8, SR_CTAID.X ;  /* 0x00000000000879c3 */ /* 0x000e620000002500 */
[----:B------:R-:W-:-:S05]  /*0dc0*/  CS2R.32 R145, SR_CgaSize ;  /* 0x0000000000917805 */ /* 0x000fca0000008a00 */
[----:B------:R-:W-:-:S05]  /*0dd0*/  IMAD R145, R145, -0xa0, RZ ;  /* 0xffffff6091917824 */ /* 0x000fca00078e02ff */
[----:B------:R-:W-:-:S14]  /*0de0*/  R2UR UR5, R145 ;  /* 0x00000000910572ca */ /* 0x000fdc00000e0000 */
[----:B------:R-:W2:Y:S01]  /*0df0*/  LDCU UR5, c[0x0][UR5+0x2b0] ;  /* 0x00005600050577ac */ /* 0x000ea20008000800 */
[----:B------:R-:W-:-:S05]  /*0e00*/  CS2R.32 R145, SR_CgaSize ;  /* 0x0000000000917805 */ /* 0x000fca0000008a00 */
[----:B------:R-:W-:-:S05]  /*0e10*/  IMAD R145, R145, -0xa0, RZ ;  /* 0xffffff6091917824 */ /* 0x000fca00078e02ff */
[----:B------:R-:W-:-:S14]  /*0e20*/  R2UR UR4, R145 ;  /* 0x00000000910472ca */ /* 0x000fdc00000e0000 */
[----:B------:R-:W3:Y:S01]  /*0e30*/  LDCU UR4, c[0x0][UR4+0x2b4] ;  /* 0x00005680040477ac */ /* 0x000ee20008000800 */
[----:B------:R-:W4:Y:S01]  /*0e40*/  S2UR UR7, SR_CTAID.Y ;  /* 0x00000000000779c3 */ /* 0x000f220000002600 */
[----:B------:R-:W-:-:S05]  /*0e50*/  CS2R.32 R145, SR_CgaSize ;  /* 0x0000000000917805 */ /* 0x000fca0000008a00 */
[----:B------:R-:W-:-:S05]  /*0e60*/  IMAD R145, R145, -0xa0, RZ ;  /* 0xffffff6091917824 */ /* 0x000fca00078e02ff */
[----:B------:R-:W-:-:S14]  /*0e70*/  R2UR UR9, R145 ;  /* 0x00000000910972ca */ /* 0x000fdc00000e0000 */
[----:B------:R-:W3:Y:S01]  /*0e80*/  LDCU UR9, c[0x0][UR9+0x2a0] ;  /* 0x00005400090977ac */ /* 0x000ee20008000800 */
[----:B------:R-:W-:-:S05]  /*0e90*/  CS2R.32 R145, SR_CgaSize ;  /* 0x0000000000917805 */ /* 0x000fca0000008a00 */
[----:B------:R-:W-:-:S05]  /*0ea0*/  IMAD R145, R145, -0xa0, RZ ;  /* 0xffffff6091917824 */ /* 0x000fca00078e02ff */
[----:B------:R-:W-:-:S14]  /*0eb0*/  R2UR UR10, R145 ;  /* 0x00000000910a72ca */ /* 0x000fdc00000e0000 */
[----:B------:R-:W3:Y:S01]  /*0ec0*/  LDCU UR10, c[0x0][UR10+0x2a4] ;  /* 0x000054800a0a77ac */ /* 0x000ee20008000800 */
[----:B------:R-:W3:Y:S01]  /*0ed0*/  S2UR UR11, SR_CgaCtaId ;  /* 0x00000000000b79c3 */ /* 0x000ee20000008800 */
[----:B------:R-:W3:Y:S01]  /*0ee0*/  LDCU UR21, c[0x0][0xb24] ;  /* 0x00016480ff1577ac */ /* 0x000ee20008000800 */
[----:B------:R-:W3:Y:S01]  /*0ef0*/  LDCU UR42, c[0x0][0xb24] ;  /* 0x00016480ff2a77ac */ /* 0x000ee20008000800 */
[----:B-1----:R-:W-:-:S05]  /*0f00*/  I2FP.F32.U32 R3, UR8 ;  /* 0x0000000800037c45 */ /* 0x002fca0008201000 */
[----:B------:R-:W1:Y:S01]  /*0f10*/  S2UR UR36, SR_CTAID.Z ;  /* 0x00000000002479c3 */ /* 0x000e620000002700 */
[----:B------:R-:W1:Y:S01]  /*0f20*/  LDCU UR27, c[0x0][0xb30] ;  /* 0x00016600ff1b77ac */ /* 0x000e620008000800 */
[----:B--2---:R-:W-:Y:S01]  /*0f30*/  FMUL R3, R3, UR5 ;  /* 0x0000000503037c20 */ /* 0x004fe20008400000 */
[----:B------:R-:W-:Y:S01]  /*0f40*/  UMOV UR16, UR8 ;  /* 0x0000000800107c82 */ /* 0x000fe20008000000 */
[----:B----4-:R-:W-:Y:S01]  /*0f50*/  I2FP.F32.U32 R2, UR7 ;  /* 0x0000000700027c45 */ /* 0x010fe20008201000 */
[----:B------:R-:W-:-:S03]  /*0f60*/  UMOV UR20, UR7 ;  /* 0x0000000700147c82 */ /* 0x000fc60008000000 */
[----:B------:R-:W2:Y:S01]  /*0f70*/  F2I.U32.TRUNC.NTZ R3, R3 ;  /* 0x0000000300037305 */ /* 0x000ea2000020f000 */
[----:B---3--:R-:W-:Y:S01]  /*0f80*/  UISETP.GE.AND UP2, UPT, UR21, 0x1, UPT ;  /* 0x000000011500788c */ /* 0x008fe2000bf46270 */
[----:B------:R-:W-:Y:S01]  /*0f90*/  FMUL R2, R2, UR4 ;  /* 0x0000000402027c20 */ /* 0x000fe20008400000 */
[----:B------:R-:W-:-:S05]  /*0fa0*/  USHF.L.U32 UR28, UR11, 0xa, URZ ;  /* 0x0000000a0b1c7899 */ /* 0x000fca00080006ff */
[----:B------:R-:W3:Y:S01]  /*0fb0*/  F2I.U32.TRUNC.NTZ R2, R2 ;  /* 0x0000000200027305 */ /* 0x000ee2000020f000 */
[----:B--2---:R-:W-:Y:S02]  /*0fc0*/  R2UR UR4, R3 ;  /* 0x00000000030472ca */ /* 0x004fe400000e0000 */
[----:B---3--:R-:W-:Y:S02]  /*0fd0*/  R2UR UR6, R2 ;  /* 0x00000000020672ca */ /* 0x008fe400000e0000 */
[----:B------:R-:W-:-:S09]  /*0fe0*/  PRMT R2, RZ, 0x7610, R2 ;  /* 0x00007610ff027816 */ /* 0x000fd20000000002 */
[----:B------:R-:W-:-:S04]  /*0ff0*/  UIADD3 UR5, UPT, UPT, -UR4, URZ, URZ ;  /* 0x000000ff04057290 */ /* 0x000fc8000fffe1ff */
[----:B------:R-:W-:Y:S02]  /*1000*/  UIMAD UR5, UR9, UR5, UR8 ;  /* 0x00000005090572a4 */ /* 0x000fe4000f8e0208 */
[----:B------:R-:W-:-:S04]  /*1010*/  UIADD3 UR4, UPT, UPT, -UR6, URZ, URZ ;  /* 0x000000ff06047290 */ /* 0x000fc8000fffe1ff */
[----:B------:R-:W-:Y:S01]  /*1020*/  IMAD.U32 R145, RZ, RZ, UR5 ;  /* 0x00000005ff917e24 */ /* 0x000fe2000f8e00ff */
[----:B------:R-:W-:-:S06]  /*1030*/  UIMAD UR4, UR10, UR4, UR7 ;  /* 0x000000040a0472a4 */ /* 0x000fcc000f8e0207 */
[----:B------:R-:W-:Y:S01]  /*1040*/  IMAD.U32 R144, RZ, RZ, UR4 ;  /* 0x00000004ff907e24 */ /* 0x000fe2000f8e00ff */
[----:B-1----:R-:W-:Y:S06]  /*1050*/  BRA.U UP4, `(.L_x_17) ;  /* 0x0000000104807547 */ /* 0x002fec000b800000 */
[----:B------:R-:W-:Y:S02]  /*1060*/  R2UR UR9, R144 ;  /* 0x00000000900972ca */ /* 0x000fe400000e0000 */
[----:B------:R-:W-:-:S11]  /*1070*/  R2UR UR8, R145 ;  /* 0x00000000910872ca */ /* 0x000fd600000e0000 */
[----:B------:R-:W-:Y:S02]  /*1080*/  UISETP.NE.AND UP0, UPT, UR9, 0x1, UPT ;  /* 0x000000010900788c */ /* 0x000fe4000bf05270 */
[----:B------:R-:W-:Y:S02]  /*1090*/  UISETP.NE.AND UP1, UPT, UR9, 0x2, UPT ;  /* 0x000000020900788c */ /* 0x000fe4000bf25270 */
[----:B------:R-:W-:Y:S02]  /*10a0*/  USEL UR5, URZ, 0x2, UP0 ;  /* 0x00000002ff057887 */ /* 0x000fe40008000000 */
[----:B------:R-:W-:Y:S02]  /*10b0*/  UISETP.NE.AND UP0, UPT, UR9, 0x3, UPT ;  /* 0x000000030900788c */ /* 0x000fe4000bf05270 */
[----:B------:R-:W-:Y:S02]  /*10c0*/  USEL UR4, URZ, 0x4, UP1 ;  /* 0x00000004ff047887 */ /* 0x000fe40008800000 */
[----:B------:R-:W-:-:S02]  /*10d0*/  UISETP.NE.AND UP1, UPT, UR9, 0x4, UPT ;  /* 0x000000040900788c */ /* 0x000fc4000bf25270 */
[----:B------:R-:W-:Y:S02]  /*10e0*/  USEL UR7, URZ, 0x8, UP0 ;  /* 0x00000008ff077887 */ /* 0x000fe40008000000 */
[----:B------:R-:W-:Y:S02]  /*10f0*/  UISETP.NE.AND UP0, UPT, UR9, 0x5, UPT ;  /* 0x000000050900788c */ /* 0x000fe4000bf05270 */
[----:B------:R-:W-:Y:S02]  /*1100*/  USEL UR6, URZ, 0x10, UP1 ;  /* 0x00000010ff067887 */ /* 0x000fe40008800000 */
[----:B------:R-:W-:Y:S02]  /*1110*/  UISETP.NE.AND UP1, UPT, UR9, 0x6, UPT ;  /* 0x000000060900788c */ /* 0x000fe4000bf25270 */
[----:B------:R-:W-:Y:S02]  /*1120*/  USEL UR11, URZ, 0x20, UP0 ;  /* 0x00000020ff0b7887 */ /* 0x000fe40008000000 */
[----:B------:R-:W-:-:S02]  /*1130*/  UISETP.NE.AND UP0, UPT, UR9, 0x7, UPT ;  /* 0x000000070900788c */ /* 0x000fc4000bf05270 */
[----:B------:R-:W-:Y:S02]  /*1140*/  USEL UR12, URZ, 0x40, UP1 ;  /* 0x00000040ff0c7887 */ /* 0x000fe40008800000 */
[----:B------:R-:W-:Y:S02]  /*1150*/  UISETP.NE.AND UP1, UPT, UR9, URZ, UPT ;  /* 0x000000ff0900728c */ /* 0x000fe4000bf25270 */
[----:B------:R-:W-:Y:S02]  /*1160*/  USEL UR13, URZ, 0x80, UP0 ;  /* 0x00000080ff0d7887 */ /* 0x000fe40008000000 */
[----:B------:R-:W-:Y:S02]  /*1170*/  UISETP.NE.AND UP0, UPT, UR8, URZ, UPT ;  /* 0x000000ff0800728c */ /* 0x000fe4000bf05270 */
[----:B------:R-:W-:Y:S02]  /*1180*/  UISETP.EQ.OR UP1, UPT, UR8, URZ, !UP1 ;  /* 0x000000ff0800728c */ /* 0x000fe4000cf22670 */
[----:B------:R-:W-:-:S02]  /*1190*/  USEL UR9, UR5, 0x2, UP0 ;  /* 0x0000000205097887 */ /* 0x000fc40008000000 */
[----:B------:R-:W-:Y:S02]  /*11a0*/  USEL UR4, UR4, 0x4, UP0 ;  /* 0x0000000404047887 */ /* 0x000fe40008000000 */
[----:B------:R-:W-:Y:S02]  /*11b0*/  USEL UR5, URZ, 0x1, !UP1 ;  /* 0x00000001ff057887 */ /* 0x000fe4000c800000 */
[----:B------:R-:W-:Y:S02]  /*11c0*/  USEL UR10, UR7, 0x8, UP0 ;  /* 0x00000008070a7887 */ /* 0x000fe40008000000 */
[----:B------:R-:W-:Y:S02]  /*11d0*/  USEL UR8, UR6, 0x10, UP0 ;  /* 0x0000001006087887 */ /* 0x000fe40008000000 */
[----:B------:R-:W-:Y:S02]  /*11e0*/  UIADD3 UR4, UPT, UPT, UR4, UR9, UR5 ;  /* 0x0000000904047290 */ /* 0x000fe4000fffe005 */
[----:B------:R-:W-:-:S02]  /*11f0*/  USEL UR7, UR11, 0x20, UP0 ;  /* 0x000000200b077887 */ /* 0x000fc40008000000 */
[----:B------:R-:W-:Y:S02]  /*1200*/  USEL UR6, UR12, 0x40, UP0 ;  /* 0x000000400c067887 */ /* 0x000fe40008000000 */
[----:B------:R-:W-:Y:S02]  /*1210*/  UIADD3 UR4, UPT, UPT, UR8, UR10, UR4 ;  /* 0x0000000a08047290 */ /* 0x000fe4000fffe004 */
[----:B------:R-:W-:Y:S02]  /*1220*/  USEL UR5, UR13, 0x80, UP0 ;  /* 0x000000800d057887 */ /* 0x000fe40008000000 */
[----:B------:R-:W-:-:S04]  /*1230*/  UIADD3 UR4, UPT, UPT, UR6, UR7, UR4 ;  /* 0x0000000706047290 */ /* 0x000fc8000fffe004 */
[----:B------:R-:W-:-:S06]  /*1240*/  UIADD3 UR4, UPT, UPT, UR4, UR5, URZ ;  /* 0x0000000504047290 */ /* 0x000fcc000fffe0ff */
[----:B------:R-:W-:Y:S02]  /*1250*/  IMAD.U32 R2, RZ, RZ, UR4 ;  /* 0x00000004ff027e24 */ /* 0x000fe4000f8e00ff */
.L_x_17:
[----:B------:R-:W-:Y:S05]  /*1260*/  BRA.U !UP2, `(.L_x_18) ;  /* 0x000000010ad47547 */ /* 0x000fea000b800000 */
[----:B------:R-:W1:Y:S01]  /*1270*/  LDCU.128 UR12, c[0x0][0xb10] ;  /* 0x00016200ff0c77ac */ /* 0x000e620008000c00 */
[----:B------:R-:W2:Y:S01]  /*1280*/  LDCU UR6, c[0x0][0x370] ;  /* 0x00006e00ff0677ac */ /* 0x000ea20008000800 */
[----:B------:R-:W3:Y:S01]  /*1290*/  LDCU UR5, c[0x0][0x374] ;  /* 0x00006e80ff0577ac */ /* 0x000ee20008000800 */
[----:B------:R-:W4:Y:S01]  /*12a0*/  LDCU UR26, c[0x0][0xb0c] ;  /* 0x00016180ff1a77ac */ /* 0x000f220008000800 */
[----:B------:R-:W4:Y:S01]  /*12b0*/  LDCU UR4, c[0x0][0xb20] ;  /* 0x00016400ff0477ac */ /* 0x000f220008000800 */
[----:B------:R-:W4:Y:S01]  /*12c0*/  LDCU.64 UR8, c[0x0][0xb28] ;  /* 0x00016500ff0877ac */ /* 0x000f220008000a00 */
[----:B-1----:R-:W-:Y:S02]  /*12d0*/  UISETP.NE.AND UP0, UPT, UR14, 0x1, UPT ;  /* 0x000000010e00788c */ /* 0x002fe4000bf05270 */
[----:B---3--:R-:W-:Y:S02]  /*12e0*/  UIMAD.WIDE.U32 UR10, UR5, UR15, URZ ;  /* 0x0000000f050a72a5 */ /* 0x008fe4000f8e00ff */
[----:B--2---:R-:W-:-:S02]  /*12f0*/  UIMAD.WIDE.U32 UR22, UR6, UR12, URZ ;  /* 0x0000000c061672a5 */ /* 0x004fc4000f8e00ff */
[----:B----4-:R-:W-:Y:S02]  /*1300*/  UISETP.NE.AND UP1, UPT, UR26, 0x1, UPT ;  /* 0x000000011a00788c */ /* 0x010fe4000bf25270 */
[----:B------:R-:W-:Y:S01]  /*1310*/  UISETP.NE.AND UP2, UPT, UR21, 0x1, UPT ;  /* 0x000000011500788c */ /* 0x000fe2000bf45270 */
[----:B------:R-:W-:Y:S02]  /*1320*/  UMOV UR10, UR11 ;  /* 0x0000000b000a7c82 */ /* 0x000fe40008000000 */
[----:B------:R-:W-:Y:S01]  /*1330*/  UMOV UR22, UR23 ;  /* 0x0000001700167c82 */ /* 0x000fe20008000000 */
[----:B------:R-:W-:Y:S02]  /*1340*/  @UP0 USHF.R.U32.HI UR5, URZ, UR4, UR10 ;  /* 0x00000004ff050299 */ /* 0x000fe4000801160a */
[----:B------:R-:W-:Y:S02]  /*1350*/  UIMAD.WIDE.U32 UR24, UR20, UR15, URZ ;  /* 0x0000000f141872a5 */ /* 0x000fe4000f8e00ff */
[----:B------:R-:W-:-:S02]  /*1360*/  UIMAD.WIDE.U32 UR10, UR5, UR8, URZ ;  /* 0x00000008050a72a5 */ /* 0x000fc4000f8e00ff */
[----:B------:R-:W-:Y:S02]  /*1370*/  @UP1 USHF.R.U32.HI UR6, URZ, UR13, UR22 ;  /* 0x0000000dff061299 */ /* 0x000fe40008011616 */
[----:B------:R-:W-:Y:S02]  /*1380*/  UIMAD.WIDE.U32 UR18, UR16, UR12, URZ ;  /* 0x0000000c101272a5 */ /* 0x000fe4000f8e00ff */
[----:B------:R-:W-:Y:S01]  /*1390*/  UIMAD.WIDE.U32 UR22, UR6, UR8, URZ ;  /* 0x00000008061672a5 */ /* 0x000fe2000f8e00ff */
[----:B------:R-:W-:Y:S01]  /*13a0*/  UMOV UR24, UR25 ;  /* 0x0000001900187c82 */ /* 0x000fe20008000000 */
[----:B------:R-:W-:Y:S01]  /*13b0*/  UMOV UR10, UR11 ;  /* 0x0000000b000a7c82 */ /* 0x000fe20008000000 */
[----:B------:R-:W-:Y:S02]  /*13c0*/  USHF.R.U32.HI UR24, URZ, UR4, UR24 ;  /* 0x00000004ff187299 */ /* 0x000fe40008011618 */
[----:B------:R-:W-:Y:S02]  /*13d0*/  @UP2 USHF.R.U32.HI UR5, URZ, UR9, UR10 ;  /* 0x00000009ff052299 */ /* 0x000fe4000801160a */
[----:B------:R-:W-:Y:S01]  /*13e0*/  UMOV UR7, UR23 ;  /* 0x0000001700077c82 */ /* 0x000fe20008000000 */
[----:B------:R-:W-:Y:S01]  /*13f0*/  UMOV UR18, UR19 ;  /* 0x0000001300127c82 */ /* 0x000fe20008000000 */
[----:B------:R-:W-:-:S02]  /*1400*/  @UP2 USHF.R.U32.HI UR6, URZ, UR9, UR7 ;  /* 0x00000009ff062299 */ /* 0x000fc40008011607 */
[----:B------:R-:W-:Y:S02]  /*1410*/  USHF.R.U32.HI UR18, URZ, UR13, UR18 ;  /* 0x0000000dff127299 */ /* 0x000fe40008011612 */
[----:B------:R-:W-:Y:S02]  /*1420*/  USEL UR4, UR20, UR24, !UP0 ;  /* 0x0000001814047287 */ /* 0x000fe4000c000000 */
[----:B------:R-:W-:Y:S02]  /*1430*/  UIMAD UR7, UR5, UR21, URZ ;  /* 0x00000015050772a4 */ /* 0x000fe4000f8e02ff */
[----:B------:R-:W-:Y:S02]  /*1440*/  USEL UR5, UR16, UR18, !UP1 ;  /* 0x0000001210057287 */ /* 0x000fe4000c800000 */
[----:B------:R-:W-:Y:S02]  /*1450*/  UIMAD UR12, UR6, UR21, URZ ;  /* 0x00000015060c72a4 */ /* 0x000fe4000f8e02ff */
[----:B------:R-:W-:-:S02]  /*1460*/  UISETP.GE.AND UP0, UPT, UR4, UR7, UPT ;  /* 0x000000070400728c */ /* 0x000fc4000bf06270 */
[----:B------:R-:W-:Y:S02]  /*1470*/  UIMAD.WIDE.U32 UR10, UR4, UR8, URZ ;  /* 0x00000008040a72a5 */ /* 0x000fe4000f8e00ff */
[----:B------:R-:W-:Y:S02]  /*1480*/  UISETP.GE.OR UP0, UPT, UR5, UR12, UP0 ;  /* 0x0000000c0500728c */ /* 0x000fe40008706670 */
[----:B------:R-:W-:Y:S02]  /*1490*/  UIMAD.WIDE.U32 UR12, UR5, UR8, URZ ;  /* 0x00000008050c72a5 */ /* 0x000fe4000f8e00ff */
[----:B------:R-:W-:Y:S01]  /*14a0*/  UIADD3 UR10, UPT, UPT, -UR4, URZ, URZ ;  /* 0x000000ff040a7290 */ /* 0x000fe2000fffe1ff */
[----:B------:R-:W-:Y:S01]  /*14b0*/  UMOV UR8, UR11 ;  /* 0x0000000b00087c82 */ /* 0x000fe20008000000 */
[----:B------:R-:W-:Y:S02]  /*14c0*/  UIADD3 UR11, UPT, UPT, -UR5, URZ, URZ ;  /* 0x000000ff050b7290 */ /* 0x000fe4000fffe1ff */
[----:B------:R-:W-:-:S03]  /*14d0*/  USHF.R.U32.HI UR8, URZ, UR9, UR8 ;  /* 0x00000009ff087299 */ /* 0x000fc60008011608 */
[----:B------:R-:W-:Y:S01]  /*14e0*/  @!UP0 UMOV UR7, UR13 ;  /* 0x0000000d00078c82 */ /* 0x000fe20008000000 */
[----:B------:R-:W-:Y:S02]  /*14f0*/  UIMAD UR20, UR14, UR10, UR20 ;  /* 0x0000000a0e1472a4 */ /* 0x000fe4000f8e0214 */
[----:B------:R-:W-:Y:S02]  /*1500*/  USEL UR8, UR4, UR8, !UP2 ;  /* 0x0000000804087287 */ /* 0x000fe4000d000000 */
[----:B------:R-:W-:Y:S02]  /*1510*/  @!UP0 USHF.R.U32.HI UR7, URZ, UR9, UR7 ;  /* 0x00000009ff078299 */ /* 0x000fe40008011607 */
[----:B------:R-:W-:Y:S02]  /*1520*/  UIADD3 UR9, UPT, UPT, -UR8, URZ, URZ ;  /* 0x000000ff08097290 */ /* 0x000fe4000fffe1ff */
[----:B------:R-:W-:Y:S02]  /*1530*/  @!UP0 USEL UR7, UR5, UR7, !UP2 ;  /* 0x0000000705078287 */ /* 0x000fe4000d000000 */
[----:B------:R-:W-:-:S02]  /*1540*/  UIMAD UR9, UR21, UR9, UR4 ;  /* 0x00000009150972a4 */ /* 0x000fc4000f8e0204 */
[----:B------:R-:W-:Y:S02]  /*1550*/  @!UP0 UIADD3 UR8, UPT, UPT, UR8, -UR7, URZ ;  /* 0x8000000708088290 */ /* 0x000fe4000fffe0ff */
[----:B------:R-:W-:Y:S02]  /*1560*/  @!UP0 UIMAD UR6, UR9, UR6, UR7 ;  /* 0x00000006090682a4 */ /* 0x000fe4000f8e0207 */
[----:B------:R-:W-:Y:S02]  /*1570*/  @!UP0 UIMAD UR4, UR8, UR21, UR5 ;  /* 0x00000015080482a4 */ /* 0x000fe4000f8e0205 */
[----:B------:R-:W-:Y:S02]  /*1580*/  UIMAD UR16, UR26, UR11, UR16 ;  /* 0x0000000b1a1072a4 */ /* 0x000fe4000f8e0210 */
[----:B------:R-:W-:Y:S01]  /*1590*/  UIMAD UR20, UR4, UR14, UR20 ;  /* 0x0000000e041472a4 */ /* 0x000fe2000f8e0214 */
[----:B------:R-:W-:Y:S02]  /*15a0*/  @!UP0 UMOV UR5, UR6 ;  /* 0x0000000600058c82 */ /* 0x000fe40008000000 */
[----:B------:R-:W-:-:S12]  /*15b0*/  UIMAD UR16, UR5, UR26, UR16 ;  /* 0x0000001a051072a4 */ /* 0x000fd8000f8e0210 */
.L_x_18:
[----:B------:R-:W-:Y:S02]  /*15c0*/  UISETP.NE.AND UP1, UPT, UR27, 0x1, UPT ;  /* 0x000000011b00788c */ /* 0x000fe4000bf25270 */
[----:B------:R-:W-:Y:S02]  /*15d0*/  UISETP.NE.AND UP0, UPT, UR17, 0x2, UPT ;  /* 0x000000021100788c */ /* 0x000fe4000bf05270 */
[----:B------:R-:W-:-:S05]  /*15e0*/  ULOP3.LUT UR28, UR28, 0x1c00, URZ, 0xc0, !UPT ;  /* 0x00001c001c1c7892 */ /* 0x000fca000f8ec0ff */
[----:B------:R-:W-:Y:S07]  /*15f0*/  BRA.U UP1, `(.L_x_19) ;  /* 0x0000000101447547 */ /* 0x000fee000b800000 */
[----:B------:R-:W1:Y:S01]  /*1600*/  LDCU.128 UR8, c[0x0][0xb10] ;  /* 0x00016200ff0877ac */ /* 0x000e620008000c00 */
[----:B------:R-:W2:Y:S01]  /*1610*/  LDCU UR12, c[0x0][0xb0c] ;  /* 0x00016180ff0c77ac */ /* 0x000ea20008000800 */
[----:B------:R-:W3:Y:S01]  /*1620*/  LDCU UR13, c[0x0][0xb20] ;  /* 0x00016400ff0d77ac */ /* 0x000ee20008000800 */
[----:B-1----:R-:W-:Y:S02]  /*1630*/  UIMAD.WIDE.U32 UR6, UR16, UR8, URZ ;  /* 0x00000008100672a5 */ /* 0x002fe4000f8e00ff */
[----:B------:R-:W-:Y:S02]  /*1640*/  UIMAD.WIDE.U32 UR4, UR20, UR11, URZ ;  /* 0x0000000b140472a5 */ /* 0x000fe4000f8e00ff */
[----:B--2---:R-:W-:Y:S02]  /*1650*/  UISETP.NE.AND UP2, UPT, UR12, 0x1, UPT ;  /* 0x000000010c00788c */ /* 0x004fe4000bf45270 */
[----:B------:R-:W-:Y:S01]  /*1660*/  UISETP.NE.AND UP1, UPT, UR10, 0x1, UPT ;  /* 0x000000010a00788c */ /* 0x000fe2000bf25270 */
[----:B------:R-:W-:-:S02]  /*1670*/  UMOV UR6, UR7 ;  /* 0x0000000700067c82 */ /* 0x000fc40008000000 */
[----:B------:R-:W-:Y:S01]  /*1680*/  UMOV UR4, UR5 ;  /* 0x0000000500047c82 */ /* 0x000fe20008000000 */
[----:B------:R-:W-:Y:S02]  /*1690*/  USHF.R.U32.HI UR6, URZ, UR9, UR6 ;  /* 0x00000009ff067299 */ /* 0x000fe40008011606 */
[----:B---3--:R-:W-:Y:S02]  /*16a0*/  USHF.R.U32.HI UR4, URZ, UR13, UR4 ;  /* 0x0000000dff047299 */ /* 0x008fe40008011604 */
[----:B------:R-:W-:Y:S02]  /*16b0*/  USEL UR5, UR16, UR6, !UP2 ;  /* 0x0000000610057287 */ /* 0x000fe4000d000000 */
[----:B------:R-:W-:-:S04]  /*16c0*/  USEL UR4, UR20, UR4, !UP1 ;  /* 0x0000000414047287 */ /* 0x000fc8000c800000 */
[----:B------:R-:W-:Y:S02]  /*16d0*/  UIADD3 UR6, UPT, UPT, UR5, -UR4, URZ ;  /* 0x8000000405067290 */ /* 0x000fe4000fffe0ff */
[----:B------:R-:W-:Y:S02]  /*16e0*/  UIADD3 UR4, UPT, UPT, -UR5, UR4, URZ ;  /* 0x0000000405047290 */ /* 0x000fe4000fffe1ff */
[----:B------:R-:W-:Y:S02]  /*16f0*/  UIMAD UR20, UR6, UR10, UR20 ;  /* 0x0000000a061472a4 */ /* 0x000fe4000f8e0214 */
[----:B------:R-:W-:-:S12]  /*1700*/  UIMAD UR16, UR4, UR12, UR16 ;  /* 0x0000000c041072a4 */ /* 0x000fd8000f8e0210 */
.L_x_19:
[----:B------:R-:W-:Y:S05]  /*1710*/  BRA.U !UP5, `(.L_x_20) ;  /* 0x000000010d0c7547 */ /* 0x000fea000b800000 */
[----:B------:R-:W-:Y:S01]  /*1720*/  UCGABAR_WAIT ;  /* 0x0000000000007dc7 */ /* 0x000fe20008000000 */
[----:B------:R-:W-:Y:S01]  /*1730*/  CCTL.IVALL ;  /* 0x00000000ff00798f */ /* 0x000fe20002000000 */
[----:B------:R-:W-:Y:S05]  /*1740*/  BRA `(.L_x_21) ;  /* 0x0000000000047947 */ /* 0x000fea0003800000 */
.L_x_20:
[----:B------:R-:W-:Y:S06]  /*1750*/  BAR.SYNC.DEFER_BLOCKING 0x0 ;  /* 0x0000000000007b1d */ /* 0x000fec0000010000 */
.L_x_21:
[----:B------:R-:W-:Y:S05]  /*1760*/  BRA.U UP0, `(.L_x_22) ;  /* 0x0000001100a07547 */ /* 0x000fea000b800000 */
[----:B------:R-:W1:Y:S01]  /*1770*/  LDCU UR6, c[0x0][0x38c] ;  /* 0x00007180ff0677ac */ /* 0x000e620008000800 */
[----:B------:R-:W2:Y:S01]  /*1780*/  S2UR UR8, SR_CgaCtaId ;  /* 0x00000000000879c3 */ /* 0x000ea20000008800 */
[----:B------:R-:W-:Y:S01]  /*1790*/  PLOP3.LUT P1, PT, PT, PT, UP3, 0x80, 0x8 ;  /* 0x000000000008781c */ /* 0x000fe20003f2f038 */
[----:B------:R-:W-:Y:S01]  /*17a0*/  IMAD.MOV.U32 R12, RZ, RZ, 0x1 ;  /* 0x00000001ff0c7424 */ /* 0x000fe200078e00ff */
[----:B------:R-:W-:Y:S01]  /*17b0*/  UMOV UR7, 0x400 ;  /* 0x0000040000077882 */ /* 0x000fe20000000000 */
[----:B------:R-:W-:Y:S01]  /*17c0*/  UISETP.NE.AND UP1, UPT, UR17, URZ, UPT ;  /* 0x000000ff1100728c */ /* 0x000fe2000bf25270 */
[----:B------:R-:W-:Y:S02]  /*17d0*/  ISETP.EQ.OR P2, PT, R0, RZ, P3 ;  /* 0x000000ff0000720c */ /* 0x000fe40001f42670 */
[----:B------:R-:W-:Y:S02]  /*17e0*/  CS2R R10, SRZ ;  /* 0x00000000000a7805 */ /* 0x000fe4000001ff00 */
[----:B------:R-:W-:Y:S01]  /*17f0*/  PLOP3.LUT P1, PT, P1, PT, PT, 0x8, 0x80 ;  /* 0x000000000080781c */ /* 0x000fe20000f2e170 */
[----:B------:R-:W-:Y:S01]  /*1800*/  IMAD.MOV.U32 R9, RZ, RZ, RZ ;  /* 0x000000ffff097224 */ /* 0x000fe200078e00ff */
[----:B------:R-:W3:Y:S01]  /*1810*/  LDCU UR40, c[0x0][0x370] ;  /* 0x00006e00ff2877ac */ /* 0x000ee20008000800 */
[----:B------:R-:W-:Y:S01]  /*1820*/  IMAD.MOV.U32 R8, RZ, RZ, 0x1 ;  /* 0x00000001ff087424 */ /* 0x000fe200078e00ff */
[----:B------:R-:W4:Y:S01]  /*1830*/  LDCU.64 UR26, c[0x0][0x348] ;  /* 0x00006900ff1a77ac */ /* 0x000f220008000a00 */
[----:B-1----:R-:W-:-:S02]  /*1840*/  UIADD3 UR5, UPT, UPT, UR6, 0x3f, URZ ;  /* 0x0000003f06057890 */ /* 0x002fc4000fffe0ff */
[----:B------:R-:W-:Y:S02]  /*1850*/  USHF.R.U32.HI UR45, URZ, 0x6, UR28 ;  /* 0x00000006ff2d7899 */ /* 0x000fe4000801161c */
[----:B------:R-:W-:Y:S02]  /*1860*/  USHF.R.S32.HI UR4, URZ, 0x1f, UR5 ;  /* 0x0000001fff047899 */ /* 0x000fe40008011405 */
[----:B------:R-:W-:Y:S02]  /*1870*/  UIADD3 UR46, UPT, UPT, UR6, 0x7e, URZ ;  /* 0x0000007e062e7890 */ /* 0x000fe4000fffe0ff */
[----:B------:R-:W-:Y:S02]  /*1880*/  ULEA.HI UR4, UR4, UR5, URZ, 0x6 ;  /* 0x0000000504047291 */ /* 0x000fe4000f8f30ff */
[----:B------:R-:W-:Y:S02]  /*1890*/  UIADD3 UR5, UPT, UPT, UR6, -0x1, URZ ;  /* 0xffffffff06057890 */ /* 0x000fe4000fffe0ff */
[----:B------:R-:W-:-:S02]  /*18a0*/  USHF.R.S32.HI UR43, URZ, 0x6, UR4 ;  /* 0x00000006ff2b7899 */ /* 0x000fc40008011404 */
[----:B------:R-:W-:Y:S02]  /*18b0*/  UISETP.GE.U32.AND UP2, UPT, UR5, -0x7f, UPT ;  /* 0xffffff810500788c */ /* 0x000fe4000bf46070 */
[----:B------:R-:W-:Y:S02]  /*18c0*/  UISETP.LT.U32.AND UP0, UPT, UR43, 0x3, UPT ;  /* 0x000000032b00788c */ /* 0x000fe4000bf01070 */
[----:B--2---:R-:W-:Y:S02]  /*18d0*/  ULEA UR7, UR8, UR7, 0x18 ;  /* 0x0000000708077291 */ /* 0x004fe4000f8ec0ff */
[----:B------:R-:W-:Y:S02]  /*18e0*/  USEL UR41, UR43, 0x3, UP0 ;  /* 0x000000032b297887 */ /* 0x000fe40008000000 */
[----:B------:R-:W-:Y:S02]  /*18f0*/  ULEA UR29, UR28, UR7, 0x1 ;  /* 0x000000071c1d7291 */ /* 0x000fe4000f8e08ff */
[----:B------:R-:W-:-:S02]  /*1900*/  UIADD3 UR21, UPT, UPT, UR41, -0x1, URZ ;  /* 0xffffffff29157890 */ /* 0x000fc4000fffe0ff */
[----:B------:R-:W-:Y:S01]  /*1910*/  @UP2 UIADD3 UR21, UPT, UPT, UR41, URZ, URZ ;  /* 0x000000ff29152290 */ /* 0x000fe2000fffe0ff */
[----:B------:R-:W1:Y:S01]  /*1920*/  LDCU UR39, c[0x0][0x374] ;  /* 0x00006e80ff2777ac */ /* 0x000e620008000800 */
[----:B------:R-:W-:Y:S02]  /*1930*/  USEL UR24, UR48, 0x2, UP1 ;  /* 0x0000000230187887 */ /* 0x000fe40008800000 */
[----:B------:R-:W-:Y:S02]  /*1940*/  UIADD3 UR29, UPT, UPT, UR29, 0x10800, URZ ;  /* 0x000108001d1d7890 */ /* 0x000fe4000fffe0ff */
[----:B------:R-:W-:Y:S02]  /*1950*/  UIADD3 UR44, UPT, UPT, UR43, -UR41, URZ ;  /* 0x800000292b2c7290 */ /* 0x000fe4000fffe0ff */
[----:B------:R-:W-:Y:S01]  /*1960*/  UIADD3 UR21, UPT, UPT, UR21, 0x1, URZ ;  /* 0x0000000115157890 */ /* 0x000fe2000fffe0ff */
[----:B---34-:R-:W-:-:S11]  /*1970*/  UMOV UR5, URZ ;  /* 0x000000ff00057c82 */ /* 0x018fd60008000000 */
.L_x_42:
[----:B------:R-:W2:Y:S02]  /*1980*/  S2UR UR4, SR_CgaCtaId ;  /* 0x00000000000479c3 */ /* 0x000ea40000008800 */
[----:B--2---:R-:W-:-:S09]  /*1990*/  UISETP.NE.AND UP0, UPT, UR4, URZ, UPT ;  /* 0x000000ff0400728c */ /* 0x004fd2000bf05270 */
[----:B------:R-:W-:Y:S05]  /*19a0*/  BRA.U UP0, `(.L_x_23) ;  /* 0x0000000100287547 */ /* 0x000fea000b800000 */
[----:B------:R-:W-:Y:S02]  /*19b0*/  LEA R0, R9, UR7, 0x3 ;  /* 0x0000000709007c11 */ /* 0x000fe4000f8e18ff */
[----:B------:R-:W-:-:S04]  /*19c0*/  SHF.L.U32 R2, R8, 0x1f, RZ ;  /* 0x0000001f08027819 */ /* 0x000fc800000006ff */
[----:B------:R-:W2:Y:S02]  /*19d0*/  SYNCS.PHASECHK.TRANS64.TRYWAIT P0, [R0+URZ+0xd0], R2 ;  /* 0x0000d002000075a7 */ /* 0x000ea400080011ff */
[----:B--2---:R-:W-:Y:S05]  /*19e0*/  @!P0 BRA `(.L_x_24) ;  /* 0x0000009800a08947 */ /* 0x004fea0003800000 */
.L_x_135:
[----:B------:R-:W-:Y:S01]  /*19f0*/  VIADD R9, R9, 0x1 ;  /* 0x0000000109097836 */ /* 0x000fe20000000000 */
[----:B------:R2:W-:Y:S04]  /*1a00*/  SYNCS.ARRIVE.TRANS64.A1T0 RZ, [R0+URZ+0xc0], RZ ;  /* 0x0000c0ff00ff79a7 */ /* 0x0005e800081000ff */
[----:B------:R-:W-:-:S04]  /*1a10*/  ISETP.NE.AND P0, PT, R9, 0x2, PT ;  /* 0x000000020900780c */ /* 0x000fc80003f05270 */
[----:B------:R-:W-:Y:S02]  /*1a20*/  SEL R9, R9, RZ, P0 ;  /* 0x000000ff09097207 */ /* 0x000fe40000000000 */
[----:B--2---:R-:W-:-:S04]  /*1a30*/  SEL R0, RZ, 0x1, P0 ;  /* 0x00000001ff007807 */ /* 0x004fc80000000000 */
[----:B------:R-:W-:-:S07]  /*1a40*/  LOP3.LUT R8, R8, R0, RZ, 0x3c, !PT ;  /* 0x0000000008087212 */ /* 0x000fce00078e3cff */
.L_x_23:
[----:B------:R-:W-:Y:S01]  /*1a50*/  ULEA UR4, UR5, UR7, 0x3 ;  /* 0x0000000705047291 */ /* 0x000fe2000f8e18ff */
[----:B------:R-:W-:Y:S01]  /*1a60*/  SHF.L.U32 R0, R12, 0x1f, RZ ;  /* 0x0000001f0c007819 */ /* 0x000fe200000006ff */
[----:B------:R-:W-:Y:S02]  /*1a70*/  UISETP.GE.U32.AND UP0, UPT, UR46, 0x7f, UPT ;  /* 0x0000007f2e00788c */ /* 0x000fe4000bf06070 */
[----:B------:R-:W-:Y:S02]  /*1a80*/  USHF.L.U32 UR11, UR20, 0x8, URZ ;  /* 0x00000008140b7899 */ /* 0x000fe400080006ff */
[----:B------:R-:W-:Y:S01]  /*1a90*/  ULEA UR35, UR16, UR45, 0x7 ;  /* 0x0000002d10237291 */ /* 0x000fe2000f8e38ff */
[----:B------:R-:W-:Y:S02]  /*1aa0*/  UMOV UR13, URZ ;  /* 0x000000ff000d7c82 */ /* 0x000fe40008000000 */
[----:B------:R2:W3:Y:S02]  /*1ab0*/  SYNCS.PHASECHK.TRANS64.TRYWAIT P0, [UR4+0x18], R0 ;  /* 0x00001800ff0075a7 */ /* 0x0004e40008001104 */
[----:B------:R-:W-:Y:S07]  /*1ac0*/  BRA.U !UP0, `(.L_x_25) ;  /* 0x0000000108c07547 */ /* 0x000fee000b800000 */
[----:B------:R-:W-:Y:S01]  /*1ad0*/  UMOV UR6, URZ ;  /* 0x000000ff00067c82 */ /* 0x000fe20008000000 */
[----:B------:R-:W-:-:S05]  /*1ae0*/  UMOV UR4, UR5 ;  /* 0x0000000500047c82 */ /* 0x000fca0008000000 */
.L_x_31:
[----:B------:R-:W-:Y:S01]  /*1af0*/  ULEA UR33, UR4, UR7, 0x3 ;  /* 0x0000000704217291 */ /* 0x000fe2000f8e18ff */
[----:B---3--:R-:W-:Y:S01]  /*1b00*/  @!P3 MOV R2, 0xc000 ;  /* 0x0000c0000002b802 */ /* 0x008fe20000000f00 */
[----:B-1-3--:R-:W-:Y:S10]  /*1b10*/  @P0 BRA `(.L_x_26) ;  /* 0x00000000000c0947 */ /* 0x00aff40003800000 */
[----:B------:R-:W-:-:S04]  /*1b20*/  SHF.L.U32 R3, R12, 0x1f, RZ ;  /* 0x0000001f0c037819 */ /* 0x000fc800000006ff */
[----:B------:R-:W3:Y:S02]  /*1b30*/  SYNCS.PHASECHK.TRANS64.TRYWAIT P0, [UR33+0x18], R3 ;  /* 0x00001803ff0075a7 */ /* 0x000ee40008001121 */
[----:B---3--:R-:W-:Y:S05]  /*1b40*/  @!P0 BRA `(.L_x_27) ;  /* 0x00000098005c8947 */ /* 0x008fea0003800000 */
.L_x_26:
[----:B------:R3:W-:Y:S01]  /*1b50*/  @!P3 SYNCS.ARRIVE.TRANS64 RZ, [UR33], R2 ;  /* 0x00000002ffffb9a7 */ /* 0x0007e20008000021 */
[----:B------:R-:W-:-:S04]  /*1b60*/  ULOP3.LUT UR5, UR24, 0x2, URZ, 0xfc, !UPT ;  /* 0x0000000218057892 */ /* 0x000fc8000f8efcff */
[----:B------:R-:W-:-:S09]  /*1b70*/  UISETP.NE.AND UP0, UPT, UR5, 0x2, UPT ;  /* 0x000000020500788c */ /* 0x000fd2000bf05270 */
[----:B------:R-:W-:Y:S05]  /*1b80*/  BRA.U UP0, `(.L_x_28) ;  /* 0x0000000100047547 */ /* 0x000fea000b800000 */
[----:B-1----:R-:W-:Y:S05]  /*1b90*/  BPT.TRAP 0x1 ;  /* 0x000000040000795c */ /* 0x002fea0000300000 */
.L_x_28:
[----:B------:R-:W-:Y:S04]  /*1ba0*/  BSSY.RECONVERGENT B0, `(.L_x_29) ;  /* 0x0000003000007945 */ /* 0x000fe80003800200 */
[----:B------:R-:W-:Y:S05]  /*1bb0*/  @P2 BRA `(.L_x_30) ;  /* 0x0000000000042947 */ /* 0x000fea0003800000 */
[----:B-1----:R-:W-:Y:S05]  /*1bc0*/  BPT.TRAP 0x1 ;  /* 0x000000040000795c */ /* 0x002fea0000300000 */
.L_x_30:
[----:B-1----:R-:W-:Y:S05]  /*1bd0*/  BSYNC.RECONVERGENT B0 ;  /* 0x0000000000007941 */ /* 0x002fea0003800200 */
.L_x_29:
[----:B------:R-:W-:Y:S02]  /*1be0*/  UIADD3 UR5, UPT, UPT, UR4, 0x1, URZ ;  /* 0x0000000104057890 */ /* 0x000fe4000fffe0ff */
[----:B------:R-:W-:Y:S02]  /*1bf0*/  UIADD3 UR16, UP1, UPT, UR26, 0x80, URZ ;  /* 0x000000801a107890 */ /* 0x000fe4000ff3e0ff */
[----:B------:R-:W-:Y:S02]  /*1c00*/  UISETP.NE.AND UP0, UPT, UR5, 0x3, UPT ;  /* 0x000000030500788c */ /* 0x000fe4000bf05270 */
[----:B------:R-:W-:Y:S02]  /*1c10*/  USHF.L.U32 UR34, UR6, 0x6, URZ ;  /* 0x0000000606227899 */ /* 0x000fe400080006ff */
[----:B------:R-:W-:Y:S02]  /*1c20*/  USEL UR9, URZ, 0x1, UP0 ;  /* 0x00000001ff097887 */ /* 0x000fe40008000000 */
[----:B------:R-:W-:-:S02]  /*1c30*/  USEL UR5, UR5, URZ, UP0 ;  /* 0x000000ff05057287 */ /* 0x000fc40008000000 */
[----:B------:R-:W-:Y:S02]  /*1c40*/  UIADD3 UR14, UP0, UPT, UR26, 0x180, URZ ;  /* 0x000001801a0e7890 */ /* 0x000fe4000ff1e0ff */
[----:B------:R-:W-:Y:S01]  /*1c50*/  ULEA UR8, UR5, UR7, 0x3 ;  /* 0x0000000705087291 */ /* 0x000fe2000f8e18ff */
[----:B------:R-:W-:Y:S01]  /*1c60*/  LOP3.LUT R12, R12, UR9, RZ, 0x3c, !PT ;  /* 0x000000090c0c7c12 */ /* 0x000fe2000f8e3cff */
[----:B------:R-:W-:Y:S02]  /*1c70*/  ULEA UR9, UR4, UR28, 0xd ;  /* 0x0000001c04097291 */ /* 0x000fe4000f8e68ff */
[----:B------:R-:W-:Y:S01]  /*1c80*/  UIADD3.X UR17, UPT, UPT, URZ, UR27, URZ, UP1, !UPT ;  /* 0x0000001bff117290 */ /* 0x000fe20008ffe4ff */
[----:B--2---:R-:W-:Y:S01]  /*1c90*/  SHF.L.U32 R0, R12, 0x1f, RZ ;  /* 0x0000001f0c007819 */ /* 0x004fe200000006ff */
[----:B------:R-:W-:Y:S02]  /*1ca0*/  ULEA UR9, UR9, UR7, 0x1 ;  /* 0x0000000709097291 */ /* 0x000fe4000f8e08ff */
[----:B------:R-:W-:Y:S01]  /*1cb0*/  UIADD3.X UR15, UPT, UPT, URZ, UR27, URZ, UP0, !UPT ;  /* 0x0000001bff0f7290 */ /* 0x000fe200087fe4ff */
[----:B------:R4:W1:Y:S01]  /*1cc0*/  SYNCS.PHASECHK.TRANS64.TRYWAIT P0, [UR8+0x18], R0 ;  /* 0x00001800ff0075a7 */ /* 0x0008620008001108 */
[----:B------:R-:W-:-:S02]  /*1cd0*/  ULEA UR8, UR4, UR7, 0xf ;  /* 0x0000000704087291 */ /* 0x000fc4000f8e78ff */
[----:B------:R-:W-:Y:S02]  /*1ce0*/  UIADD3 UR32, UPT, UPT, UR9, 0x10800, URZ ;  /* 0x0001080009207890 */ /* 0x000fe4000fffe0ff */
[----:B------:R-:W-:Y:S01]  /*1cf0*/  UIADD3 UR8, UPT, UPT, UR8, 0x1c800, URZ ;  /* 0x0001c80008087890 */ /* 0x000fe2000fffe0ff */
[----:B------:R-:W-:Y:S01]  /*1d00*/  UMOV UR13, 0xff0000 ;  /* 0x00ff0000000d7882 */ /* 0x000fe20000000000 */
[----:B------:R-:W-:Y:S01]  /*1d10*/  UMOV UR18, 0x0 ;  /* 0x0000000000127882 */ /* 0x000fe20000000000 */
[----:B------:R-:W-:Y:S01]  /*1d20*/  UMOV UR19, 0x10000000 ;  /* 0x1000000000137882 */ /* 0x000fe20000000000 */
[----:B------:R-:W-:Y:S01]  /*1d30*/  UMOV UR12, UR36 ;  /* 0x00000024000c7c82 */ /* 0x000fe20008000000 */
[----:B------:R-:W-:Y:S01]  /*1d40*/  UMOV UR9, UR33 ;  /* 0x0000002100097c82 */ /* 0x000fe20008000000 */
[----:B------:R-:W-:Y:S01]  /*1d50*/  UMOV UR10, UR34 ;  /* 0x00000022000a7c82 */ /* 0x000fe20008000000 */
[----:B------:R2:W-:Y:S01]  /*1d60*/  UTMALDG.3D.MULTICAST [UR32], [UR16], UR13, desc[UR18] ;  /* 0x00001220100073b4 */ /* 0x0005e2000801180d */
[----:B------:R-:W-:Y:S01]  /*1d70*/  UIADD3 UR6, UPT, UPT, UR6, 0x1, URZ ;  /* 0x0000000106067890 */ /* 0x000fe2000fffe0ff */
[----:B------:R-:W-:-:S03]  /*1d80*/  UMOV UR4, UR5 ;  /* 0x0000000500047c82 */ /* 0x000fc60008000000 */
[----:B------:R-:W-:Y:S01]  /*1d90*/  UISETP.NE.AND UP0, UPT, UR6, UR21, UPT ;  /* 0x000000150600728c */ /* 0x000fe2000bf05270 */
[----:B------:R4:W-:Y:S01]  /*1da0*/  UTMALDG.3D [UR8], [UR14], desc[UR18] ;  /* 0x000012080e0075b4 */ /* 0x0009e20008011000 */
[----:B--2---:R-:W-:-:S07]  /*1db0*/  UMOV UR13, UR21 ;  /* 0x00000015000d7c82 */ /* 0x004fce0008000000 */
[----:B----4-:R-:W-:Y:S05]  /*1dc0*/  BRA.U UP0, `(.L_x_31) ;  /* 0xfffffffd00487547 */ /* 0x010fea000b83ffff */
.L_x_25:
[----:B------:R-:W-:Y:S01]  /*1dd0*/  ULEA UR4, UR5, UR7, 0x3 ;  /* 0x0000000705047291 */ /* 0x000fe2000f8e18ff */
[----:B--2---:R-:W-:Y:S01]  /*1de0*/  SHF.L.U32 R0, R12, 0x1f, RZ ;  /* 0x0000001f0c007819 */ /* 0x004fe200000006ff */
[----:B------:R-:W-:Y:S01]  /*1df0*/  @!P1 SYNCS.ARRIVE.TRANS64.A1T0 RZ, [UR7+0x78], RZ ;  /* 0x000078ffffff99a7 */ /* 0x000fe20008100007 */
[----:B------:R-:W-:-:S06]  /*1e00*/  UISETP.GT.AND UP0, UPT, UR43, UR41, UPT ;  /* 0x000000292b00728c */ /* 0x000fcc000bf04270 */
[----:B-1-3--:R1:W2:Y:S03]  /*1e10*/  SYNCS.PHASECHK.TRANS64.TRYWAIT P0, [UR4+0x18], R0 ;  /* 0x00001800ff0075a7 */ /* 0x00a2a60008001104 */
[----:B------:R-:W-:Y:S05]  /*1e20*/  BRA.U !UP0, `(.L_x_32) ;  /* 0x0000000108bc7547 */ /* 0x000fea000b800000 */
[----:B------:R-:W-:Y:S01]  /*1e30*/  UIADD3 UR25, UPT, UPT, UR44, UR13, URZ ;  /* 0x0000000d2c197290 */ /* 0x000fe2000fffe0ff */
[----:B------:R-:W-:-:S11]  /*1e40*/  UMOV UR4, UR5 ;  /* 0x0000000500047c82 */ /* 0x000fd60008000000 */
.L_x_38:
[----:B------:R-:W-:Y:S01]  /*1e50*/  ULEA UR17, UR4, UR7, 0x3 ;  /* 0x0000000704117291 */ /* 0x000fe2000f8e18ff */
[----:B--2---:R-:W-:Y:S01]  /*1e60*/  @!P3 MOV R2, 0xc000 ;  /* 0x0000c0000002b802 */ /* 0x004fe20000000f00 */
[----:B--2-4-:R-:W-:Y:S10]  /*1e70*/  @P0 BRA `(.L_x_33) ;  /* 0x00000000000c0947 */ /* 0x014ff40003800000 */
[----:B------:R-:W-:-:S04]  /*1e80*/  SHF.L.U32 R3, R12, 0x1f, RZ ;  /* 0x0000001f0c037819 */ /* 0x000fc800000006ff */
[----:B------:R-:W2:Y:S02]  /*1e90*/  SYNCS.PHASECHK.TRANS64.TRYWAIT P0, [UR17+0x18], R3 ;  /* 0x00001803ff0075a7 */ /* 0x000ea40008001111 */
[----:B--2---:R-:W-:Y:S05]  /*1ea0*/  @!P0 BRA `(.L_x_34) ;  /* 0x00000094009c8947 */ /* 0x004fea0003800000 */
.L_x_33:
[----:B------:R2:W-:Y:S01]  /*1eb0*/  @!P3 SYNCS.ARRIVE.TRANS64 RZ, [UR17], R2 ;  /* 0x00000002ffffb9a7 */ /* 0x0005e20008000011 */
[----:B------:R-:W-:-:S04]  /*1ec0*/  ULOP3.LUT UR5, UR24, 0x2, URZ, 0xfc, !UPT ;  /* 0x0000000218057892 */ /* 0x000fc8000f8efcff */
[----:B------:R-:W-:-:S09]  /*1ed0*/  UISETP.NE.AND UP0, UPT, UR5, 0x2, UPT ;  /* 0x000000020500788c */ /* 0x000fd2000bf05270 */
[----:B------:R-:W-:Y:S05]  /*1ee0*/  BRA.U UP0, `(.L_x_35) ;  /* 0x0000000100047547 */ /* 0x000fea000b800000 */
[----:B------:R-:W-:Y:S05]  /*1ef0*/  BPT.TRAP 0x1 ;  /* 0x000000040000795c */ /* 0x000fea0000300000 */
.L_x_35:
[----:B------:R-:W-:Y:S04]  /*1f00*/  BSSY.RECONVERGENT B0, `(.L_x_36) ;  /* 0x0000003000007945 */ /* 0x000fe80003800200 */
[----:B------:R-:W-:Y:S05]  /*1f10*/  @P2 BRA `(.L_x_37) ;  /* 0x0000000000042947 */ /* 0x000fea0003800000 */
[----:B------:R-:W-:Y:S05]  /*1f20*/  BPT.TRAP 0x1 ;  /* 0x000000040000795c */ /* 0x000fea0000300000 */
.L_x_37:
[----:B------:R-:W-:Y:S05]  /*1f30*/  BSYNC.RECONVERGENT B0 ;  /* 0x0000000000007941 */ /* 0x000fea0003800200 */
.L_x_36:
[----:B------:R-:W-:Y:S02]  /*1f40*/  UIADD3 UR5, UPT, UPT, UR4, 0x1, URZ ;  /* 0x0000000104057890 */ /* 0x000fe4000fffe0ff */
[----:B------:R-:W-:Y:S02]  /*1f50*/  UIADD3 UR14, UP1, UPT, UR26, 0x80, URZ ;  /* 0x000000801a0e7890 */ /* 0x000fe4000ff3e0ff */
[----:B------:R-:W-:Y:S02]  /*1f60*/  UISETP.NE.AND UP0, UPT, UR5, 0x3, UPT ;  /* 0x000000030500788c */ /* 0x000fe4000bf05270 */
[----:B------:R-:W-:Y:S02]  /*1f70*/  USHF.L.U32 UR18, UR13, 0x6, URZ ;  /* 0x000000060d127899 */ /* 0x000fe400080006ff */
[----:B------:R-:W-:Y:S02]  /*1f80*/  USEL UR8, URZ, 0x1, UP0 ;  /* 0x00000001ff087887 */ /* 0x000fe40008000000 */
[----:B------:R-:W-:-:S02]  /*1f90*/  USEL UR5, UR5, URZ, UP0 ;  /* 0x000000ff05057287 */ /* 0x000fc40008000000 */
[----:B------:R-:W-:Y:S02]  /*1fa0*/  UIADD3 UR22, UP0, UPT, UR26, 0x180, URZ ;  /* 0x000001801a167890 */ /* 0x000fe4000ff1e0ff */
[----:B------:R-:W-:Y:S01]  /*1fb0*/  LOP3.LUT R12, R12, UR8, RZ, 0x3c, !PT ;  /* 0x000000080c0c7c12 */ /* 0x000fe2000f8e3cff */
[----:B------:R-:W-:Y:S02]  /*1fc0*/  ULEA UR6, UR5, UR7, 0x3 ;  /* 0x0000000705067291 */ /* 0x000fe4000f8e18ff */
[----:B------:R-:W-:Y:S01]  /*1fd0*/  ULEA UR8, UR4, UR7, 0xf ;  /* 0x0000000704087291 */ /* 0x000fe2000f8e78ff */
[----:B-1----:R-:W-:Y:S01]  /*1fe0*/  SHF.L.U32 R0, R12, 0x1f, RZ ;  /* 0x0000001f0c007819 */ /* 0x002fe200000006ff */
[----:B------:R-:W-:Y:S02]  /*1ff0*/  ULEA UR16, UR4, UR29, 0xe ;  /* 0x0000001d04107291 */ /* 0x000fe4000f8e70ff */
[----:B------:R-:W-:Y:S02]  /*2000*/  UIADD3.X UR15, UPT, UPT, URZ, UR27, URZ, UP1, !UPT ;  /* 0x0000001bff0f7290 */ /* 0x000fe40008ffe4ff */
[----:B------:R-:W-:Y:S01]  /*2010*/  UIADD3 UR8, UPT, UPT, UR8, 0x1c800, URZ ;  /* 0x0001c80008087890 */ /* 0x000fe2000fffe0ff */
[----:B------:R3:W4:Y:S01]  /*2020*/  SYNCS.PHASECHK.TRANS64.TRYWAIT P0, [UR6+0x18], R0 ;  /* 0x00001800ff0075a7 */ /* 0x0007220008001106 */
[----:B------:R-:W-:Y:S01]  /*2030*/  UIADD3.X UR23, UPT, UPT, URZ, UR27, URZ, UP0, !UPT ;  /* 0x0000001bff177290 */ /* 0x000fe200087fe4ff */
[----:B------:R-:W-:Y:S01]  /*2040*/  UMOV UR6, 0xff0000 ;  /* 0x00ff000000067882 */ /* 0x000fe20000000000 */
[----:B------:R-:W-:Y:S01]  /*2050*/  UMOV UR30, 0x0 ;  /* 0x00000000001e7882 */ /* 0x000fe20000000000 */
[----:B------:R-:W-:Y:S01]  /*2060*/  UMOV UR31, 0x10000000 ;  /* 0x10000000001f7882 */ /* 0x000fe20000000000 */
[----:B------:R-:W-:Y:S01]  /*2070*/  UMOV UR19, UR35 ;  /* 0x0000002300137c82 */ /* 0x000fe20008000000 */
[----:B------:R-:W-:Y:S01]  /*2080*/  UMOV UR20, UR36 ;  /* 0x0000002400147c82 */ /* 0x000fe20008000000 */
[----:B------:R-:W-:Y:S01]  /*2090*/  UMOV UR12, UR36 ;  /* 0x00000024000c7c82 */ /* 0x000fe20008000000 */
[----:B------:R-:W-:Y:S01]  /*20a0*/  UMOV UR9, UR17 ;  /* 0x0000001100097c82 */ /* 0x000fe20008000000 */
[----:B------:R-:W-:Y:S01]  /*20b0*/  UMOV UR10, UR18 ;  /* 0x00000012000a7c82 */ /* 0x000fe20008000000 */
[----:B------:R3:W-:Y:S01]  /*20c0*/  UTMALDG.3D.MULTICAST [UR16], [UR14], UR6, desc[UR30] ;  /* 0x00001e100e0073b4 */ /* 0x0007e20008011806 */
[----:B------:R-:W-:Y:S01]  /*20d0*/  UIADD3 UR13, UPT, UPT, UR13, 0x1, URZ ;  /* 0x000000010d0d7890 */ /* 0x000fe2000fffe0ff */
[----:B------:R-:W-:-:S03]  /*20e0*/  UMOV UR4, UR5 ;  /* 0x0000000500047c82 */ /* 0x000fc60008000000 */
[----:B------:R-:W-:Y:S01]  /*20f0*/  UISETP.NE.AND UP0, UPT, UR13, UR25, UPT ;  /* 0x000000190d00728c */ /* 0x000fe2000bf05270 */
[----:B------:R3:W-:Y:S08]  /*2100*/  UTMALDG.3D [UR8], [UR22], desc[UR30] ;  /* 0x00001e08160075b4 */ /* 0x0007f00008011000 */
[----:B---3--:R-:W-:Y:S05]  /*2110*/  BRA.U UP0, `(.L_x_38) ;  /* 0xfffffffd004c7547 */ /* 0x008fea000b83ffff */
.L_x_32:
[C---:B------:R-:W-:Y:S01]  /*2120*/  LEA R3, R11.reuse, UR7, 0x3 ;  /* 0x000000070b037c11 */ /* 0x040fe2000f8e18ff */
[----:B------:R-:W-:Y:S01]  /*2130*/  NOP ;  /* 0x0000000000007918 */ /* 0x000fe20000000000 */
[----:B-1----:R-:W-:Y:S02]  /*2140*/  SHF.L.U32 R0, R10, 0x1f, RZ ;  /* 0x0000001f0a007819 */ /* 0x002fe400000006ff */
[----:B------:R-:W-:Y:S02]  /*2150*/  LEA R4, R11, UR7, 0x4 ;  /* 0x000000070b047c11 */ /* 0x000fe4000f8e20ff */
[----:B--2-4-:R-:W1:Y:S02]  /*2160*/  SYNCS.PHASECHK.TRANS64.TRYWAIT P0, [R3+URZ+0x80], R0 ;  /* 0x00008000030075a7 */ /* 0x014e6400080011ff */
[----:B-1----:R-:W-:Y:S05]  /*2170*/  @!P0 BRA `(.L_x_39) ;  /* 0x0000009400008947 */ /* 0x002fea0003800000 */
.L_x_138:
[----:B------:R-:W2:Y:S01]  /*2180*/  LDS.128 R4, [R4+0xf0] ;  /* 0x0000f00004047984 */ /* 0x000ea20000000c00 */
[----:B------:R-:W-:Y:S01]  /*2190*/  UISETP.GE.AND UP0, UPT, UR42, 0x1, UPT ;  /* 0x000000012a00788c */ /* 0x000fe2000bf06270 */
[----:B------:R-:W-:Y:S01]  /*21a0*/  @!PT LDS RZ, [RZ] ;  /* 0x00000000fffff984 */ /* 0x000fe20000000800 */
[----:B------:R-:W-:Y:S01]  /*21b0*/  @!PT LDS RZ, [RZ] ;  /* 0x00000000fffff984 */ /* 0x000fe20000000800 */
[----:B------:R-:W-:Y:S01]  /*21c0*/  @!PT LDS RZ, [RZ] ;  /* 0x00000000fffff984 */ /* 0x000fe20000000800 */
[----:B------:R-:W-:Y:S01]  /*21d0*/  @!PT LDS RZ, [RZ] ;  /* 0x00000000fffff984 */ /* 0x000fe20000000800 */
[----:B------:R3:W-:Y:S06]  /*21e0*/  MEMBAR.ALL.CTA ;  /* 0x0000000000007992 */ /* 0x0007ec0000008000 */
[----:B---3--:R-:W3:Y:S01]  /*21f0*/  FENCE.VIEW.ASYNC.S ;  /* 0x00000000000073c6 */ /* 0x008ee20000000000 */
[----:B--2---:R-:W-:-:S13]  /*2200*/  LOP3.LUT P0, RZ, R6, 0x1, RZ, 0xc0, !PT ;  /* 0x0000000106ff7812 */ /* 0x004fda000780c0ff */
[----:B---3--:R-:W-:Y:S01]  /*2210*/  VOTEU.ANY UP1, P0 ;  /* 0x0000000000ff7886 */ /* 0x008fe20000020100 */
[----:B------:R-:W-:-:S13]  /*2220*/  PLOP3.LUT P0, PT, PT, PT, UP1, 0x80, 0x8 ;  /* 0x000000000008781c */ /* 0x000fda0003f0f018 */
[----:B-1----:R-:W-:Y:S02]  /*2230*/  @P0 LOP3.LUT R0, R5, 0xffff, RZ, 0xc0, !PT ;  /* 0x0000ffff05000812 */ /* 0x002fe400078ec0ff */
[----:B------:R-:W-:Y:S02]  /*2240*/  @P0 MOV R2, R4 ;  /* 0x0000000400020202 */ /* 0x000fe40000000f00 */
[----:B------:R-:W-:Y:S01]  /*2250*/  @P0 R2UR UR6, R0 ;  /* 0x00000000000602ca */ /* 0x000fe200000e0000 */
[----:B------:R-:W-:Y:S01]  /*2260*/  VIADD R0, R3, 0x90 ;  /* 0x0000009003007836 */ /* 0x000fe20000000000 */
[----:B------:R-:W-:Y:S02]  /*2270*/  @P0 SHF.R.U32.HI R4, RZ, 0x10, R5 ;  /* 0x00000010ff040819 */ /* 0x000fe40000011605 */
[----:B------:R-:W-:Y:S02]  /*2280*/  @P0 R2UR UR8, R2 ;  /* 0x00000000020802ca */ /* 0x000fe400000e0000 */
[----:B------:R-:W-:-:S02]  /*2290*/  PRMT R0, RZ, 0x654, R0 ;  /* 0x00000654ff007816 */ /* 0x000fc40000000000 */
[----:B------:R-:W-:Y:S02]  /*22a0*/  @P0 R2UR UR4, R4 ;  /* 0x00000000040402ca */ /* 0x000fe400000e0000 */
[----:B------:R1:W-:Y:S03]  /*22b0*/  SYNCS.ARRIVE.TRANS64.RED.A1T0 RZ, [R0+URZ], RZ ;  /* 0x000000ff00ff79a7 */ /* 0x0003e600081004ff */
[----:B------:R-:W-:-:S04]  /*22c0*/  @UP1 UMOV UR37, UR6 ;  /* 0x0000000600251c82 */ /* 0x000fc80008000000 */
[----:B------:R-:W-:-:S04]  /*22d0*/  @UP1 UMOV UR38, UR8 ;  /* 0x0000000800261c82 */ /* 0x000fc80008000000 */
[----:B------:R-:W-:Y:S01]  /*22e0*/  @UP1 UMOV UR36, UR4 ;  /* 0x0000000400241c82 */ /* 0x000fe20008000000 */
[----:B------:R-:W-:Y:S05]  /*22f0*/  BRA.U !UP0, `(.L_x_40) ;  /* 0x0000000108d47547 */ /* 0x000fea000b800000 */
[----:B------:R-:W2:Y:S01]  /*2300*/  LDCU.128 UR12, c[0x0][0xb10] ;  /* 0x00016200ff0c77ac */ /* 0x000ea20008000c00 */
[----:B------:R-:W3:Y:S01]  /*2310*/  LDCU UR25, c[0x0][0xb20] ;  /* 0x00016400ff1977ac */ /* 0x000ee20008000800 */
[----:B------:R-:W4:Y:S01]  /*2320*/  LDCU UR20, c[0x0][0xb0c] ;  /* 0x00016180ff1477ac */ /* 0x000f220008000800 */
[----:B------:R-:W1:Y:S01]  /*2330*/  LDCU.64 UR10, c[0x0][0xb28] ;  /* 0x00016500ff0a77ac */ /* 0x000e620008000a00 */
[----:B------:R-:W-:Y:S02]  /*2340*/  UISETP.NE.AND UP3, UPT, UR42, 0x1, UPT ;  /* 0x000000012a00788c */ /* 0x000fe4000bf65270 */
[----:B--2---:R-:W-:Y:S02]  /*2350*/  UIMAD.WIDE.U32 UR16, UR39, UR15, URZ ;  /* 0x0000000f271072a5 */ /* 0x004fe4000f8e00ff */
[----:B------:R-:W-:Y:S02]  /*2360*/  UIMAD.WIDE.U32 UR8, UR40, UR12, URZ ;  /* 0x0000000c280872a5 */ /* 0x000fe4000f8e00ff */
[----:B------:R-:W-:-:S02]  /*2370*/  UISETP.NE.AND UP0, UPT, UR14, 0x1, UPT ;  /* 0x000000010e00788c */ /* 0x000fc4000bf05270 */
[----:B------:R-:W-:Y:S01]  /*2380*/  UIMAD.WIDE.U32 UR22, UR37, UR15, URZ ;  /* 0x0000000f251672a5 */ /* 0x000fe2000f8e00ff */
[----:B------:R-:W-:Y:S02]  /*2390*/  UMOV UR16, UR17 ;  /* 0x0000001100107c82 */ /* 0x000fe40008000000 */
[----:B------:R-:W-:Y:S01]  /*23a0*/  UMOV UR8, UR9 ;  /* 0x0000000900087c82 */ /* 0x000fe20008000000 */
[----:B---3--:R-:W-:Y:S02]  /*23b0*/  USHF.R.U32.HI UR16, URZ, UR25, UR16 ;  /* 0x00000019ff107299 */ /* 0x008fe40008011610 */
[----:B----4-:R-:W-:Y:S02]  /*23c0*/  UISETP.NE.AND UP2, UPT, UR20, 0x1, UPT ;  /* 0x000000011400788c */ /* 0x010fe4000bf45270 */
[----:B------:R-:W-:Y:S02]  /*23d0*/  USHF.R.U32.HI UR8, URZ, UR13, UR8 ;  /* 0x0000000dff087299 */ /* 0x000fe40008011608 */
[----:B------:R-:W-:-:S02]  /*23e0*/  USEL UR6, UR39, UR16, !UP0 ;  /* 0x0000001027067287 */ /* 0x000fc4000c000000 */
[----:B------:R-:W-:Y:S02]  /*23f0*/  USEL UR8, UR40, UR8, !UP2 ;  /* 0x0000000828087287 */ /* 0x000fe4000d000000 */
[----:B-1----:R-:W-:Y:S01]  /*2400*/  UIMAD.WIDE.U32 UR16, UR6, UR10, URZ ;  /* 0x0000000a061072a5 */ /* 0x002fe2000f8e00ff */
[----:B------:R-:W-:Y:S01]  /*2410*/  UMOV UR4, UR23 ;  /* 0x0000001700047c82 */ /* 0x000fe20008000000 */
[----:B------:R-:W-:Y:S02]  /*2420*/  UIMAD.WIDE.U32 UR18, UR38, UR12, URZ ;  /* 0x0000000c261272a5 */ /* 0x000fe4000f8e00ff */
[----:B------:R-:W-:-:S03]  /*2430*/  UIMAD.WIDE.U32 UR22, UR8, UR10, URZ ;  /* 0x0000000a081672a5 */ /* 0x000fc6000f8e00ff */
[----:B------:R-:W-:Y:S01]  /*2440*/  UMOV UR16, UR17 ;  /* 0x0000001100107c82 */ /* 0x000fe20008000000 */
[----:B------:R-:W-:Y:S02]  /*2450*/  USHF.R.U32.HI UR4, URZ, UR25, UR4 ;  /* 0x00000019ff047299 */ /* 0x000fe40008011604 */
[----:B------:R-:W-:Y:S01]  /*2460*/  @UP3 USHF.R.U32.HI UR6, URZ, UR11, UR16 ;  /* 0x0000000bff063299 */ /* 0x000fe20008011610 */
[----:B------:R-:W-:Y:S01]  /*2470*/  UMOV UR18, UR19 ;  /* 0x0000001300127c82 */ /* 0x000fe20008000000 */
[----:B------:R-:W-:Y:S01]  /*2480*/  UMOV UR22, UR23 ;  /* 0x0000001700167c82 */ /* 0x000fe20008000000 */
[----:B------:R-:W-:Y:S02]  /*2490*/  USHF.R.U32.HI UR13, URZ, UR13, UR18 ;  /* 0x0000000dff0d7299 */ /* 0x000fe40008011612 */
[----:B------:R-:W-:Y:S02]  /*24a0*/  USEL UR4, UR37, UR4, !UP0 ;  /* 0x0000000425047287 */ /* 0x000fe4000c000000 */
[----:B------:R-:W-:-:S02]  /*24b0*/  @UP3 USHF.R.U32.HI UR8, URZ, UR11, UR22 ;  /* 0x0000000bff083299 */ /* 0x000fc40008011616 */
[----:B------:R-:W-:Y:S02]  /*24c0*/  UIMAD UR9, UR42, UR6, URZ ;  /* 0x000000062a0972a4 */ /* 0x000fe4000f8e02ff */
[----:B------:R-:W-:Y:S02]  /*24d0*/  USEL UR6, UR38, UR13, !UP2 ;  /* 0x0000000d26067287 */ /* 0x000fe4000d000000 */
[----:B------:R-:W-:Y:S02]  /*24e0*/  UIMAD UR12, UR42, UR8, URZ ;  /* 0x000000082a0c72a4 */ /* 0x000fe4000f8e02ff */
[----:B------:R-:W-:Y:S02]  /*24f0*/  UISETP.GE.AND UP0, UPT, UR4, UR9, UPT ;  /* 0x000000090400728c */ /* 0x000fe4000bf06270 */
[----:B------:R-:W-:Y:S02]  /*2500*/  UIMAD.WIDE.U32 UR16, UR4, UR10, URZ ;  /* 0x0000000a041072a5 */ /* 0x000fe4000f8e00ff */
[----:B------:R-:W-:-:S02]  /*2510*/  UISETP.GE.OR UP0, UPT, UR6, UR12, UP0 ;  /* 0x0000000c0600728c */ /* 0x000fc40008706670 */
        /* <DEDUP_REMOVED lines=19> */
.L_x_40:
[----:B------:R-:W2:Y:S02]  /*2650*/  LDCU UR4, c[0x0][0xb30] ;  /* 0x00016600ff0477ac */ /* 0x000ea40008000800 */
[----:B--2---:R-:W-:-:S09]  /*2660*/  UISETP.NE.AND UP0, UPT, UR4, 0x1, UPT ;  /* 0x000000010400788c */ /* 0x004fd2000bf05270 */
[----:B------:R-:W-:Y:S05]  /*2670*/  BRA.U UP0, `(.L_x_41) ;  /* 0x0000000100447547 */ /* 0x000fea000b800000 */
[----:B------:R-:W2:Y:S01]  /*2680*/  LDCU.128 UR12, c[0x0][0xb10] ;  /* 0x00016200ff0c77ac */ /* 0x000ea20008000c00 */
[----:B------:R-:W3:Y:S01]  /*2690*/  LDCU UR16, c[0x0][0xb0c] ;  /* 0x00016180ff1077ac */ /* 0x000ee20008000800 */
[----:B------:R-:W4:Y:S01]  /*26a0*/  LDCU UR17, c[0x0][0xb20] ;  /* 0x00016400ff1177ac */ /* 0x000f220008000800 */
[----:B--2---:R-:W-:Y:S02]  /*26b0*/  UIMAD.WIDE.U32 UR10, UR38, UR12, URZ ;  /* 0x0000000c260a72a5 */ /* 0x004fe4000f8e00ff */
[----:B------:R-:W-:Y:S02]  /*26c0*/  UIMAD.WIDE.U32 UR8, UR37, UR15, URZ ;  /* 0x0000000f250872a5 */ /* 0x000fe4000f8e00ff */
[----:B---3--:R-:W-:Y:S02]  /*26d0*/  UISETP.NE.AND UP2, UPT, UR16, 0x1, UPT ;  /* 0x000000011000788c */ /* 0x008fe4000bf45270 */
[----:B------:R-:W-:Y:S01]  /*26e0*/  UISETP.NE.AND UP0, UPT, UR14, 0x1, UPT ;  /* 0x000000010e00788c */ /* 0x000fe2000bf05270 */
[----:B------:R-:W-:-:S02]  /*26f0*/  UMOV UR6, UR11 ;  /* 0x0000000b00067c82 */ /* 0x000fc40008000000 */
[----:B------:R-:W-:Y:S01]  /*2700*/  UMOV UR4, UR9 ;  /* 0x0000000900047c82 */ /* 0x000fe20008000000 */
[----:B------:R-:W-:Y:S02]  /*2710*/  USHF.R.U32.HI UR6, URZ, UR13, UR6 ;  /* 0x0000000dff067299 */ /* 0x000fe40008011606 */
[----:B----4-:R-:W-:Y:S02]  /*2720*/  USHF.R.U32.HI UR4, URZ, UR17, UR4 ;  /* 0x00000011ff047299 */ /* 0x010fe40008011604 */
[----:B------:R-:W-:Y:S02]  /*2730*/  USEL UR6, UR38, UR6, !UP2 ;  /* 0x0000000626067287 */ /* 0x000fe4000d000000 */
[----:B------:R-:W-:-:S04]  /*2740*/  USEL UR4, UR37, UR4, !UP0 ;  /* 0x0000000425047287 */ /* 0x000fc8000c000000 */
[----:B------:R-:W-:Y:S02]  /*2750*/  UIADD3 UR8, UPT, UPT, UR6, -UR4, URZ ;  /* 0x8000000406087290 */ /* 0x000fe4000fffe0ff */
[----:B------:R-:W-:Y:S02]  /*2760*/  UIADD3 UR4, UPT, UPT, -UR6, UR4, URZ ;  /* 0x0000000406047290 */ /* 0x000fe4000fffe1ff */
[----:B------:R-:W-:Y:S02]  /*2770*/  UIMAD UR37, UR8, UR14, UR37 ;  /* 0x0000000e082572a4 */ /* 0x000fe4000f8e0225 */
[----:B------:R-:W-:-:S12]  /*2780*/  UIMAD UR38, UR4, UR16, UR38 ;  /* 0x00000010042672a4 */ /* 0x000fd8000f8e0226 */
.L_x_41:
[----:B------:R-:W-:Y:S01]  /*2790*/  VIADD R11, R11, 0x1 ;  /* 0x000000010b0b7836 */ /* 0x000fe20000000000 */
[----:B------:R-:W-:Y:S02]  /*27a0*/  R2UR UR6, R145 ;  /* 0x00000000910672ca */ /* 0x000fe400000e0000 */
[----:B------:R-:W-:Y:S02]  /*27b0*/  R2UR UR4, R144 ;  /* 0x00000000900472ca */ /* 0x000fe400000e0000 */
[C---:B------:R-:W-:Y:S02]  /*27c0*/  ISETP.NE.AND P0, PT, R11.reuse, 0x2, PT ;  /* 0x000000020b00780c */ /* 0x040fe40003f05270 */
[----:B------:R-:W-:Y:S02]  /*27d0*/  PLOP3.LUT P1, PT, PT, PT, PT, 0x80, 0x8 ;  /* 0x000000000008781c */ /* 0x000fe40003f2f070 */
[----:B-1----:R-:W-:Y:S02]  /*27e0*/  SEL R0, RZ, 0x1, P0 ;  /* 0x00000001ff007807 */ /* 0x002fe40000000000 */
[----:B------:R-:W-:-:S02]  /*27f0*/  SEL R11, R11, RZ, P0 ;  /* 0x000000ff0b0b7207 */ /* 0x000fc40000000000 */
[----:B------:R-:W-:Y:S01]  /*2800*/  LOP3.LUT R10, R10, R0, RZ, 0x3c, !PT ;  /* 0x000000000a0a7212 */ /* 0x000fe200078e3cff */
[----:B------:R-:W-:Y:S02]  /*2810*/  UIADD3 UR16, UPT, UPT, UR38, UR6, URZ ;  /* 0x0000000626107290 */ /* 0x000fe4000fffe0ff */
[----:B------:R-:W-:Y:S01]  /*2820*/  UIADD3 UR20, UPT, UPT, UR37, UR4, URZ ;  /* 0x0000000425147290 */ /* 0x000fe2000fffe0ff */
[----:B------:R-:W-:Y:S11]  /*2830*/  BRA.U UP1, `(.L_x_42) ;  /* 0xfffffff101507547 */ /* 0x000ff6000b83ffff */
[----:B------:R-:W-:Y:S01]  /*2840*/  UIADD3 UR7, UPT, UPT, UR7, 0x18, URZ ;  /* 0x0000001807077890 */ /* 0x000fe2000fffe0ff */
[----:B------:R-:W-:-:S03]  /*2850*/  SHF.L.U32 R2, R12, 0x1f, RZ ;  /* 0x0000001f0c027819 */ /* 0x000fc600000006ff */
[----:B------:R-:W-:-:S09]  /*2860*/  ULEA UR4, UR5, UR7, 0x3 ;  /* 0x0000000705047291 */ /* 0x000fd2000f8e18ff */
[----:B------:R-:W1:Y:S02]  /*2870*/  SYNCS.PHASECHK.TRANS64.TRYWAIT P0, [UR4], R2 ;  /* 0x00000002ff0075a7 */ /* 0x000e640008001104 */
[----:B-1----:R-:W-:Y:S05]  /*2880*/  @!P0 BRA `(.L_x_43) ;  /* 0x0000008c00508947 */ /* 0x002fea0003800000 */
.L_x_140:
[----:B------:R-:W-:-:S04]  /*2890*/  UIADD3 UR4, UPT, UPT, UR5, 0x1, URZ ;  /* 0x0000000105047890 */ /* 0x000fc8000fffe0ff */
[----:B------:R-:W-:-:S04]  /*28a0*/  UISETP.NE.AND UP0, UPT, UR4, 0x3, UPT ;  /* 0x000000030400788c */ /* 0x000fc8000bf05270 */
[----:B------:R-:W-:Y:S02]  /*28b0*/  USEL UR6, URZ, 0x1, UP0 ;  /* 0x00000001ff067887 */ /* 0x000fe40008000000 */
[----:B------:R-:W-:-:S04]  /*28c0*/  USEL UR4, UR4, URZ, UP0 ;  /* 0x000000ff04047287 */ /* 0x000fc80008000000 */
[----:B------:R-:W-:Y:S01]  /*28d0*/  ULEA UR5, UR4, UR7, 0x3 ;  /* 0x0000000704057291 */ /* 0x000fe2000f8e18ff */
[----:B------:R-:W-:-:S04]  /*28e0*/  LOP3.LUT R12, R12, UR6, RZ, 0x3c, !PT ;  /* 0x000000060c0c7c12 */ /* 0x000fc8000f8e3cff */
[----:B-1----:R-:W-:-:S04]  /*28f0*/  SHF.L.U32 R2, R12, 0x1f, RZ ;  /* 0x0000001f0c027819 */ /* 0x002fc800000006ff */
[----:B------:R-:W1:Y:S02]  /*2900*/  SYNCS.PHASECHK.TRANS64.TRYWAIT P0, [UR5], R2 ;  /* 0x00000002ff0075a7 */ /* 0x000e640008001105 */
[----:B-1----:R-:W-:Y:S05]  /*2910*/  @!P0 BRA `(.L_x_44) ;  /* 0x0000008c00448947 */ /* 0x002fea0003800000 */
.L_x_142:
[----:B------:R-:W-:-:S04]  /*2920*/  UIADD3 UR4, UPT, UPT, UR4, 0x1, URZ ;  /* 0x0000000104047890 */ /* 0x000fc8000fffe0ff */
[----:B------:R-:W-:-:S04]  /*2930*/  UISETP.NE.AND UP0, UPT, UR4, 0x3, UPT ;  /* 0x000000030400788c */ /* 0x000fc8000bf05270 */
[----:B------:R-:W-:Y:S02]  /*2940*/  USEL UR5, URZ, 0x1, UP0 ;  /* 0x00000001ff057887 */ /* 0x000fe40008000000 */
[----:B------:R-:W-:-:S04]  /*2950*/  USEL UR4, UR4, URZ, UP0 ;  /* 0x000000ff04047287 */ /* 0x000fc80008000000 */
[----:B------:R-:W-:Y:S01]  /*2960*/  ULEA UR4, UR4, UR7, 0x3 ;  /* 0x0000000704047291 */ /* 0x000fe2000f8e18ff */
[----:B-1----:R-:W-:-:S04]  /*2970*/  LOP3.LUT R2, R12, UR5, RZ, 0x3c, !PT ;  /* 0x000000050c027c12 */ /* 0x002fc8000f8e3cff */
[----:B------:R-:W-:Y:S01]  /*2980*/  SHF.L.U32 R2, R2, 0x1f, RZ ;  /* 0x0000001f02027819 */ /* 0x000fe200000006ff */
[----:B------:R-:W-:-:S07]  /*2990*/  IMAD.U32 R0, RZ, RZ, UR4 ;  /* 0x00000004ff007e24 */ /* 0x000fce000f8e00ff */
.L_x_45:
[----:B-1----:R1:W2:Y:S02]  /*29a0*/  SYNCS.PHASECHK.TRANS64.TRYWAIT P0, [R0+URZ], R2 ;  /* 0x00000002000075a7 */ /* 0x0022a400080011ff */
[----:B--2---:R-:W-:Y:S05]  /*29b0*/  @!P0 NANOSLEEP.SYNCS 0x989680 ;  /* 0x009896800000895d */ /* 0x004fea0003900000 */
[----:B------:R-:W2:Y:S02]  /*29c0*/  @!P0 SYNCS.PHASECHK.TRANS64 P0, [R0+URZ], R2 ;  /* 0x00000002000085a7 */ /* 0x000ea400080010ff */
[----:B--2---:R-:W-:Y:S05]  /*29d0*/  @P0 EXIT ;  /* 0x000000000000094d */ /* 0x004fea0003800000 */
[----:B------:R-:W-:Y:S05]  /*29e0*/  BRA `(.L_x_45) ;  /* 0xfffffffc00ec7947 */ /* 0x000fea000383ffff */
.L_x_22:
[----:B------:R-:W1:Y:S02]  /*29f0*/  S2UR UR4, SR_CgaCtaId ;  /* 0x00000000000479c3 */ /* 0x000e640000008800 */
[----:B-1----:R-:W-:-:S04]  /*2a00*/  UISETP.NE.AND UP0, UPT, UR4, URZ, UPT ;  /* 0x000000ff0400728c */ /* 0x002fc8000bf05270 */
[----:B------:R-:W-:-:S09]  /*2a10*/  UISETP.NE.OR UP0, UPT, UR17, 0x1, UP0 ;  /* 0x000000011100788c */ /* 0x000fd20008705670 */
[----:B------:R-:W-:Y:S05]  /*2a20*/  BRA.U UP0, `(.L_x_46) ;  /* 0x00000005004c7547 */ /* 0x000fea000b800000 */
[----:B------:R-:W1:Y:S01]  /*2a30*/  S2UR UR5, SR_CgaCtaId ;  /* 0x00000000000579c3 */ /* 0x000e620000008800 */
[----:B------:R-:W-:Y:S01]  /*2a40*/  UMOV UR4, 0x400 ;  /* 0x0000040000047882 */ /* 0x000fe20000000000 */
[----:B------:R-:W-:Y:S01]  /*2a50*/  ISETP.GE.U32.AND P2, PT, R0, 0x8, PT ;  /* 0x000000080000780c */ /* 0x000fe20003f46070 */
[----:B------:R-:W-:Y:S01]  /*2a60*/  IMAD.MOV.U32 R12, RZ, RZ, 0x1 ;  /* 0x00000001ff0c7424 */ /* 0x000fe200078e00ff */
[----:B------:R-:W-:Y:S02]  /*2a70*/  CS2R R10, SRZ ;  /* 0x00000000000a7805 */ /* 0x000fe4000001ff00 */
[----:B------:R-:W-:Y:S01]  /*2a80*/  CS2R R8, SRZ ;  /* 0x0000000000087805 */ /* 0x000fe2000001ff00 */
[----:B-1----:R-:W-:-:S03]  /*2a90*/  ULEA UR6, UR5, UR4, 0x18 ;  /* 0x0000000405067291 */ /* 0x002fc6000f8ec0ff */
[----:B------:R-:W-:-:S09]  /*2aa0*/  UMOV UR5, URZ ;  /* 0x000000ff00057c82 */ /* 0x000fd20008000000 */
.L_x_50:
[----:B------:R-:W-:Y:S02]  /*2ab0*/  LEA R2, R8, UR6, 0x3 ;  /* 0x0000000608027c11 */ /* 0x000fe4000f8e18ff */
[----:B------:R-:W-:-:S03]  /*2ac0*/  SHF.L.U32 R4, R9, 0x1f, RZ ;  /* 0x0000001f09047819 */ /* 0x000fc600000006ff */
[----:B------:R-:W-:Y:S01]  /*2ad0*/  VIADD R5, R2, 0xd0 ;  /* 0x000000d002057836 */ /* 0x000fe20000000000 */
[----:B------:R-:W1:Y:S02]  /*2ae0*/  SYNCS.PHASECHK.TRANS64.TRYWAIT P0, [R2+URZ+0xc0], R4 ;  /* 0x0000c004020075a7 */ /* 0x000e6400080011ff */
[----:B-1----:R-:W-:Y:S05]  /*2af0*/  @!P0 BRA `(.L_x_47) ;  /* 0x0000008800e48947 */ /* 0x002fea0003800000 */
.L_x_143:
[----:B------:R-:W-:Y:S01]  /*2b00*/  ULEA UR4, UR5, UR6, 0x3 ;  /* 0x0000000605047291 */ /* 0x000fe2000f8e18ff */
[----:B-1----:R-:W-:Y:S01]  /*2b10*/  PRMT R2, RZ, 0x654, R5 ;  /* 0x00000654ff027816 */ /* 0x002fe20000000005 */
[----:B------:R-:W-:Y:S01]  /*2b20*/  @!P2 IMAD.MOV.U32 R4, RZ, RZ, 0x10 ;  /* 0x00000010ff04a424 */ /* 0x000fe200078e00ff */
[----:B------:R-:W-:Y:S01]  /*2b30*/  SHF.L.U32 R5, R12, 0x1f, RZ ;  /* 0x0000001f0c057819 */ /* 0x000fe200000006ff */
[----:B------:R-:W-:Y:S01]  /*2b40*/  UIADD3 UR7, UPT, UPT, UR4, 0x80, URZ ;  /* 0x0000008004077890 */ /* 0x000fe2000fffe0ff */
[----:B------:R1:W-:Y:S05]  /*2b50*/  SYNCS.ARRIVE.TRANS64.RED.A1T0 RZ, [R2+URZ], RZ ;  /* 0x000000ff02ff79a7 */ /* 0x0003ea00081004ff */
[----:B------:R-:W-:Y:S01]  /*2b60*/  IMAD.U32 R6, RZ, RZ, UR7 ;  /* 0x00000007ff067e24 */ /* 0x000fe2000f8e00ff */
[----:B------:R-:W2:Y:S04]  /*2b70*/  SYNCS.PHASECHK.TRANS64.TRYWAIT P0, [UR4+0x90], R5 ;  /* 0x00009005ff0075a7 */ /* 0x000ea80008001104 */
[----:B------:R-:W-:Y:S01]  /*2b80*/  PRMT R6, R0, 0x654, R6 ;  /* 0x0000065400067816 */ /* 0x000fe20000000006 */
[----:B-12---:R-:W-:Y:S06]  /*2b90*/  @!P0 BRA `(.L_x_48) ;  /* 0x0000008800d08947 */ /* 0x006fec0003800000 */
.L_x_145:
[----:B------:R-:W-:Y:S01]  /*2ba0*/  ULEA UR8, UR5, UR6, 0x4 ;  /* 0x0000000605087291 */ /* 0x000fe2000f8e20ff */
[----:B------:R-:W-:Y:S01]  /*2bb0*/  SEL R3, R6, R3, !P2 ;  /* 0x0000000306037207 */ /* 0x000fe20005000000 */
[----:B------:R-:W-:Y:S01]  /*2bc0*/  UIADD3 UR9, UPT, UPT, UR4, 0x80, URZ ;  /* 0x0000008004097890 */ /* 0x000fe2000fffe0ff */
[----:B-1----:R-:W-:Y:S01]  /*2bd0*/  LEA R2, R11, UR6, 0x3 ;  /* 0x000000060b027c11 */ /* 0x002fe2000f8e18ff */
[----:B------:R-:W-:Y:S01]  /*2be0*/  UIADD3 UR8, UPT, UPT, UR8, 0xf0, URZ ;  /* 0x000000f008087890 */ /* 0x000fe2000fffe0ff */
[----:B------:R1:W-:Y:S01]  /*2bf0*/  @!P2 SYNCS.ARRIVE.TRANS64.RED RZ, [R3+URZ], R4 ;  /* 0x0000000403ffa9a7 */ /* 0x0003e200080004ff */
[----:B------:R-:W-:Y:S01]  /*2c00*/  UIADD3 UR4, UPT, UPT, UR5, 0x1, URZ ;  /* 0x0000000105047890 */ /* 0x000fe2000fffe0ff */
[----:B------:R-:W-:-:S03]  /*2c10*/  VIADD R8, R8, 0x1 ;  /* 0x0000000108087836 */ /* 0x000fc60000000000 */
[----:B------:R-:W-:Y:S02]  /*2c20*/  UISETP.NE.AND UP0, UPT, UR4, 0x2, UPT ;  /* 0x000000020400788c */ /* 0x000fe4000bf05270 */
[----:B------:R-:W-:Y:S01]  /*2c30*/  ISETP.NE.AND P0, PT, R8, 0x2, PT ;  /* 0x000000020800780c */ /* 0x000fe20003f05270 */
[----:B------:R-:W-:Y:S06]  /*2c40*/  UGETNEXTWORKID.BROADCAST [UR8], [UR9] ;  /* 0x00000000080073ca */ /* 0x000fec0008000100 */
[----:B------:R-:W-:Y:S02]  /*2c50*/  USEL UR7, URZ, 0x1, UP0 ;  /* 0x00000001ff077887 */ /* 0x000fe40008000000 */
[----:B------:R-:W-:-:S04]  /*2c60*/  USEL UR5, UR4, URZ, UP0 ;  /* 0x000000ff04057287 */ /* 0x000fc80008000000 */
[----:B------:R-:W-:Y:S02]  /*2c70*/  LOP3.LUT R12, R12, UR7, RZ, 0x3c, !PT ;  /* 0x000000070c0c7c12 */ /* 0x000fe4000f8e3cff */
[----:B-1----:R-:W-:-:S04]  /*2c80*/  SHF.L.U32 R4, R10, 0x1f, RZ ;  /* 0x0000001f0a047819 */ /* 0x002fc800000006ff */
[----:B------:R-:W1:Y:S02]  /*2c90*/  SYNCS.PHASECHK.TRANS64.TRYWAIT P1, [R2+URZ+0x80], R4 ;  /* 0x00008004020075a7 */ /* 0x000e6400080211ff */
[----:B-1----:R-:W-:Y:S05]  /*2ca0*/  @!P1 BRA `(.L_x_49) ;  /* 0x0000008800a49947 */ /* 0x002fea0003800000 */
.L_x_146:
[C---:B-1----:R-:W-:Y:S01]  /*2cb0*/  LEA R4, R11.reuse, UR6, 0x4 ;  /* 0x000000060b047c11 */ /* 0x042fe2000f8e20ff */
[----:B------:R-:W-:Y:S01]  /*2cc0*/  VIADD R2, R2, 0x90 ;  /* 0x0000009002027836 */ /* 0x000fe20000000000 */
[----:B------:R-:W-:Y:S01]  /*2cd0*/  SEL R8, R8, RZ, P0 ;  /* 0x000000ff08087207 */ /* 0x000fe20000000000 */
[----:B------:R-:W-:-:S03]  /*2ce0*/  VIADD R11, R11, 0x1 ;  /* 0x000000010b0b7836 */ /* 0x000fc60000000000 */
[----:B------:R-:W1:Y:S01]  /*2cf0*/  LDS.128 R4, [R4+0xf0] ;  /* 0x0000f00004047984 */ /* 0x000e620000000c00 */
[----:B------:R-:W-:Y:S02]  /*2d00*/  PRMT R2, RZ, 0x654, R2 ;  /* 0x00000654ff027816 */ /* 0x000fe40000000002 */
[C---:B------:R-:W-:Y:S01]  /*2d10*/  ISETP.NE.AND P1, PT, R11.reuse, 0x2, PT ;  /* 0x000000020b00780c */ /* 0x040fe20003f25270 */
[----:B------:R-:W-:Y:S01]  /*2d20*/  @!PT LDS RZ, [RZ] ;  /* 0x00000000fffff984 */ /* 0x000fe20000000800 */
[----:B------:R-:W-:Y:S01]  /*2d30*/  @!PT LDS RZ, [RZ] ;  /* 0x00000000fffff984 */ /* 0x000fe20000000800 */
[----:B------:R-:W-:Y:S01]  /*2d40*/  @!PT LDS RZ, [RZ] ;  /* 0x00000000fffff984 */ /* 0x000fe20000000800 */
[----:B------:R-:W-:Y:S01]  /*2d50*/  @!PT LDS RZ, [RZ] ;  /* 0x00000000fffff984 */ /* 0x000fe20000000800 */
[----:B------:R2:W-:Y:S06]  /*2d60*/  MEMBAR.ALL.CTA ;  /* 0x0000000000007992 */ /* 0x0005ec0000008000 */
[----:B--2---:R-:W2:Y:S01]  /*2d70*/  FENCE.VIEW.ASYNC.S ;  /* 0x00000000000073c6 */ /* 0x004ea20000000000 */
[----:B------:R-:W-:Y:S01]  /*2d80*/  SEL R11, R11, RZ, P1 ;  /* 0x000000ff0b0b7207 */ /* 0x000fe20000800000 */
[----:B--2---:R2:W-:Y:S01]  /*2d90*/  SYNCS.ARRIVE.TRANS64.RED.A1T0 RZ, [R2+URZ], RZ ;  /* 0x000000ff02ff79a7 */ /* 0x0045e200081004ff */
[----:B-1----:R-:W-:-:S02]  /*2da0*/  LOP3.LUT P3, RZ, R6, 0x1, RZ, 0xc0, !PT ;  /* 0x0000000106ff7812 */ /* 0x002fc4000786c0ff */
[----:B------:R-:W-:-:S04]  /*2db0*/  SEL R4, RZ, 0x1, P1 ;  /* 0x00000001ff047807 */ /* 0x000fc80000800000 */
[----:B------:R-:W-:Y:S02]  /*2dc0*/  LOP3.LUT R10, R10, R4, RZ, 0x3c, !PT ;  /* 0x000000040a0a7212 */ /* 0x000fe400078e3cff */
[----:B--2---:R-:W-:-:S04]  /*2dd0*/  SEL R2, RZ, 0x1, P0 ;  /* 0x00000001ff027807 */ /* 0x004fc80000000000 */
[----:B------:R-:W-:Y:S01]  /*2de0*/  LOP3.LUT R9, R9, R2, RZ, 0x3c, !PT ;  /* 0x0000000209097212 */ /* 0x000fe200078e3cff */
[----:B------:R-:W-:Y:S06]  /*2df0*/  @P3 BRA `(.L_x_50) ;  /* 0xfffffffc002c3947 */ /* 0x000fec000383ffff */
[----:B------:R-:W-:Y:S01]  /*2e00*/  ULEA UR4, UR5, UR6, 0x3 ;  /* 0x0000000605047291 */ /* 0x000fe2000f8e18ff */
[----:B------:R-:W-:-:S08]  /*2e10*/  SHF.L.U32 R2, R12, 0x1f, RZ ;  /* 0x0000001f0c027819 */ /* 0x000fd000000006ff */
[----:B------:R-:W1:Y:S02]  /*2e20*/  SYNCS.PHASECHK.TRANS64 P0, [UR4+0x90], R2 ;  /* 0x00009002ff0075a7 */ /* 0x000e640008001004 */
[----:B-1----:R-:W-:Y:S05]  /*2e30*/  @P0 BRA `(.L_x_51) ;  /* 0x0000000000080947 */ /* 0x002fea0003800000 */
[----:B------:R-:W1:Y:S02]  /*2e40*/  SYNCS.PHASECHK.TRANS64.TRYWAIT P0, [UR4+0x90], R2 ;  /* 0x00009002ff0075a7 */ /* 0x000e640008001104 */
[----:B-1----:R-:W-:Y:S05]  /*2e50*/  @!P0 BRA `(.L_x_52) ;  /* 0x00000088004c8947 */ /* 0x002fea0003800000 */
.L_x_51:
[----:B------:R-:W-:-:S04]  /*2e60*/  UIADD3 UR7, UPT, UPT, UR5, 0x1, URZ ;  /* 0x0000000105077890 */ /* 0x000fc8000fffe0ff */
[----:B------:R-:W-:-:S04]  /*2e70*/  UISETP.NE.AND UP0, UPT, UR7, 0x2, UPT ;  /* 0x000000020700788c */ /* 0x000fc8000bf05270 */
[----:B------:R-:W-:Y:S02]  /*2e80*/  USEL UR8, URZ, 0x1, UP0 ;  /* 0x00000001ff087887 */ /* 0x000fe40008000000 */
[----:B------:R-:W-:-:S04]  /*2e90*/  USEL UR7, UR7, URZ, UP0 ;  /* 0x000000ff07077287 */ /* 0x000fc80008000000 */
[----:B------:R-:W-:Y:S01]  /*2ea0*/  ULEA UR7, UR7, UR6, 0x3 ;  /* 0x0000000607077291 */ /* 0x000fe2000f8e18ff */
[----:B-1----:R-:W-:-:S04]  /*2eb0*/  LOP3.LUT R2, R12, UR8, RZ, 0x3c, !PT ;  /* 0x000000080c027c12 */ /* 0x002fc8000f8e3cff */
[----:B------:R-:W-:-:S04]  /*2ec0*/  SHF.L.U32 R0, R2, 0x1f, RZ ;  /* 0x0000001f02007819 */ /* 0x000fc800000006ff */
[----:B------:R-:W1:Y:S02]  /*2ed0*/  SYNCS.PHASECHK.TRANS64 P0, [UR7+0x90], R0 ;  /* 0x00009000ff0075a7 */ /* 0x000e640008001007 */
[----:B-1----:R-:W-:Y:S05]  /*2ee0*/  @P0 EXIT ;  /* 0x000000000000094d */ /* 0x002fea0003800000 */
[----:B------:R-:W-:Y:S02]  /*2ef0*/  SHF.L.U32 R2, R2, 0x1f, RZ ;  /* 0x0000001f02027819 */ /* 0x000fe400000006ff */
[----:B------:R-:W-:-:S07]  /*2f00*/  MOV R0, UR7 ;  /* 0x0000000700007c02 */ /* 0x000fce0008000f00 */
.L_x_53:
[----:B-1----:R1:W2:Y:S02]  /*2f10*/  SYNCS.PHASECHK.TRANS64.TRYWAIT P0, [R0+URZ+0x90], R2 ;  /* 0x00009002000075a7 */ /* 0x0022a400080011ff */
[----:B--2---:R-:W-:Y:S05]  /*2f20*/  @!P0 NANOSLEEP.SYNCS 0x989680 ;  /* 0x009896800000895d */ /* 0x004fea0003900000 */
[----:B------:R-:W2:Y:S02]  /*2f30*/  @!P0 SYNCS.PHASECHK.TRANS64 P0, [R0+URZ+0x90], R2 ;  /* 0x00009002000085a7 */ /* 0x000ea400080010ff */
[----:B--2---:R-:W-:Y:S05]  /*2f40*/  @P0 EXIT ;  /* 0x000000000000094d */ /* 0x004fea0003800000 */
[----:B------:R-:W-:Y:S05]  /*2f50*/  BRA `(.L_x_53) ;  /* 0xfffffffc00ec7947 */ /* 0x000fea000383ffff */
.L_x_46:
[----:B------:R-:W-:Y:S05]  /*2f60*/  BRA.U UP4, `(.L_x_54) ;  /* 0x0000000d04787547 */ /* 0x000fea000b800000 */
[----:B------:R-:W1:Y:S01]  /*2f70*/  S2UR UR7, SR_CgaCtaId ;  /* 0x00000000000779c3 */ /* 0x000e620000008800 */
[----:B------:R-:W-:Y:S01]  /*2f80*/  UMOV UR4, 0x40 ;  /* 0x0000004000047882 */ /* 0x000fe20000000000 */
[----:B------:R-:W-:Y:S01]  /*2f90*/  NOP ;  /* 0x0000000000007918 */ /* 0x000fe20000000000 */
[----:B------:R-:W-:Y:S01]  /*2fa0*/  UMOV UR6, 0x400 ;  /* 0x0000040000067882 */ /* 0x000fe20000000000 */
[----:B-1----:R-:W-:Y:S02]  /*2fb0*/  ULEA UR5, UR7, UR4, 0x18 ;  /* 0x0000000407057291 */ /* 0x002fe4000f8ec0ff */
[----:B------:R-:W-:-:S07]  /*2fc0*/  ULEA UR6, UR7, UR6, 0x18 ;  /* 0x0000000607067291 */ /* 0x000fce000f8ec0ff */
[----:B------:R-:W1:Y:S02]  /*2fd0*/  LDS.U8 R0, [UR5+0x1c] ;  /* 0x00001c05ff007984 */ /* 0x000e640008000000 */
[----:B-1----:R-:W-:-:S13]  /*2fe0*/  ISETP.NE.AND P0, PT, R0, RZ, PT ;  /* 0x000000ff0000720c */ /* 0x002fda0003f05270 */
[----:B------:R-:W-:Y:S05]  /*2ff0*/  @P0 BRA `(.L_x_55) ;  /* 0x0000000000580947 */ /* 0x000fea0003800000 */
[----:B------:R-:W-:-:S13]  /*3000*/  ELECT P0, URZ, PT ;  /* 0x0000000000ff782f */ /* 0x000fda0003800000 */
[----:B------:R-:W-:Y:S05]  /*3010*/  @!P0 BRA `(.L_x_56) ;  /* 0x0000000000608947 */ /* 0x000fea0003800000 */
[----:B------:R-:W-:Y:S01]  /*3020*/  UMOV UR4, 0x10 ;  /* 0x0000001000047882 */ /* 0x000fe20000000000 */
[----:B------:R-:W-:Y:S01]  /*3030*/  HFMA2 R0, -RZ, RZ, 0, 5.9604644775390625e-08 ;  /* 0x00000001ff007431 */ /* 0x000fe200000001ff */
[----:B------:R-:W-:-:S03]  /*3040*/  MOV R3, 0xffff ;  /* 0x0000ffff00037802 */ /* 0x000fc60000000f00 */
[----:B------:R-:W-:Y:S04]  /*3050*/  DEPBAR.LE SB1, 0x36 ;  /* 0x00009d800000791a */ /* 0x000fe80000000000 */
[----:B------:R-:W1:Y:S02]  /*3060*/  UTCATOMSWS.FIND_AND_SET.ALIGN UP0, UR4, UR4 ;  /* 0x00000004000475e3 */ /* 0x000e640008000800 */
[----:B-1----:R-:W-:Y:S01]  /*3070*/  MOV R4, UR4 ;  /* 0x0000000400047c02 */ /* 0x002fe20008000f00 */
[----:B------:R-:W-:Y:S06]  /*3080*/  BRA.U UP0, `(.L_x_57) ;  /* 0x0000000100187547 */ /* 0x000fec000b800000 */
.L_x_58:
[----:B------:R-:W-:Y:S05]  /*3090*/  NANOSLEEP 0x64 ;  /* 0x000000640000795d */ /* 0x000fea0003800000 */
[----:B------:R-:W-:-:S05]  /*30a0*/  UMOV UR4, 0x10 ;  /* 0x0000001000047882 */ /* 0x000fca0000000000 */
[----:B------:R-:W-:Y:S04]  /*30b0*/  DEPBAR.LE SB1, 0x36 ;  /* 0x00009d800000791a */ /* 0x000fe80000000000 */
[----:B------:R-:W1:Y:S02]  /*30c0*/  UTCATOMSWS.FIND_AND_SET.ALIGN UP0, UR4, UR4 ;  /* 0x00000004000475e3 */ /* 0x000e640008000800 */
[----:B-1----:R-:W-:Y:S01]  /*30d0*/  MOV R4, UR4 ;  /* 0x0000000400047c02 */ /* 0x002fe20008000f00 */
[----:B------:R-:W-:Y:S05]  /*30e0*/  BRA.U !UP0, `(.L_x_58) ;  /* 0xfffffffd08e87547 */ /* 0x000fea000b83ffff */
.L_x_57:
[-C--:B------:R-:W-:Y:S02]  /*30f0*/  SHF.L.U32 R3, R3, R4.reuse, RZ ;  /* 0x0000000403037219 */ /* 0x080fe400000006ff */
[----:B------:R-:W-:Y:S01]  /*3100*/  SHF.L.U32 R0, R0, R4, RZ ;  /* 0x0000000400007219 */ /* 0x000fe200000006ff */
[----:B------:R-:W-:Y:S02]  /*3110*/  IMAD.SHL.U32 R4, R4, 0x20, RZ ;  /* 0x0000002004047824 */ /* 0x000fe400078e00ff */
[----:B------:R1:W-:Y:S04]  /*3120*/  ATOMS.OR RZ, [UR5+0x14], R3 ;  /* 0x00001403ffff798c */ /* 0x0003e8000b000005 */
[----:B------:R1:W-:Y:S04]  /*3130*/  ATOMS.OR RZ, [UR5+0x18], R0 ;  /* 0x00001800ffff798c */ /* 0x0003e8000b000005 */
[----:B------:R1:W-:Y:S01]  /*3140*/  STS [UR6+0x110], R4 ;  /* 0x00011004ff007988 */ /* 0x0003e20008000806 */
[----:B------:R-:W-:Y:S05]  /*3150*/  BRA `(.L_x_56) ;  /* 0x0000000000107947 */ /* 0x000fea0003800000 */
.L_x_55:
[----:B------:R-:W-:Y:S02]  /*3160*/  MOV R0, 0xffffffff ;  /* 0xffffffff00007802 */ /* 0x000fe40000000f00 */
[----:B------:R-:W-:-:S03]  /*3170*/  MOV R4, 0x31a0 ;  /* 0x000031a000047802 */ /* 0x000fc60000000f00 */
[----:B------:R1:W-:Y:S04]  /*3180*/  STS [UR6+0x110], R0 ;  /* 0x00011000ff007988 */ /* 0x0003e80008000806 */
[----:B-1---5:R-:W-:Y:S05]  /*3190*/  CALL.REL.NOINC `($__internal_1_$__cuda_sm10x_tcgen05_guardrail_trap_phase_invalid_during_alloc) ;  /* 0x0000008c00647944 */ /* 0x022fea0003c00000 */
.L_x_56:
[----:B------:R-:W-:Y:S05]  /*31a0*/  WARPSYNC.ALL ;  /* 0x0000000000007948 */ /* 0x000fea0003800000 */
[----:B------:R-:W2:Y:S01]  /*31b0*/  S2UR UR4, SR_CgaCtaId ;  /* 0x00000000000479c3 */ /* 0x000ea20000008800 */
[----:B------:R-:W-:Y:S01]  /*31c0*/  UMOV UR26, 0x400 ;  /* 0x00000400001a7882 */ /* 0x000fe20000000000 */
[----:B------:R-:W-:-:S06]  /*31d0*/  NOP ;  /* 0x0000000000007918 */ /* 0x000fcc0000000000 */
[----:B------:R-:W-:Y:S06]  /*31e0*/  BAR.ARV 0x6, 0xa0 ;  /* 0x0182800000007b1d */ /* 0x000fec0000002000 */
[----:B------:R-:W3:Y:S01]  /*31f0*/  LDCU UR5, c[0x0][0x38c] ;  /* 0x00007180ff0577ac */ /* 0x000ee20008000800 */
[----:B------:R-:W-:Y:S01]  /*3200*/  LOP3.LUT R2, R2, 0xffff, RZ, 0xc0, !PT ;  /* 0x0000ffff02027812 */ /* 0x000fe200078ec0ff */
[----:B------:R-:W-:Y:S01]  /*3210*/  IMAD.MOV.U32 R11, RZ, RZ, 0x1 ;  /* 0x00000001ff0b7424 */ /* 0x000fe200078e00ff */
[----:B------:R-:W-:Y:S01]  /*3220*/  CS2R R8, SRZ ;  /* 0x0000000000087805 */ /* 0x000fe2000001ff00 */
[----:B------:R-:W4:Y:S01]  /*3230*/  LDCU UR7, c[0x0][0x38c] ;  /* 0x00007180ff0777ac */ /* 0x000f220008000800 */
[----:B------:R-:W-:Y:S01]  /*3240*/  R2UR UR27, R2 ;  /* 0x00000000021b72ca */ /* 0x000fe200000e0000 */
[----:B------:R-:W-:Y:S01]  /*3250*/  IMAD.MOV.U32 R10, RZ, RZ, RZ ;  /* 0x000000ffff0a7224 */ /* 0x000fe200078e00ff */
[----:B------:R-:W-:Y:S01]  /*3260*/  UMOV UR31, URZ ;  /* 0x000000ff001f7c82 */ /* 0x000fe20008000000 */
[----:B------:R-:W-:Y:S01]  /*3270*/  UMOV UR22, URZ ;  /* 0x000000ff00167c82 */ /* 0x000fe20008000000 */
[----:B--2---:R-:W-:Y:S01]  /*3280*/  ULEA UR26, UR4, UR26, 0x18 ;  /* 0x0000001a041a7291 */ /* 0x004fe2000f8ec0ff */
[----:B------:R-:W-:Y:S01]  /*3290*/  UMOV UR38, 0x0 ;  /* 0x0000000000267882 */ /* 0x000fe20000000000 */
[----:B------:R-:W-:-:S02]  /*32a0*/  UMOV UR39, 0x8400490 ;  /* 0x0840049000277882 */ /* 0x000fc40000000000 */
[----:B------:R-:W-:Y:S02]  /*32b0*/  UIADD3 UR4, UPT, UPT, UR26, 0x10800, URZ ;  /* 0x000108001a047890 */ /* 0x000fe4000fffe0ff */
[----:B------:R-:W-:Y:S02]  /*32c0*/  UIADD3 UR6, UPT, UPT, UR26, 0x1c800, URZ ;  /* 0x0001c8001a067890 */ /* 0x000fe4000fffe0ff */
[----:B---3--:R-:W-:Y:S01]  /*32d0*/  UIADD3 UR5, UPT, UPT, UR5, 0x3f, URZ ;  /* 0x0000003f05057890 */ /* 0x008fe2000fffe0ff */
[----:B-1----:R-:W1:Y:S01]  /*32e0*/  LDS R0, [UR26+0x110] ;  /* 0x0001101aff007984 */ /* 0x002e620008000800 */
[----:B------:R-:W-:Y:S01]  /*32f0*/  UMOV UR36, 0x0 ;  /* 0x0000000000247882 */ /* 0x000fe20000000000 */
[----:B------:R-:W-:Y:S01]  /*3300*/  UMOV UR37, 0x8400490 ;  /* 0x0840049000257882 */ /* 0x000fe20000000000 */
[----:B------:R-:W-:Y:S02]  /*3310*/  USHF.R.S32.HI UR40, URZ, 0x1f, UR5 ;  /* 0x0000001fff287899 */ /* 0x000fe40008011405 */
[----:B----4-:R-:W-:-:S02]  /*3320*/  UISETP.GE.AND UP4, UPT, UR7, 0x1, UPT ;  /* 0x000000010700788c */ /* 0x010fc4000bf86270 */
[----:B------:R-:W-:Y:S02]  /*3330*/  ULEA.HI UR40, UR40, UR5, URZ, 0x6 ;  /* 0x0000000528287291 */ /* 0x000fe4000f8f30ff */
[----:B------:R-:W-:Y:S02]  /*3340*/  USHF.R.U32.HI UR5, URZ, 0x4, UR4 ;  /* 0x00000004ff057899 */ /* 0x000fe40008011604 */
[----:B------:R-:W-:Y:S02]  /*3350*/  USHF.R.S32.HI UR40, URZ, 0x6, UR40 ;  /* 0x00000006ff287899 */ /* 0x000fe40008011428 */
[----:B------:R-:W-:Y:S02]  /*3360*/  USHF.R.U32.HI UR4, URZ, 0x4, UR6 ;  /* 0x00000004ff047899 */ /* 0x000fe40008011606 */
[----:B------:R-:W-:Y:S02]  /*3370*/  UISETP.LT.AND UP0, UPT, UR40, 0x1, UPT ;  /* 0x000000012800788c */ /* 0x000fe4000bf01270 */
[----:B------:R-:W-:-:S02]  /*3380*/  ULOP3.LUT UR5, UR5, 0x3fff, URZ, 0xc0, !UPT ;  /* 0x00003fff05057892 */ /* 0x000fc4000f8ec0ff */
[----:B------:R-:W-:Y:S02]  /*3390*/  ULOP3.LUT UR4, UR4, 0x3fff, URZ, 0xc0, !UPT ;  /* 0x00003fff04047892 */ /* 0x000fe4000f8ec0ff */
[----:B------:R-:W-:Y:S02]  /*33a0*/  USEL UR41, UR40, 0x1, !UP0 ;  /* 0x0000000128297887 */ /* 0x000fe4000c000000 */
[----:B------:R-:W-:Y:S02]  /*33b0*/  ULOP3.LUT UR28, UR5, 0x10000, URZ, 0xfc, !UPT ;  /* 0x00010000051c7892 */ /* 0x000fe4000f8efcff */
[----:B------:R-:W-:Y:S02]  /*33c0*/  ULOP3.LUT UR29, UR4, 0x10000, URZ, 0xfc, !UPT ;  /* 0x00010000041d7892 */ /* 0x000fe4000f8efcff */
[----:B------:R-:W-:Y:S01]  /*33d0*/  UIADD3 UR41, UPT, UPT, -UR41, URZ, URZ ;  /* 0x000000ff29297290 */ /* 0x000fe2000fffe1ff */
[----:B------:R-:W-:Y:S01]  /*33e0*/  UMOV UR34, 0x0 ;  /* 0x0000000000227882 */ /* 0x000fe20000000000 */
[----:B------:R-:W-:Y:S01]  /*33f0*/  UMOV UR35, 0x8400490 ;  /* 0x0840049000237882 */ /* 0x000fe20000000000 */
[----:B------:R-:W-:Y:S01]  /*3400*/  UMOV UR32, 0x0 ;  /* 0x0000000000207882 */ /* 0x000fe20000000000 */
[----:B------:R-:W-:Y:S01]  /*3410*/  UMOV UR33, 0x8400490 ;  /* 0x0840049000217882 */ /* 0x000fe20000000000 */
[----:B-1----:R-:W-:-:S15]  /*3420*/  R2UR UR42, R0 ;  /* 0x00000000002a72ca */ /* 0x002fde00000e0000 */
.L_x_65:
[----:B------:R-:W-:Y:S02]  /*3430*/  LEA R0, R10, UR26, 0x3 ;  /* 0x0000001a0a007c11 */ /* 0x000fe4000f8e18ff */
[----:B------:R-:W-:Y:S02]  /*3440*/  SHF.L.U32 R2, R9, 0x1f, RZ ;  /* 0x0000001f09027819 */ /* 0x000fe400000006ff */
[----:B------:R-:W-:Y:S01]  /*3450*/  PLOP3.LUT P0, PT, PT, PT, UP4, 0x80, 0x8 ;  /* 0x000000000008781c */ /* 0x000fe20003f0f048 */
[----:B------:R-:W-:Y:S01]  /*3460*/  VIADD R3, R0, 0x90 ;  /* 0x0000009000037836 */ /* 0x000fe20000000000 */
[----:B-1----:R-:W1:Y:S02]  /*3470*/  SYNCS.PHASECHK.TRANS64.TRYWAIT P1, [R0+URZ+0x80], R2 ;  /* 0x00008002000075a7 */ /* 0x002e6400080211ff */
[----:B-1-3--:R-:W-:Y:S09]  /*3480*/  @!P1 BRA `(.L_x_59) ;  /* 0x0000008000d89947 */ /* 0x00aff20003800000 */
.L_x_148:
[----:B------:R-:W-:Y:S01]  /*3490*/  LEA R4, R10, UR26, 0x4 ;  /* 0x0000001a0a047c11 */ /* 0x000fe2000f8e20ff */
[----:B------:R-:W-:Y:S01]  /*34a0*/  @UP4 ULEA UR4, UR22, UR26, 0x3 ;  /* 0x0000001a16044291 */ /* 0x000fe2000f8e18ff */
[----:B------:R-:W-:Y:S01]  /*34b0*/  PLOP3.LUT P2, PT, PT, PT, PT, 0x80, 0x8 ;  /* 0x000000000008781c */ /* 0x000fe20003f4f070 */
[----:B------:R-:W-:Y:S01]  /*34c0*/  ULEA UR30, UR31, UR26, 0x3 ;  /* 0x0000001a1f1e7291 */ /* 0x000fe2000f8e18ff */
[----:B------:R-:W-:Y:S01]  /*34d0*/  PRMT R3, RZ, 0x654, R3 ;  /* 0x00000654ff037816 */ /* 0x000fe20000000003 */
[----:B------:R-:W-:Y:S01]  /*34e0*/  ULEA UR11, UR31, UR42, 0x8 ;  /* 0x0000002a1f0b7291 */ /* 0x000fe2000f8e40ff */
[----:B------:R-:W2:Y:S01]  /*34f0*/  LDS.128 R4, [R4+0xf0] ;  /* 0x0000f00004047984 */ /* 0x000ea20000000c00 */
[----:B-1----:R-:W-:Y:S02]  /*3500*/  @P0 SHF.L.U32 R2, R8, 0x1f, RZ ;  /* 0x0000001f08020819 */ /* 0x002fe400000006ff */
[----:B------:R-:W-:Y:S01]  /*3510*/  SHF.L.U32 R0, R11, 0x1f, RZ ;  /* 0x0000001f0b007819 */ /* 0x000fe200000006ff */
[----:B------:R-:W-:Y:S01]  /*3520*/  @!PT LDS RZ, [RZ] ;  /* 0x00000000fffff984 */ /* 0x000fe20000000800 */
[----:B------:R-:W-:Y:S01]  /*3530*/  @!PT LDS RZ, [RZ] ;  /* 0x00000000fffff984 */ /* 0x000fe20000000800 */
[----:B------:R-:W-:Y:S01]  /*3540*/  @!PT LDS RZ, [RZ] ;  /* 0x00000000fffff984 */ /* 0x000fe20000000800 */
[----:B------:R-:W-:Y:S01]  /*3550*/  @!PT LDS RZ, [RZ] ;  /* 0x00000000fffff984 */ /* 0x000fe20000000800 */
[----:B------:R1:W-:Y:S06]  /*3560*/  MEMBAR.ALL.CTA ;  /* 0x0000000000007992 */ /* 0x0003ec0000008000 */
[----:B-1----:R-:W1:Y:S02]  /*3570*/  FENCE.VIEW.ASYNC.S ;  /* 0x00000000000073c6 */ /* 0x002e640000000000 */
[----:B-1----:R1:W-:Y:S01]  /*3580*/  SYNCS.ARRIVE.TRANS64.RED.A1T0 RZ, [R3+URZ], RZ ;  /* 0x000000ff03ff79a7 */ /* 0x0023e200081004ff */
[----:B------:R1:W3:Y:S01]  /*3590*/  @P0 SYNCS.PHASECHK.TRANS64.TRYWAIT P2, [UR4], R2 ;  /* 0x00000002ff0005a7 */ /* 0x0002e20008041104 */
[----:B--2---:R-:W-:Y:S01]  /*35a0*/  LOP3.LUT P1, RZ, R6, 0x1, RZ, 0xc0, !PT ;  /* 0x0000000106ff7812 */ /* 0x004fe2000782c0ff */
[----:B------:R-:W2:Y:S02]  /*35b0*/  SYNCS.PHASECHK.TRANS64.TRYWAIT P0, [UR30+0xb0], R0 ;  /* 0x0000b000ff0075a7 */ /* 0x000ea4000800111e */
[----:B-123--:R-:W-:Y:S10]  /*35c0*/  @!P0 BRA `(.L_x_60) ;  /* 0x00000080009c8947 */ /* 0x00eff40003800000 */
.L_x_150:
[----:B------:R-:W-:Y:S01]  /*35d0*/  IADD3 R10, PT, PT, R10, 0x1, RZ ;  /* 0x000000010a0a7810 */ /* 0x000fe20007ffe0ff */
[----:B------:R-:W-:Y:S06]  /*35e0*/  BRA.U !UP4, `(.L_x_61) ;  /* 0x000000010cc07547 */ /* 0x000fec000b800000 */
[----:B------:R-:W-:Y:S01]  /*35f0*/  UPLOP3.LUT UP2, UPT, UPT, UPT, UPT, 0x40, 0x4 ;  /* 0x000000000004789c */ /* 0x000fe20003f4e870 */
[----:B------:R-:W-:Y:S01]  /*3600*/  UMOV UR24, UR41 ;  /* 0x0000002900187c82 */ /* 0x000fe20008000000 */
[----:B------:R-:W-:Y:S01]  /*3610*/  UMOV UR23, UR40 ;  /* 0x0000002800177c82 */ /* 0x000fe20008000000 */
[----:B------:R-:W-:-:S08]  /*3620*/  UMOV UR10, UR22 ;  /* 0x00000016000a7c82 */ /* 0x000fd00008000000 */
.L_x_64:
[----:B------:R-:W-:Y:S02]  /*3630*/  UIADD3 UR24, UPT, UPT, UR24, 0x1, URZ ;  /* 0x0000000118187890 */ /* 0x000fe4000fffe0ff */
[----:B--2---:R-:W-:Y:S02]  /*3640*/  ULEA UR5, UR10, UR26, 0x3 ;  /* 0x0000001a0a057291 */ /* 0x004fe4000f8e18ff */
[----:B------:R-:W-:Y:S01]  /*3650*/  UISETP.NE.AND UP3, UPT, UR24, URZ, UPT ;  /* 0x000000ff1800728c */ /* 0x000fe2000bf65270 */
[----:B---3--:R-:W-:Y:S10]  /*3660*/  @P2 BRA `(.L_x_62) ;  /* 0x00000000000c2947 */ /* 0x008ff40003800000 */
[----:B-1----:R-:W-:Y:S04]  /*3670*/  SHF.L.U32 R2, R8, 0x1f, RZ ;  /* 0x0000001f08027819 */ /* 0x002fe800000006ff */
[----:B------:R-:W1:Y:S02]  /*3680*/  SYNCS.PHASECHK.TRANS64.TRYWAIT P0, [UR5], R2 ;  /* 0x00000002ff0075a7 */ /* 0x000e640008001105 */
[----:B-1----:R-:W-:Y:S05]  /*3690*/  @!P0 BRA `(.L_x_63) ;  /* 0x0000008000808947 */ /* 0x002fea0003800000 */
.L_x_62:
[----:B------:R-:W-:Y:S01]  /*36a0*/  UISETP.NE.AND UP0, UPT, UR23, 0x1, UPT ;  /* 0x000000011700788c */ /* 0x000fe2000bf05270 */
[----:B------:R-:W-:Y:S01]  /*36b0*/  PLOP3.LUT P2, PT, PT, PT, PT, 0x80, 0x8 ;  /* 0x000000000008781c */ /* 0x000fe20003f4f070 */
[----:B------:R-:W-:Y:S02]  /*36c0*/  UIADD3 UR4, UPT, UPT, UR10, 0x1, URZ ;  /* 0x000000010a047890 */ /* 0x000fe4000fffe0ff */
[----:B------:R-:W-:Y:S02]  /*36d0*/  UIADD3 UR25, UPT, UPT, UR5, 0x18, URZ ;  /* 0x0000001805197890 */ /* 0x000fe4000fffe0ff */
[----:B------:R-:W-:Y:S01]  /*36e0*/  UISETP.NE.AND UP1, UPT, UR4, 0x3, UPT ;  /* 0x000000030400788c */ /* 0x000fe2000bf25270 */
[----:B------:R-:W-:Y:S01]  /*36f0*/  PLOP3.LUT P0, PT, PT, PT, UP0, 0x80, 0x8 ;  /* 0x000000000008781c */ /* 0x000fe20003f0f008 */
[----:B------:R-:W-:Y:S02]  /*3700*/  UIADD3 UR23, UPT, UPT, UR23, -0x1, URZ ;  /* 0xffffffff17177890 */ /* 0x000fe4000fffe0ff */
[----:B------:R-:W-:Y:S02]  /*3710*/  USEL UR6, URZ, 0x1, UP1 ;  /* 0x00000001ff067887 */ /* 0x000fe40008800000 */
[----:B------:R-:W-:Y:S01]  /*3720*/  USEL UR22, UR4, URZ, UP1 ;  /* 0x000000ff04167287 */ /* 0x000fe20008800000 */
[----:B------:R-:W-:Y:S01]  /*3730*/  UMOV UR7, 0x40004040 ;  /* 0x4000404000077882 */ /* 0x000fe20000000000 */
[----:B------:R-:W-:Y:S02]  /*3740*/  UMOV UR5, 0x40004040 ;  /* 0x4000404000057882 */ /* 0x000fe40000000000 */
[----:B------:R-:W-:Y:S01]  /*3750*/  @UP0 ULEA UR4, UR22, UR26, 0x3 ;  /* 0x0000001a16040291 */ /* 0x000fe2000f8e18ff */
[----:B------:R-:W-:Y:S01]  /*3760*/  LOP3.LUT R8, R8, UR6, RZ, 0x3c, !PT ;  /* 0x0000000608087c12 */ /* 0x000fe2000f8e3cff */
[----:B------:R-:W-:Y:S01]  /*3770*/  ULEA UR6, UR10, UR29, 0xb ;  /* 0x0000001d0a067291 */ /* 0x000fe2000f8e58ff */
[----:B------:R-:W-:Y:S02]  /*3780*/  UMOV UR21, 0x40004040 ;  /* 0x4000404000157882 */ /* 0x000fe40000000000 */
[----:B-1----:R-:W-:Y:S01]  /*3790*/  @P0 SHF.L.U32 R0, R8, 0x1f, RZ ;  /* 0x0000001f08000819 */ /* 0x002fe200000006ff */
[----:B------:R-:W-:Y:S02]  /*37a0*/  UIADD3 UR20, UPT, UPT, UR6, 0x2, URZ ;  /* 0x0000000206147890 */ /* 0x000fe4000fffe0ff */
[----:B------:R-:W-:Y:S01]  /*37b0*/  UIADD3 UR16, UPT, UPT, UR6, 0x4, URZ ;  /* 0x0000000406107890 */ /* 0x000fe2000fffe0ff */
[----:B------:R2:W3:Y:S01]  /*37c0*/  @P0 SYNCS.PHASECHK.TRANS64.TRYWAIT P2, [UR4], R0 ;  /* 0x00000000ff0005a7 */ /* 0x0004e20008041104 */
[----:B------:R-:W-:Y:S02]  /*37d0*/  ULEA UR4, UR10, UR28, 0xa ;  /* 0x0000001c0a047291 */ /* 0x000fe4000f8e50ff */
[----:B------:R-:W-:Y:S02]  /*37e0*/  UIADD3 UR12, UPT, UPT, UR6, 0x6, URZ ;  /* 0x00000006060c7890 */ /* 0x000fe4000fffe0ff */
[----:B------:R-:W-:Y:S02]  /*37f0*/  UIADD3 UR18, UPT, UPT, UR4, 0x2, URZ ;  /* 0x0000000204127890 */ /* 0x000fe4000fffe0ff */
[----:B------:R-:W-:Y:S02]  /*3800*/  UIADD3 UR14, UPT, UPT, UR4, 0x4, URZ ;  /* 0x00000004040e7890 */ /* 0x000fe4000fffe0ff */
[----:B------:R-:W-:Y:S01]  /*3810*/  UIADD3 UR8, UPT, UPT, UR4, 0x6, URZ ;  /* 0x0000000604087890 */ /* 0x000fe2000fffe0ff */
[----:B------:R2:W-:Y:S01]  /*3820*/  UTCHMMA gdesc[UR4], gdesc[UR6], tmem[UR11], tmem[UR38], idesc[UR39], UP2 ;  /* 0x00ff2606040075ea */ /* 0x0005e2000900000b */
[----:B------:R-:W-:Y:S01]  /*3830*/  UPLOP3.LUT UP2, UPT, UPT, UPT, UPT, 0x80, 0x8 ;  /* 0x000000000008789c */ /* 0x000fe20003f4f070 */
[----:B------:R-:W-:Y:S01]  /*3840*/  UMOV UR19, 0x40004040 ;  /* 0x4000404000137882 */ /* 0x000fe20000000000 */
[----:B------:R-:W-:Y:S01]  /*3850*/  UMOV UR17, 0x40004040 ;  /* 0x4000404000117882 */ /* 0x000fe20000000000 */
[----:B------:R2:W-:Y:S01]  /*3860*/  UTCHMMA gdesc[UR18], gdesc[UR20], tmem[UR11], tmem[UR36], idesc[UR37], UPT ;  /* 0x00ff2414120075ea */ /* 0x0005e2000b80000b */
[----:B------:R-:W-:Y:S01]  /*3870*/  UMOV UR15, 0x40004040 ;  /* 0x40004040000f7882 */ /* 0x000fe20000000000 */
[----:B------:R-:W-:Y:S01]  /*3880*/  UMOV UR13, 0x40004040 ;  /* 0x40004040000d7882 */ /* 0x000fe20000000000 */
[----:B------:R-:W-:Y:S01]  /*3890*/  UMOV UR9, 0x40004040 ;  /* 0x4000404000097882 */ /* 0x000fe20000000000 */
[----:B------:R2:W-:Y:S01]  /*38a0*/  UTCHMMA gdesc[UR14], gdesc[UR16], tmem[UR11], tmem[UR34], idesc[UR35], UPT ;  /* 0x00ff22100e0075ea */ /* 0x0005e2000b80000b */
[----:B------:R2:W-:Y:S01]  /*38b0*/  UTCHMMA gdesc[UR8], gdesc[UR12], tmem[UR11], tmem[UR32], idesc[UR33], UPT ;  /* 0x00ff200c080075ea */ /* 0x0005e2000b80000b */
[----:B------:R2:W-:Y:S01]  /*38c0*/  UTCBAR.MULTICAST [UR25], URZ, UR27 ;  /* 0x000000ff190073e9 */ /* 0x0005e2000800081b */
[----:B------:R-:W-:Y:S01]  /*38d0*/  UMOV UR10, UR22 ;  /* 0x00000016000a7c82 */ /* 0x000fe20008000000 */
[----:B------:R-:W-:Y:S05]  /*38e0*/  BRA.U UP3, `(.L_x_64) ;  /* 0xfffffffd03507547 */ /* 0x000fea000b83ffff */
.L_x_61:
[----:B--2---:R-:W-:Y:S01]  /*38f0*/  UIADD3 UR4, UPT, UPT, UR31, 0x1, URZ ;  /* 0x000000011f047890 */ /* 0x004fe2000fffe0ff */
[C---:B------:R-:W-:Y:S01]  /*3900*/  ISETP.NE.AND P0, PT, R10.reuse, 0x2, PT ;  /* 0x000000020a00780c */ /* 0x040fe20003f05270 */
[----:B------:R-:W-:Y:S02]  /*3910*/  UIADD3 UR5, UPT, UPT, UR30, 0xa0, URZ ;  /* 0x000000a01e057890 */ /* 0x000fe4000fffe0ff */
[----:B------:R-:W-:Y:S01]  /*3920*/  UISETP.NE.AND UP0, UPT, UR4, 0x2, UPT ;  /* 0x000000020400788c */ /* 0x000fe2000bf05270 */
[----:B-1----:R-:W-:Y:S02]  /*3930*/  SEL R0, RZ, 0x1, P0 ;  /* 0x00000001ff007807 */ /* 0x002fe40000000000 */
[----:B------:R-:W-:Y:S01]  /*3940*/  SEL R10, R10, RZ, P0 ;  /* 0x000000ff0a0a7207 */ /* 0x000fe20000000000 */
[----:B------:R-:W-:Y:S01]  /*3950*/  USEL UR6, URZ, 0x1, UP0 ;  /* 0x00000001ff067887 */ /* 0x000fe20008000000 */
[----:B------:R-:W-:Y:S01]  /*3960*/  LOP3.LUT R9, R9, R0, RZ, 0x3c, !PT ;  /* 0x0000000009097212 */ /* 0x000fe200078e3cff */
[----:B------:R-:W-:Y:S01]  /*3970*/  USEL UR31, UR4, URZ, UP0 ;  /* 0x000000ff041f7287 */ /* 0x000fe20008000000 */
[----:B------:R1:W-:Y:S03]  /*3980*/  UTCBAR [UR5], URZ ;  /* 0x000000ff050073e9 */ /* 0x0003e600080000ff */
[----:B------:R-:W-:Y:S01]  /*3990*/  LOP3.LUT R11, R11, UR6, RZ, 0x3c, !PT ;  /* 0x000000060b0b7c12 */ /* 0x000fe2000f8e3cff */
[----:B------:R-:W-:Y:S07]  /*39a0*/  @P1 BRA `(.L_x_65) ;  /* 0xfffffff800a01947 */ /* 0x000fee000383ffff */
[----:B------:R-:W2:Y:S01]  /*39b0*/  S2UR UR7, SR_CgaCtaId ;  /* 0x00000000000779c3 */ /* 0x000ea20000008800 */
[----:B------:R-:W-:Y:S01]  /*39c0*/  ELECT P0, URZ, PT ;  /* 0x0000000000ff782f */ /* 0x000fe20003800000 */
[----:B------:R-:W-:Y:S01]  /*39d0*/  IMAD.MOV.U32 R0, RZ, RZ, 0x1 ;  /* 0x00000001ff007424 */ /* 0x000fe200078e00ff */
[----:B------:R-:W-:Y:S01]  /*39e0*/  UIADD3 UR26, UPT, UPT, UR26, 0xb0, URZ ;  /* 0x000000b01a1a7890 */ /* 0x000fe2000fffe0ff */
[----:B------:R-:W-:Y:S01]  /*39f0*/  SHF.L.U32 R2, R11, 0x1f, RZ ;  /* 0x0000001f0b027819 */ /* 0x000fe200000006ff */
[----:B------:R-:W-:-:S03]  /*3a00*/  UMOV UR4, 0x40 ;  /* 0x0000004000047882 */ /* 0x000fc60000000000 */
[----:B------:R-:W-:Y:S01]  /*3a10*/  UVIRTCOUNT.DEALLOC.SMPOOL 0x80 ;  /* 0x000000800000784c */ /* 0x000fe20000000000 */
[----:B--2---:R-:W-:Y:S02]  /*3a20*/  ULEA UR7, UR7, UR4, 0x18 ;  /* 0x0000000407077291 */ /* 0x004fe4000f8ec0ff */
[----:B------:R-:W-:-:S07]  /*3a30*/  ULEA UR4, UR31, UR26, 0x3 ;  /* 0x0000001a1f047291 */ /* 0x000fce000f8e18ff */
[----:B------:R2:W-:Y:S02]  /*3a40*/  @P0 STS.U8 [UR7+0x1c], R0 ;  /* 0x00001c00ff000988 */ /* 0x0005e40008000007 */
[----:B------:R-:W4:Y:S02]  /*3a50*/  SYNCS.PHASECHK.TRANS64.TRYWAIT P0, [UR4], R2 ;  /* 0x00000002ff0075a7 */ /* 0x000f240008001104 */
[----:B--2-4-:R-:W-:Y:S05]  /*3a60*/  @!P0 BRA `(.L_x_66) ;  /* 0x0000007c00a48947 */ /* 0x014fea0003800000 */
.L_x_153:
[----:B------:R-:W-:-:S04]  /*3a70*/  UIADD3 UR4, UPT, UPT, UR31, 0x1, URZ ;  /* 0x000000011f047890 */ /* 0x000fc8000fffe0ff */
[----:B------:R-:W-:-:S04]  /*3a80*/  UISETP.NE.AND UP0, UPT, UR4, 0x2, UPT ;  /* 0x000000020400788c */ /* 0x000fc8000bf05270 */
[----:B-1----:R-:W-:Y:S02]  /*3a90*/  USEL UR5, URZ, 0x1, UP0 ;  /* 0x00000001ff057887 */ /* 0x002fe40008000000 */
[----:B------:R-:W-:-:S04]  /*3aa0*/  USEL UR4, UR4, URZ, UP0 ;  /* 0x000000ff04047287 */ /* 0x000fc80008000000 */
[----:B------:R-:W-:Y:S01]  /*3ab0*/  ULEA UR4, UR4, UR26, 0x3 ;  /* 0x0000001a04047291 */ /* 0x000fe2000f8e18ff */
[----:B--2---:R-:W-:-:S04]  /*3ac0*/  LOP3.LUT R2, R11, UR5, RZ, 0x3c, !PT ;  /* 0x000000050b027c12 */ /* 0x004fc8000f8e3cff */
[----:B------:R-:W-:-:S04]  /*3ad0*/  SHF.L.U32 R2, R2, 0x1f, RZ ;  /* 0x0000001f02027819 */ /* 0x000fc800000006ff */
[----:B------:R-:W1:Y:S02]  /*3ae0*/  SYNCS.PHASECHK.TRANS64.TRYWAIT P0, [UR4], R2 ;  /* 0x00000002ff0075a7 */ /* 0x000e640008001104 */
[----:B-1----:R-:W-:Y:S05]  /*3af0*/  @!P0 BRA `(.L_x_67) ;  /* 0x0000007c00988947 */ /* 0x002fea0003800000 */
.L_x_155:
[----:B------:R-:W-:Y:S01]  /*3b00*/  NOP ;  /* 0x0000000000007918 */ /* 0x000fe20000000000 */
[----:B-1----:R-:W1:Y:S01]  /*3b10*/  LDS R0, [UR7+0x14] ;  /* 0x00001407ff007984 */ /* 0x002e620008000800 */
[----:B------:R-:W-:Y:S01]  /*3b20*/  ULOP3.LUT UR4, UR42, 0xffff, URZ, 0xc0, !UPT ;  /* 0x0000ffff2a047892 */ /* 0x000fe2000f8ec0ff */
[----:B------:R-:W-:Y:S01]  /*3b30*/  UMOV UR5, 0xffff ;  /* 0x0000ffff00057882 */ /* 0x000fe20000000000 */
[----:B------:R-:W-:Y:S02]  /*3b40*/  UMOV UR6, 0x1 ;  /* 0x0000000100067882 */ /* 0x000fe40000000000 */
[----:B------:R-:W-:-:S04]  /*3b50*/  USHF.R.U32.HI UR4, URZ, 0x5, UR4 ;  /* 0x00000005ff047899 */ /* 0x000fc80008011604 */
[----:B------:R-:W-:Y:S02]  /*3b60*/  USHF.L.U32 UR5, UR5, UR4, URZ ;  /* 0x0000000405057299 */ /* 0x000fe400080006ff */
[----:B------:R-:W-:-:S04]  /*3b70*/  USHF.L.U32 UR4, UR6, UR4, URZ ;  /* 0x0000000406047299 */ /* 0x000fc800080006ff */
[----:B-1----:R-:W-:-:S04]  /*3b80*/  LOP3.LUT R0, R0, UR5, RZ, 0xc0, !PT ;  /* 0x0000000500007c12 */ /* 0x002fc8000f8ec0ff */
[----:B------:R-:W-:-:S13]  /*3b90*/  ISETP.NE.AND P0, PT, R0, UR5, PT ;  /* 0x0000000500007c0c */ /* 0x000fda000bf05270 */
[----:B------:R-:W-:Y:S05]  /*3ba0*/  @P0 BRA `(.L_x_68) ;  /* 0x0000000000580947 */ /* 0x000fea0003800000 */
[----:B------:R-:W1:Y:S02]  /*3bb0*/  LDS R0, [UR7+0x18] ;  /* 0x00001807ff007984 */ /* 0x000e640008000800 */
[----:B-1----:R-:W-:-:S04]  /*3bc0*/  LOP3.LUT R0, R0, UR4, RZ, 0xc0, !PT ;  /* 0x0000000400007c12 */ /* 0x002fc8000f8ec0ff */
[----:B------:R-:W-:-:S13]  /*3bd0*/  ISETP.NE.AND P0, PT, R0, UR4, PT ;  /* 0x0000000400007c0c */ /* 0x000fda000bf05270 */
[----:B------:R-:W-:Y:S05]  /*3be0*/  @P0 BRA `(.L_x_69) ;  /* 0x00000000003c0947 */ /* 0x000fea0003800000 */
[----:B------:R-:W1:Y:S01]  /*3bf0*/  S2R R2, SR_LANEID ;  /* 0x0000000000027919 */ /* 0x000e620000000000 */
[----:B------:R-:W-:-:S06]  /*3c00*/  ULOP3.LUT UR5, URZ, UR5, URZ, 0x33, !UPT ;  /* 0x00000005ff057292 */ /* 0x000fcc000f8e33ff */
[----:B------:R-:W-:-:S04]  /*3c10*/  IMAD.U32 R0, RZ, RZ, UR5 ;  /* 0x00000005ff007e24 */ /* 0x000fc8000f8e00ff */
[----:B------:R2:W4:Y:S02]  /*3c20*/  REDUX UR8, R0 ;  /* 0x00000000000873c4 */ /* 0x0005240000000000 */
[----:B------:R1:W-:Y:S01]  /*3c30*/  UTCATOMSWS.AND URZ, UR5 ;  /* 0x0000000500ff79e3 */ /* 0x0003e20008000000 */
[----:B--2---:R-:W-:Y:S01]  /*3c40*/  LOP3.LUT R0, RZ, UR4, RZ, 0x33, !PT ;  /* 0x00000004ff007c12 */ /* 0x004fe2000f8e33ff */
[----:B------:R-:W-:Y:S02]  /*3c50*/  VOTEU.ANY UR4, UPT, PT ;  /* 0x0000000000047886 */ /* 0x000fe400038e0100 */
[----:B------:R-:W-:Y:S02]  /*3c60*/  UFLO.U32 UR4, UR4 ;  /* 0x00000004000472bd */ /* 0x000fe400080e0000 */
[----:B------:R-:W2:Y:S04]  /*3c70*/  REDUX UR6, R0 ;  /* 0x00000000000673c4 */ /* 0x000ea80000000000 */
[----:B-1----:R-:W-:-:S02]  /*3c80*/  ISETP.EQ.U32.AND P0, PT, R2, UR4, PT ;  /* 0x0000000402007c0c */ /* 0x002fc4000bf02070 */
[----:B----4-:R-:W-:-:S11]  /*3c90*/  MOV R2, UR8 ;  /* 0x0000000800027c02 */ /* 0x010fd60008000f00 */
[----:B------:R1:W-:Y:S01]  /*3ca0*/  @P0 ATOMS.AND RZ, [UR7+0x14], R2 ;  /* 0x00001402ffff098c */ /* 0x0003e2000a800007 */
[----:B--2---:R-:W-:-:S05]  /*3cb0*/  IMAD.U32 R0, RZ, RZ, UR6 ;  /* 0x00000006ff007e24 */ /* 0x004fca000f8e00ff */
[----:B------:R1:W-:Y:S01]  /*3cc0*/  @P0 ATOMS.AND RZ, [UR7+0x18], R0 ;  /* 0x00001800ffff098c */ /* 0x0003e2000a800007 */
[----:B------:R-:W-:Y:S05]  /*3cd0*/  BRA `(.L_x_70) ;  /* 0x0000000000147947 */ /* 0x000fea0003800000 */
.L_x_69:
[----:B------:R-:W-:Y:S02]  /*3ce0*/  MOV R2, 0x3d00 ;  /* 0x00003d0000027802 */ /* 0x000fe40000000f00 */
[----:B---3-5:R-:W-:Y:S05]  /*3cf0*/  CALL.REL.NOINC `($__internal_0_$__cuda_sm10x_tcgen05_guardrail_trap_col_being_dealloced_not_returned_by_alloc) ;  /* 0x0000008000807944 */ /* 0x028fea0003c00000 */
[----:B------:R-:W-:Y:S05]  /*3d00*/  BRA `(.L_x_70) ;  /* 0x0000000000087947 */ /* 0x000fea0003800000 */
.L_x_68:
[----:B------:R-:W-:Y:S02]  /*3d10*/  MOV R2, 0x3d30 ;  /* 0x00003d3000027802 */ /* 0x000fe40000000f00 */
[----:B---3-5:R-:W-:Y:S05]  /*3d20*/  CALL.REL.NOINC `($__internal_2_$__cuda_sm10x_tcgen05_guardrail_trap_unallocated_columns_being_dealloced) ;  /* 0x00000080008c7944 */ /* 0x028fea0003c00000 */
.L_x_70:
[----:B------:R-:W-:Y:S01]  /*3d30*/  NOP ;  /* 0x0000000000007918 */ /* 0x000fe20000000000 */
[----:B------:R-:W-:Y:S05]  /*3d40*/  EXIT ;  /* 0x000000000000794d */ /* 0x000fea0003800000 */
.L_x_54:
[----:B------:R-:W-:-:S09]  /*3d50*/  UISETP.NE.OR UP0, UPT, UR17, 0x3, !UP3 ;  /* 0x000000031100788c */ /* 0x000fd2000df05670 */
[----:B------:R-:W-:Y:S05]  /*3d60*/  BRA.U UP0, `(.L_x_71) ;  /* 0x00000011005c7547 */ /* 0x000fea000b800000 */
[----:B------:R-:W1:Y:S01]  /*3d70*/  S2UR UR10, SR_CgaCtaId ;  /* 0x00000000000a79c3 */ /* 0x000e620000008800 */
[----:B------:R-:W2:Y:S01]  /*3d80*/  LDCU UR31, c[0x0][0x370] ;  /* 0x00006e00ff1f77ac */ /* 0x000ea20008000800 */
[----:B------:R-:W-:Y:S02]  /*3d90*/  HFMA2 R13, -RZ, RZ, 0, 0 ;  /* 0x00000000ff0d7431 */ /* 0x000fe400000001ff */
[----:B------:R-:W-:Y:S01]  /*3da0*/  IMAD.MOV.U32 R15, RZ, RZ, 0x1 ;  /* 0x00000001ff0f7424 */ /* 0x000fe200078e00ff */
[----:B------:R-:W-:Y:S01]  /*3db0*/  MOV R7, 0x4000 ;  /* 0x0000400000077802 */ /* 0x000fe20000000f00 */
[----:B------:R-:W2:Y:S01]  /*3dc0*/  LDCU.128 UR44, c[0x0][0xb10] ;  /* 0x00016200ff2c77ac */ /* 0x000ea20008000c00 */
[----:B------:R-:W-:Y:S01]  /*3dd0*/  IMAD.MOV.U32 R14, RZ, RZ, RZ ;  /* 0x000000ffff0e7224 */ /* 0x000fe200078e00ff */
[----:B------:R-:W3:Y:S01]  /*3de0*/  LDC.64 R16, c[0x0][0x348] ;  /* 0x0000d200ff107b82 */ /* 0x000ee20000000a00 */
[----:B------:R-:W4:Y:S01]  /*3df0*/  LDCU UR30, c[0x0][0x374] ;  /* 0x00006e80ff1e77ac */ /* 0x000f220008000800 */
[----:B------:R-:W1:Y:S06]  /*3e00*/  LDCU UR15, c[0x0][0xb0c] ;  /* 0x00016180ff0f77ac */ /* 0x000e6c0008000800 */
[----:B------:R-:W3:Y:S01]  /*3e10*/  LDC.64 R2, c[0x0][0x888] ;  /* 0x00022200ff027b82 */ /* 0x000ee20000000a00 */
[----:B------:R-:W3:Y:S01]  /*3e20*/  LDCU UR49, c[0x0][0xb20] ;  /* 0x00016400ff3177ac */ /* 0x000ee20008000800 */
[----:B------:R-:W3:Y:S06]  /*3e30*/  LDCU UR4, c[0x0][0xb30] ;  /* 0x00016600ff0477ac */ /* 0x000eec0008000800 */
[----:B------:R-:W3:Y:S01]  /*3e40*/  LDC.64 R4, c[0x0][0x890] ;  /* 0x00022400ff047b82 */ /* 0x000ee20000000a00 */
[----:B------:R-:W-:Y:S01]  /*3e50*/  UMOV UR21, 0x400 ;  /* 0x0000040000157882 */ /* 0x000fe20000000000 */
[----:B--2---:R-:W-:-:S02]  /*3e60*/  UIMAD.WIDE.U32 UR6, UR31, UR44, URZ ;  /* 0x0000002c1f0672a5 */ /* 0x004fc4000f8e00ff */
[----:B----4-:R-:W-:Y:S02]  /*3e70*/  UIMAD.WIDE.U32 UR8, UR30, UR47, URZ ;  /* 0x0000002f1e0872a5 */ /* 0x010fe4000f8e00ff */
[----:B-1----:R-:W-:Y:S02]  /*3e80*/  ULEA UR21, UR10, UR21, 0x18 ;  /* 0x000000150a157291 */ /* 0x002fe4000f8ec0ff */
[----:B------:R-:W-:Y:S02]  /*3e90*/  UPLOP3.LUT UP3, UPT, UPT, UPT, UPT, 0x40, 0x4 ;  /* 0x000000000004789c */ /* 0x000fe40003f6e870 */
[----:B------:R-:W-:Y:S02]  /*3ea0*/  UIADD3 UR37, UPT, UPT, UR21, 0x48, URZ ;  /* 0x0000004815257890 */ /* 0x000fe4000fffe0ff */
[----:B------:R-:W-:Y:S02]  /*3eb0*/  UIADD3 UR33, UPT, UPT, UR21, 0x30, URZ ;  /* 0x0000003015217890 */ /* 0x000fe4000fffe0ff */
[----:B------:R-:W-:-:S02]  /*3ec0*/  UIADD3 UR25, UPT, UPT, UR21, 0x38, URZ ;  /* 0x0000003815197890 */ /* 0x000fc4000fffe0ff */
[----:B------:R-:W-:Y:S01]  /*3ed0*/  UIADD3 UR17, UPT, UPT, UR21, 0x40, URZ ;  /* 0x0000004015117890 */ /* 0x000fe2000fffe0ff */
[----:B------:R-:W-:Y:S01]  /*3ee0*/  UMOV UR6, UR7 ;  /* 0x0000000700067c82 */ /* 0x000fe20008000000 */
[----:B------:R-:W-:Y:S01]  /*3ef0*/  UMOV UR41, UR9 ;  /* 0x0000000900297c82 */ /* 0x000fe20008000000 */
[----:B------:R-:W-:Y:S02]  /*3f00*/  UISETP.GE.AND UP0, UPT, UR42, 0x1, UPT ;  /* 0x000000012a00788c */ /* 0x000fe4000bf06270 */
[----:B------:R-:W-:Y:S01]  /*3f10*/  UISETP.NE.AND UP4, UPT, UR42, 0x1, UPT ;  /* 0x000000012a00788c */ /* 0x000fe2000bf85270 */
[----:B------:R-:W1:Y:S01]  /*3f20*/  LDCU.64 UR22, c[0x0][0xb28] ;  /* 0x00016500ff1677ac */ /* 0x000e620008000a00 */
[----:B------:R-:W-:Y:S02]  /*3f30*/  UISETP.NE.AND UP6, UPT, UR15, 0x1, UPT ;  /* 0x000000010f00788c */ /* 0x000fe4000bfc5270 */
[----:B------:R-:W-:Y:S02]  /*3f40*/  UISETP.NE.AND UP5, UPT, UR46, 0x1, UPT ;  /* 0x000000012e00788c */ /* 0x000fe4000bfa5270 */
[----:B------:R-:W-:-:S02]  /*3f50*/  UPRMT UR37, UR10, 0x654, UR37 ;  /* 0x000006540a257896 */ /* 0x000fc40008000025 */
[----:B------:R-:W-:Y:S02]  /*3f60*/  USHF.R.U32.HI UR43, URZ, UR45, UR6 ;  /* 0x0000002dff2b7299 */ /* 0x000fe40008011606 */
[----:B------:R-:W-:Y:S02]  /*3f70*/  UPRMT UR40, UR10, 0x654, UR33 ;  /* 0x000006540a287896 */ /* 0x000fe40008000021 */
[----:B------:R-:W-:Y:S02]  /*3f80*/  UPRMT UR39, UR10, 0x654, UR25 ;  /* 0x000006540a277896 */ /* 0x000fe40008000019 */
[----:B------:R-:W-:Y:S02]  /*3f90*/  UPRMT UR38, UR10, 0x654, UR17 ;  /* 0x000006540a267896 */ /* 0x000fe40008000011 */
[----:B---3--:R-:W-:Y:S02]  /*3fa0*/  USHF.R.U32.HI UR41, URZ, UR49, UR41 ;  /* 0x00000031ff297299 */ /* 0x008fe40008011629 */
[----:B------:R-:W-:-:S11]  /*3fb0*/  UISETP.NE.AND UP2, UPT, UR4, 0x1, UPT ;  /* 0x000000010400788c */ /* 0x000fd6000bf45270 */
.L_x_82:
[C---:B------:R-:W-:Y:S02]  /*3fc0*/  LEA R12, R14.reuse, UR21, 0x3 ;  /* 0x000000150e0c7c11 */ /* 0x040fe4000f8e18ff */
[----:B------:R-:W-:Y:S02]  /*3fd0*/  SHF.L.U32 R0, R13, 0x1f, RZ ;  /* 0x0000001f0d007819 */ /* 0x000fe400000006ff */
[----:B------:R-:W-:Y:S02]  /*3fe0*/  LEA R8, R14, UR21, 0x4 ;  /* 0x000000150e087c11 */ /* 0x000fe4000f8e20ff */
[----:B--2---:R-:W2:Y:S02]  /*3ff0*/  SYNCS.PHASECHK.TRANS64.TRYWAIT P0, [R12+URZ+0x80], R0 ;  /* 0x000080000c0075a7 */ /* 0x004ea400080011ff */
[----:B--2---:R-:W-:Y:S05]  /*4000*/  @!P0 BRA `(.L_x_72) ;  /* 0x00000078006c8947 */ /* 0x004fea0003800000 */
.L_x_156:
[----:B------:R-:W3:Y:S01]  /*4010*/  LDS.128 R8, [R8+0xf0] ;  /* 0x0000f00008087984 */ /* 0x000ee20000000c00 */
[----:B------:R-:W-:Y:S01]  /*4020*/  UISETP.GE.AND UP0, UPT, UR42, 0x1, UPT ;  /* 0x000000012a00788c */ /* 0x000fe2000bf06270 */
[----:B------:R-:W-:Y:S01]  /*4030*/  @!PT LDS RZ, [RZ] ;  /* 0x00000000fffff984 */ /* 0x000fe20000000800 */
[----:B------:R-:W-:Y:S01]  /*4040*/  @!PT LDS RZ, [RZ] ;  /* 0x00000000fffff984 */ /* 0x000fe20000000800 */
[----:B------:R-:W-:Y:S01]  /*4050*/  @!PT LDS RZ, [RZ] ;  /* 0x00000000fffff984 */ /* 0x000fe20000000800 */
[----:B------:R-:W-:Y:S01]  /*4060*/  @!PT LDS RZ, [RZ] ;  /* 0x00000000fffff984 */ /* 0x000fe20000000800 */
[----:B------:R4:W-:Y:S06]  /*4070*/  MEMBAR.ALL.CTA ;  /* 0x0000000000007992 */ /* 0x0009ec0000008000 */
[----:B----4-:R-:W4:Y:S01]  /*4080*/  FENCE.VIEW.ASYNC.S ;  /* 0x00000000000073c6 */ /* 0x010f220000000000 */
[----:B---3--:R-:W-:Y:S11]  /*4090*/  LOP3.LUT P0, RZ, R10, 0x1, RZ, 0xc0, !PT ;  /* 0x000000010aff7812 */ /* 0x008ff6000780c0ff */
[----:B------:R-:W-:Y:S02]  /*40a0*/  @!UPT UIADD3 URZ, UPT, UPT, URZ, URZ, URZ ;  /* 0x000000fffffff290 */ /* 0x000fe4000fffe0ff */
[----:B----4-:R-:W-:Y:S01]  /*40b0*/  VOTEU.ANY UP1, P0 ;  /* 0x0000000000ff7886 */ /* 0x010fe20000020100 */
[----:B------:R-:W-:Y:S11]  /*40c0*/  PLOP3.LUT P0, PT, PT, PT, UP1, 0x80, 0x8 ;  /* 0x000000000008781c */ /* 0x000ff60003f0f018 */
[----:B------:R-:W-:Y:S02]  /*40d0*/  @!UPT UIADD3 URZ, UPT, UPT, URZ, URZ, URZ ;  /* 0x000000fffffff290 */ /* 0x000fe4000fffe0ff */
[----:B--2---:R-:W-:Y:S02]  /*40e0*/  @P0 SHF.R.U32.HI R0, RZ, 0x10, R9 ;  /* 0x00000010ff000819 */ /* 0x004fe40000011609 */
[----:B------:R-:W-:Y:S02]  /*40f0*/  @P0 MOV R6, R8 ;  /* 0x0000000800060202 */ /* 0x000fe40000000f00 */
[----:B------:R-:W-:Y:S01]  /*4100*/  @P0 R2UR UR4, R0 ;  /* 0x00000000000402ca */ /* 0x000fe200000e0000 */
[----:B------:R-:W-:Y:S01]  /*4110*/  VIADD R0, R12, 0x90 ;  /* 0x000000900c007836 */ /* 0x000fe20000000000 */
[----:B------:R-:W-:Y:S02]  /*4120*/  @P0 LOP3.LUT R8, R9, 0xffff, RZ, 0xc0, !PT ;  /* 0x0000ffff09080812 */ /* 0x000fe400078ec0ff */
[----:B------:R-:W-:Y:S02]  /*4130*/  @P0 R2UR UR6, R6 ;  /* 0x00000000060602ca */ /* 0x000fe400000e0000 */
[----:B------:R-:W-:Y:S02]  /*4140*/  PRMT R0, RZ, 0x654, R0 ;  /* 0x00000654ff007816 */ /* 0x000fe40000000000 */
[----:B------:R-:W-:Y:S02]  /*4150*/  @P0 R2UR UR5, R8 ;  /* 0x00000000080502ca */ /* 0x000fe400000e0000 */
[----:B------:R2:W-:Y:S03]  /*4160*/  SYNCS.ARRIVE.TRANS64.RED.A1T0 RZ, [R0+URZ], RZ ;  /* 0x000000ff00ff79a7 */ /* 0x0005e600081004ff */
[----:B------:R-:W-:Y:S04]  /*4170*/  @UP1 UMOV UR29, UR4 ;  /* 0x00000004001d1c82 */ /* 0x000fe80008000000 */
[----:B------:R-:W-:Y:S04]  /*4180*/  @UP1 UMOV UR14, UR6 ;  /* 0x00000006000e1c82 */ /* 0x000fe80008000000 */
[----:B------:R-:W-:Y:S01]  /*4190*/  @UP1 UMOV UR13, UR5 ;  /* 0x00000005000d1c82 */ /* 0x000fe20008000000 */
[----:B------:R-:W-:Y:S05]  /*41a0*/  BRA.U !UP0, `(.L_x_73) ;  /* 0x0000000108a47547 */ /* 0x000fea000b800000 */
[----:B------:R-:W-:Y:S02]  /*41b0*/  UIMAD.WIDE.U32 UR18, UR13, UR47, URZ ;  /* 0x0000002f0d1272a5 */ /* 0x000fe4000f8e00ff */
[----:B------:R-:W-:Y:S02]  /*41c0*/  UIMAD.WIDE.U32 UR26, UR14, UR44, URZ ;  /* 0x0000002c0e1a72a5 */ /* 0x000fe4000f8e00ff */
[----:B------:R-:W-:Y:S02]  /*41d0*/  USEL UR4, UR30, UR41, !UP5 ;  /* 0x000000291e047287 */ /* 0x000fe4000e800000 */
[----:B------:R-:W-:Y:S02]  /*41e0*/  USEL UR7, UR31, UR43, !UP6 ;  /* 0x0000002b1f077287 */ /* 0x000fe4000f000000 */
[----:B-1----:R-:W-:Y:S02]  /*41f0*/  UIMAD.WIDE.U32 UR8, UR4, UR22, URZ ;  /* 0x00000016040872a5 */ /* 0x002fe4000f8e00ff */
[----:B------:R-:W-:Y:S01]  /*4200*/  UIMAD.WIDE.U32 UR10, UR7, UR22, URZ ;  /* 0x00000016070a72a5 */ /* 0x000fe2000f8e00ff */
[----:B------:R-:W-:Y:S02]  /*4210*/  UMOV UR5, UR19 ;  /* 0x0000001300057c82 */ /* 0x000fe40008000000 */
[----:B------:R-:W-:Y:S03]  /*4220*/  USHF.R.U32.HI UR6, URZ, UR49, UR5 ;  /* 0x00000031ff067299 */ /* 0x000fe60008011605 */
[----:B------:R-:W-:Y:S01]  /*4230*/  UMOV UR5, UR27 ;  /* 0x0000001b00057c82 */ /* 0x000fe20008000000 */
[----:B------:R-:W-:Y:S02]  /*4240*/  USEL UR6, UR13, UR6, !UP5 ;  /* 0x000000060d067287 */ /* 0x000fe4000e800000 */
[----:B------:R-:W-:Y:S03]  /*4250*/  USHF.R.U32.HI UR12, URZ, UR45, UR5 ;  /* 0x0000002dff0c7299 */ /* 0x000fe60008011605 */
[----:B------:R-:W-:Y:S02]  /*4260*/  UMOV UR5, UR9 ;  /* 0x0000000900057c82 */ /* 0x000fe40008000000 */
[----:B------:R-:W-:Y:S03]  /*4270*/  @UP4 USHF.R.U32.HI UR4, URZ, UR23, UR5 ;  /* 0x00000017ff044299 */ /* 0x000fe60008011605 */
[----:B------:R-:W-:Y:S01]  /*4280*/  UMOV UR5, UR11 ;  /* 0x0000000b00057c82 */ /* 0x000fe20008000000 */
[----:B------:R-:W-:Y:S02]  /*4290*/  UIMAD UR4, UR42, UR4, URZ ;  /* 0x000000042a0472a4 */ /* 0x000fe4000f8e02ff */
[----:B------:R-:W-:Y:S02]  /*42a0*/  @UP4 USHF.R.U32.HI UR7, URZ, UR23, UR5 ;  /* 0x00000017ff074299 */ /* 0x000fe40008011605 */
[----:B------:R-:W-:Y:S02]  /*42b0*/  UIMAD.WIDE.U32 UR10, UR6, UR22, URZ ;  /* 0x00000016060a72a5 */ /* 0x000fe4000f8e00ff */
[----:B------:R-:W-:Y:S02]  /*42c0*/  USEL UR5, UR14, UR12, !UP6 ;  /* 0x0000000c0e057287 */ /* 0x000fe4000f000000 */
[----:B------:R-:W-:Y:S02]  /*42d0*/  UIMAD UR8, UR42, UR7, URZ ;  /* 0x000000072a0872a4 */ /* 0x000fe4000f8e02ff */
[----:B------:R-:W-:Y:S03]  /*42e0*/  UISETP.GE.AND UP0, UPT, UR6, UR4, UPT ;  /* 0x000000040600728c */ /* 0x000fe6000bf06270 */
[----:B------:R-:W-:Y:S01]  /*42f0*/  UMOV UR4, UR11 ;  /* 0x0000000b00047c82 */ /* 0x000fe20008000000 */
[----:B------:R-:W-:Y:S02]  /*4300*/  UISETP.GE.OR UP0, UPT, UR5, UR8, UP0 ;  /* 0x000000080500728c */ /* 0x000fe40008706670 */
[----:B------:R-:W-:Y:S02]  /*4310*/  USHF.R.U32.HI UR4, URZ, UR23, UR4 ;  /* 0x00000017ff047299 */ /* 0x000fe40008011604 */
[----:B------:R-:W-:Y:S02]  /*4320*/  UIMAD.WIDE.U32 UR8, UR5, UR22, URZ ;  /* 0x00000016050872a5 */ /* 0x000fe4000f8e00ff */
[----:B------:R-:W-:Y:S04]  /*4330*/  USEL UR10, UR6, UR4, !UP4 ;  /* 0x00000004060a7287 */ /* 0x000fe8000e000000 */
[----:B------:R-:W-:Y:S01]  /*4340*/  UIADD3 UR11, UPT, UPT, -UR10, URZ, URZ ;  /* 0x000000ff0a0b7290 */ /* 0x000fe2000fffe1ff */
[----:B------:R-:W-:Y:S02]  /*4350*/  @!UP0 UMOV UR4, UR9 ;  /* 0x0000000900048c82 */ /* 0x000fe40008000000 */
[----:B------:R-:W-:Y:S02]  /*4360*/  @!UP0 USHF.R.U32.HI UR4, URZ, UR23, UR4 ;  /* 0x00000017ff048299 */ /* 0x000fe40008011604 */
[----:B------:R-:W-:Y:S02]  /*4370*/  UIMAD UR8, UR42, UR11, UR6 ;  /* 0x0000000b2a0872a4 */ /* 0x000fe4000f8e0206 */
[----:B------:R-:W-:Y:S04]  /*4380*/  @!UP0 USEL UR4, UR5, UR4, !UP4 ;  /* 0x0000000405048287 */ /* 0x000fe8000e000000 */
[----:B------:R-:W-:Y:S02]  /*4390*/  @!UP0 UIMAD UR8, UR7, UR8, UR4 ;  /* 0x00000008070882a4 */ /* 0x000fe4000f8e0204 */
[----:B------:R-:W-:Y:S02]  /*43a0*/  @!UP0 UIADD3 UR9, UPT, UPT, UR10, -UR4, URZ ;  /* 0x800000040a098290 */ /* 0x000fe4000fffe0ff */
[----:B------:R-:W-:Y:S02]  /*43b0*/  UIADD3 UR4, UPT, UPT, -UR5, URZ, URZ ;  /* 0x000000ff05047290 */ /* 0x000fe4000fffe1ff */
[----:B------:R-:W-:Y:S02]  /*43c0*/  UIADD3 UR7, UPT, UPT, -UR6, URZ, URZ ;  /* 0x000000ff06077290 */ /* 0x000fe4000fffe1ff */
[----:B------:R-:W-:Y:S02]  /*43d0*/  @!UP0 UIMAD UR6, UR9, UR42, UR5 ;  /* 0x0000002a090682a4 */ /* 0x000fe4000f8e0205 */
[----:B------:R-:W-:Y:S02]  /*43e0*/  UIMAD UR14, UR15, UR4, UR14 ;  /* 0x000000040f0e72a4 */ /* 0x000fe4000f8e020e */
[----:B------:R-:W-:Y:S01]  /*43f0*/  UIMAD UR13, UR46, UR7, UR13 ;  /* 0x000000072e0d72a4 */ /* 0x000fe2000f8e020d */
[----:B------:R-:W-:Y:S02]  /*4400*/  @!UP0 UMOV UR5, UR8 ;  /* 0x0000000800058c82 */ /* 0x000fe40008000000 */
[----:B------:R-:W-:Y:S02]  /*4410*/  UIMAD UR14, UR5, UR15, UR14 ;  /* 0x0000000f050e72a4 */ /* 0x000fe4000f8e020e */
[----:B------:R-:W-:Y:S11]  /*4420*/  UIMAD UR13, UR6, UR46, UR13 ;  /* 0x0000002e060d72a4 */ /* 0x000ff6000f8e020d */
[----:B------:R-:W-:Y:S01]  /*4430*/  @!UPT UIADD3 URZ, UPT, UPT, URZ, URZ, URZ ;  /* 0x000000fffffff290 */ /* 0x000fe2000fffe0ff */
.L_x_73:
[----:B------:R-:W3:Y:S01]  /*4440*/  @!UP2 LDCU.128 UR8, c[0x0][0xb10] ;  /* 0x00016200ff08a7ac */ /* 0x000ee20008000c00 */
[C---:B------:R-:W-:Y:S02]  /*4450*/  ISETP.NE.U32.AND P1, PT, R4.reuse, RZ, PT ;  /* 0x000000ff0400720c */ /* 0x040fe40003f25070 */
[----:B------:R-:W-:Y:S02]  /*4460*/  ISETP.NE.U32.AND P0, PT, R4, RZ, PT ;  /* 0x000000ff0400720c */ /* 0x000fe40003f05070 */
[C---:B------:R-:W-:Y:S02]  /*4470*/  ISETP.NE.AND.EX P1, PT, R5.reuse, RZ, PT, P1 ;  /* 0x000000ff0500720c */ /* 0x040fe40003f25310 */
[----:B------:R-:W-:Y:S01]  /*4480*/  ISETP.NE.AND.EX P0, PT, R5, RZ, PT, P0 ;  /* 0x000000ff0500720c */ /* 0x000fe20003f05300 */
[----:B------:R-:W4:Y:S01]  /*4490*/  @!UP2 LDCU UR5, c[0x0][0xb0c] ;  /* 0x00016180ff05a7ac */ /* 0x000f220008000800 */
[----:B------:R-:W-:Y:S01]  /*44a0*/  SHF.L.U32 R9, R15, 0x1f, RZ ;  /* 0x0000001f0f097819 */ /* 0x000fe200000006ff */
[----:B------:R-:W-:Y:S02]  /*44b0*/  USHF.L.U32 UR35, UR16, 0x7, URZ ;  /* 0x0000000710237899 */ /* 0x000fe400080006ff */
[----:B------:R-:W-:Y:S02]  /*44c0*/  USHF.L.U32 UR34, UR20, 0x8, URZ ;  /* 0x0000000814227899 */ /* 0x000fe400080006ff */
[----:B---3--:R-:W-:Y:S07]  /*44d0*/  UIMAD.WIDE.U32 UR6, UR14, UR8, URZ ;  /* 0x000000080e0672a5 */ /* 0x008fee000f8e00ff */
[----:B------:R-:W-:Y:S01]  /*44e0*/  @!UP2 UMOV UR4, UR7 ;  /* 0x000000070004ac82 */ /* 0x000fe20008000000 */
[----:B----4-:R-:W-:Y:S02]  /*44f0*/  @!UP2 UISETP.NE.AND UP0, UPT, UR5, 0x1, UPT ;  /* 0x000000010500a88c */ /* 0x010fe4000bf05270 */
[----:B------:R-:W-:Y:S02]  /*4500*/  @!UP2 USHF.R.U32.HI UR4, URZ, UR9, UR4 ;  /* 0x00000009ff04a299 */ /* 0x000fe40008011604 */
[----:B------:R-:W-:Y:S02]  /*4510*/  UIMAD.WIDE.U32 UR6, UR13, UR11, URZ ;  /* 0x0000000b0d0672a5 */ /* 0x000fe4000f8e00ff */
[----:B------:R-:W-:Y:S02]  /*4520*/  @!UP2 USEL UR8, UR14, UR4, !UP0 ;  /* 0x000000040e08a287 */ /* 0x000fe4000c000000 */
[----:B------:R-:W-:Y:S03]  /*4530*/  @!UP2 UISETP.NE.AND UP0, UPT, UR10, 0x1, UPT ;  /* 0x000000010a00a88c */ /* 0x000fe6000bf05270 */
[----:B------:R-:W-:Y:S02]  /*4540*/  @!UP2 UMOV UR6, UR7 ;  /* 0x000000070006ac82 */ /* 0x000fe40008000000 */
[----:B------:R-:W3:Y:S02]  /*4550*/  @!UP2 LDCU UR4, c[0x0][0xb20] ;  /* 0x00016400ff04a7ac */ /* 0x000ee40008000800 */
[----:B---3--:R-:W-:Y:S04]  /*4560*/  @!UP2 USHF.R.U32.HI UR6, URZ, UR4, UR6 ;  /* 0x00000004ff06a299 */ /* 0x008fe80008011606 */
[----:B------:R-:W-:Y:S04]  /*4570*/  @!UP2 USEL UR6, UR13, UR6, !UP0 ;  /* 0x000000060d06a287 */ /* 0x000fe8000c000000 */
[----:B------:R-:W-:Y:S02]  /*4580*/  @!UP2 UIADD3 UR4, UPT, UPT, -UR8, UR6, URZ ;  /* 0x000000060804a290 */ /* 0x000fe4000fffe1ff */
[----:B------:R-:W-:Y:S02]  /*4590*/  @!UP2 UIADD3 UR6, UPT, UPT, UR8, -UR6, URZ ;  /* 0x800000060806a290 */ /* 0x000fe4000fffe0ff */
[----:B------:R-:W-:Y:S02]  /*45a0*/  @!UP2 UIMAD UR14, UR4, UR5, UR14 ;  /* 0x00000005040ea2a4 */ /* 0x000fe4000f8e020e */
[----:B------:R-:W-:Y:S01]  /*45b0*/  @!UP2 UIMAD UR13, UR6, UR10, UR13 ;  /* 0x0000000a060da2a4 */ /* 0x000fe2000f8e020d */
[----:B------:R-:W-:Y:S11]  /*45c0*/  BRA.U UP3, `(.L_x_74) ;  /* 0x0000000103107547 */ /* 0x000ff6000b800000 */
[----:B------:R-:W-:Y:S04]  /*45d0*/  MOV R6, UR48 ;  /* 0x0000003000067c02 */ /* 0x000fe80008000f00 */
[----:B------:R-:W-:Y:S04]  /*45e0*/  SHF.L.U32 R6, R6, 0x1f, RZ ;  /* 0x0000001f06067819 */ /* 0x000fe800000006ff */
[----:B------:R-:W3:Y:S02]  /*45f0*/  SYNCS.PHASECHK.TRANS64.TRYWAIT P2, [UR21+0x78], R6 ;  /* 0x00007806ff0075a7 */ /* 0x000ee40008041115 */
[----:B---3--:R-:W-:Y:S05]  /*4600*/  @!P2 BRA `(.L_x_75) ;  /* 0x000000740000a947 */ /* 0x008fea0003800000 */
.L_x_74:
[----:B------:R-:W-:Y:S05]  /*4610*/  @!P1 BRA `(.L_x_76) ;  /* 0x0000000000309947 */ /* 0x000fea0003800000 */
[----:B------:R-:W-:Y:S01]  /*4620*/  ISETP.NE.U32.AND P1, PT, R2, RZ, PT ;  /* 0x000000ff0200720c */ /* 0x000fe20003f25070 */
[----:B------:R-:W3:Y:S01]  /*4630*/  LDCU.64 UR4, c[0x0][0x358] ;  /* 0x00006b00ff0477ac */ /* 0x000ee20008000a00 */
[----:B------:R-:W-:Y:S02]  /*4640*/  IMAD.MOV.U32 R142, RZ, RZ, 0x1 ;  /* 0x00000001ff8e7424 */ /* 0x000fe400078e00ff */
[----:B------:R-:W-:Y:S11]  /*4650*/  ISETP.NE.AND.EX P1, PT, R3, RZ, PT, P1 ;  /* 0x000000ff0300720c */ /* 0x000ff60003f25310 */
[----:B------:R-:W-:Y:S02]  /*4660*/  @!UPT UIADD3 URZ, UPT, UPT, URZ, URZ, URZ ;  /* 0x000000fffffff290 */ /* 0x000fe4000fffe0ff */
[----:B------:R-:W4:Y:S01]  /*4670*/  @P1 LDC.64 R10, c[0x0][0x888] ;  /* 0x00022200ff0a1b82 */ /* 0x000f220000000a00 */
[----:B--2---:R-:W-:Y:S04]  /*4680*/  @P1 IMAD R0, R4, UR36, RZ ;  /* 0x0000002404001c24 */ /* 0x004fe8000f8e02ff */
[----:B----4-:R-:W-:Y:S04]  /*4690*/  @P1 IMAD.WIDE R10, R0, 0x4, R10 ;  /* 0x00000004000a1825 */ /* 0x010fe800078e020a */
[----:B------:R-:W-:Y:S01]  /*46a0*/  HFMA2 R0, -RZ, RZ, 0, 5.9604644775390625e-08 ;  /* 0x00000001ff007431 */ /* 0x000fe200000001ff */
[----:B---3-5:R3:W5:Y:S04]  /*46b0*/  @P1 LDG.E R73, desc[UR4][R10.64] ;  /* 0x000000040a491981 */ /* 0x028768000c1e1900 */
[----:B------:R-:W-:Y:S01]  /*46c0*/  @!P1 PRMT R142, R0, 0x7610, R142 ;  /* 0x00007610008e9816 */ /* 0x000fe2000000008e */
[----:B---3--:R-:W4:Y:S06]  /*46d0*/  @!P1 LDC R73, c[0x0][0x880] ;  /* 0x00022000ff499b82 */ /* 0x008f2c0000000800 */
.L_x_76:
[----:B----45:R-:W-:Y:S01]  /*46e0*/  @!P0 FSETP.EQ.AND P1, PT, R73, RZ, PT ;  /* 0x000000ff4900820b */ /* 0x030fe20003f22000 */
[----:B------:R-:W-:Y:S01]  /*46f0*/  @!UPT UIADD3 URZ, UPT, UPT, URZ, URZ, URZ ;  /* 0x000000fffffff290 */ /* 0x000fe2000fffe0ff */
[----:B------:R-:W-:Y:S11]  /*4700*/  @!P0 BRA `(.L_x_77) ;  /* 0x0000000000188947 */ /* 0x000ff60003800000 */
[----:B------:R-:W-:Y:S02]  /*4710*/  LOP3.LUT P0, RZ, R142, 0xff, RZ, 0xc0, !PT ;  /* 0x000000ff8eff7812 */ /* 0x000fe4000780c0ff */
[----:B------:R-:W-:Y:S04]  /*4720*/  ISETP.NE.U32.AND P1, PT, R2, RZ, PT ;  /* 0x000000ff0200720c */ /* 0x000fe80003f25070 */
[----:B------:R-:W-:Y:S04]  /*4730*/  ISETP.NE.AND.EX P1, PT, R3, RZ, PT, P1 ;  /* 0x000000ff0300720c */ /* 0x000fe80003f25310 */
[----:B------:R-:W-:Y:S03]  /*4740*/  PLOP3.LUT P1, PT, P1, PT, PT, 0x8, 0x80 ;  /* 0x000000000080781c */ /* 0x000fe60000f2e170 */
[----:B------:R-:W-:Y:S11]  /*4750*/  @P0 FSETP.EQ.AND P1, PT, R73, RZ, PT ;  /* 0x000000ff4900020b */ /* 0x000ff60003f22000 */
[----:B------:R-:W-:Y:S02]  /*4760*/  @!UPT UIADD3 URZ, UPT, UPT, URZ, URZ, URZ ;  /* 0x000000fffffff290 */ /* 0x000fe4000fffe0ff */
.L_x_77:
[----:B------:R-:W3:Y:S01]  /*4770*/  SYNCS.PHASECHK.TRANS64.TRYWAIT P2, [UR21+0x50], R9 ;  /* 0x00005009ff0075a7 */ /* 0x000ee20008041115 */
[----:B------:R-:W-:Y:S04]  /*4780*/  ELECT P0, URZ, PT ;  /* 0x0000000000ff782f */ /* 0x000fe80003800000 */
[----:B------:R-:W-:Y:S11]  /*4790*/  PLOP3.LUT P1, PT, P1, P0, PT, 0xf2, 0x2f ;  /* 0x00000000002f781c */ /* 0x000ff60000f21e72 */
[----:B------:R-:W-:Y:S02]  /*47a0*/  @!UPT UIADD3 URZ, UPT, UPT, URZ, URZ, URZ ;  /* 0x000000fffffff290 */ /* 0x000fe4000fffe0ff */
[----:B------:R-:W-:Y:S05]  /*47b0*/  @!P1 IADD3 R8, P0, PT, R16, 0x580, RZ ;  /* 0x0000058010089810 */ /* 0x000fea0007f1e0ff */
[----:B--2---:R-:W-:Y:S01]  /*47c0*/  @!P1 IMAD.X R6, RZ, RZ, R17, P0 ;  /* 0x000000ffff069224 */ /* 0x004fe200000e0611 */
[----:B---3--:R-:W-:Y:S07]  /*47d0*/  @!P2 BRA `(.L_x_78) ;  /* 0x0000007000a4a947 */ /* 0x008fee0003800000 */
.L_x_159:
[----:B------:R-:W-:Y:S01]  /*47e0*/  @!P1 R2UR UR5, R8 ;  /* 0x00000000080592ca */ /* 0x000fe200000e0000 */
[----:B------:R-:W-:Y:S01]  /*47f0*/  VOTEU.ALL UP0, P1 ;  /* 0x0000000000ff7886 */ /* 0x000fe20000800000 */
[----:B------:R-:W-:Y:S01]  /*4800*/  @!P1 R2UR UR4, R6 ;  /* 0x00000000060492ca */ /* 0x000fe200000e0000 */
[----:B--2---:R-:W-:Y:S01]  /*4810*/  @!P1 IMAD.MOV.U32 R0, RZ, RZ, 0x4000 ;  /* 0x00004000ff009424 */ /* 0x004fe200078e00ff */
[----:B------:R-:W-:Y:S01]  /*4820*/  UMOV UR6, 0x0 ;  /* 0x0000000000067882 */ /* 0x000fe20000000000 */
[----:B------:R-:W-:Y:S01]  /*4830*/  UMOV UR7, 0x10000000 ;  /* 0x1000000000077882 */ /* 0x000fe20000000000 */
[----:B------:R-:W-:Y:S01]  /*4840*/  @!UP0 UIADD3 UR32, UPT, UPT, UR21, 0x400, URZ ;  /* 0x0000040015208890 */ /* 0x000fe2000fffe0ff */
[----:B------:R-:W-:Y:S01]  /*4850*/  @!P1 IADD3 R8, P0, PT, R16, 0x580, RZ ;  /* 0x0000058010089810 */ /* 0x000fe20007f1e0ff */
[----:B------:R-:W-:Y:S04]  /*4860*/  VOTEU.ALL UP0, P1 ;  /* 0x0000000000ff7886 */ /* 0x000fe80000800000 */
[----:B------:R-:W-:Y:S02]  /*4870*/  @!P1 IMAD.X R6, RZ, RZ, R17, P0 ;  /* 0x000000ffff069224 */ /* 0x000fe400000e0611 */
[----:B------:R-:W-:Y:S02]  /*4880*/  IMAD.U32 R10, RZ, RZ, UR5 ;  /* 0x00000005ff0a7e24 */ /* 0x000fe4000f8e00ff */
[----:B------:R-:W-:Y:S03]  /*4890*/  IMAD.U32 R11, RZ, RZ, UR4 ;  /* 0x00000004ff0b7e24 */ /* 0x000fe6000f8e00ff */
[----:B------:R-:W-:Y:S02]  /*48a0*/  @!P1 R2UR UR4, R10 ;  /* 0x000000000a0492ca */ /* 0x000fe400000e0000 */
[----:B------:R-:W-:Y:S11]  /*48b0*/  @!P1 R2UR UR5, R11 ;  /* 0x000000000b0592ca */ /* 0x000ff600000e0000 */
[----:B------:R-:W-:Y:S02]  /*48c0*/  @!UPT UIADD3 URZ, UPT, UPT, URZ, URZ, URZ ;  /* 0x000000fffffff290 */ /* 0x000fe4000fffe0ff */
[----:B------:R2:W-:Y:S01]  /*48d0*/  @!UP0 UTMALDG.3D [UR32], [UR4], desc[UR6] ;  /* 0x00000620040085b4 */ /* 0x0005e20008011000 */
[----:B------:R2:W-:Y:S01]  /*48e0*/  @!P1 SYNCS.ARRIVE.TRANS64.RED.A0TR RZ, [UR21+0x30], R0 ;  /* 0x00003000ffff99a7 */ /* 0x0005e20008300415 */
[----:B------:R-:W-:Y:S01]  /*48f0*/  SYNCS.ARRIVE.TRANS64.RED.A1T0 RZ, [UR40], RZ ;  /* 0x000000ffffff79a7 */ /* 0x000fe20008100428 */
[----:B------:R-:W3:Y:S02]  /*4900*/  SYNCS.PHASECHK.TRANS64.TRYWAIT P2, [UR21+0x58], R9 ;  /* 0x00005809ff0075a7 */ /* 0x000ee40008041115 */
[----:B--23--:R-:W-:Y:S05]  /*4910*/  @!P2 BRA `(.L_x_79) ;  /* 0x00000070006ca947 */ /* 0x00cfea0003800000 */
.L_x_161:
        /* <DEDUP_REMOVED lines=8> */
[----:B------:R-:W-:Y:S01]  /*49a0*/  @!UP0 UIADD3 UR24, UPT, UPT, UR21, 0x4400, URZ ;  /* 0x0000440015188890 */ /* 0x000fe2000fffe0ff */
[----:B------:R-:W-:Y:S01]  /*49b0*/  VOTEU.ALL UP0, P1 ;  /* 0x0000000000ff7886 */ /* 0x000fe20000800000 */
[----:B------:R-:W-:Y:S01]  /*49c0*/  UMOV UR27, UR35 ;  /* 0x00000023001b7c82 */ /* 0x000fe20008000000 */
[----:B------:R-:W-:Y:S02]  /*49d0*/  UMOV UR28, UR36 ;  /* 0x00000024001c7c82 */ /* 0x000fe40008000000 */
[----:B------:R-:W-:Y:S02]  /*49e0*/  IMAD.U32 R10, RZ, RZ, UR5 ;  /* 0x00000005ff0a7e24 */ /* 0x000fe4000f8e00ff */
[----:B------:R-:W-:Y:S02]  /*49f0*/  IMAD.U32 R11, RZ, RZ, UR4 ;  /* 0x00000004ff0b7e24 */ /* 0x000fe4000f8e00ff */
[----:B------:R-:W-:Y:S01]  /*4a00*/  @!P1 IMAD.X R6, RZ, RZ, R17, P0 ;  /* 0x000000ffff069224 */ /* 0x000fe200000e0611 */
        /* <DEDUP_REMOVED lines=8> */
.L_x_163:
[----:B------:R-:W-:Y:S01]  /*4a90*/  @!P1 R2UR UR5, R8 ;  /* 0x00000000080592ca */ /* 0x000fe200000e0000 */
[----:B------:R-:W-:Y:S01]  /*4aa0*/  VOTEU.ALL UP0, P1 ;  /* 0x0000000000ff7886 */ /* 0x000fe20000800000 */
[----:B------:R-:W-:Y:S01]  /*4ab0*/  @!P1 R2UR UR4, R6 ;  /* 0x00000000060492ca */ /* 0x000fe200000e0000 */
[----:B--2---:R-:W-:Y:S01]  /*4ac0*/  @!P1 IMAD.MOV.U32 R0, RZ, RZ, 0x4000 ;  /* 0x00004000ff009424 */ /* 0x004fe200078e00ff */
[----:B------:R-:W-:Y:S01]  /*4ad0*/  UMOV UR6, 0x0 ;  /* 0x0000000000067882 */ /* 0x000fe20000000000 */
[----:B------:R-:W-:Y:S01]  /*4ae0*/  UMOV UR7, 0x10000000 ;  /* 0x1000000000077882 */ /* 0x000fe20000000000 */
[----:B------:R-:W-:Y:S01]  /*4af0*/  @!UP0 UIADD3 UR18, UPT, UPT, UR34, 0x80, URZ ;  /* 0x0000008022128890 */ /* 0x000fe2000fffe0ff */
[----:B------:R-:W-:Y:S01]  /*4b00*/  VIADD R14, R14, 0x1 ;  /* 0x000000010e0e7836 */ /* 0x000fe20000000000 */
[----:B------:R-:W-:Y:S01]  /*4b10*/  @!UP0 UIADD3 UR16, UPT, UPT, UR21, 0x8400, URZ ;  /* 0x0000840015108890 */ /* 0x000fe2000fffe0ff */
[----:B------:R-:W-:Y:S01]  /*4b20*/  VOTEU.ALL UP0, P1 ;  /* 0x0000000000ff7886 */ /* 0x000fe20000800000 */
[----:B------:R-:W-:Y:S01]  /*4b30*/  UMOV UR19, UR35 ;  /* 0x0000002300137c82 */ /* 0x000fe20008000000 */
[----:B------:R-:W-:Y:S02]  /*4b40*/  UMOV UR20, UR36 ;  /* 0x0000002400147c82 */ /* 0x000fe40008000000 */
        /* <DEDUP_REMOVED lines=10> */
.L_x_165:
[----:B------:R-:W-:Y:S01]  /*4bf0*/  @!P1 IADD3 R6, P0, PT, R16, 0x580, RZ ;  /* 0x0000058010069810 */ /* 0x000fe20007f1e0ff */
[----:B------:R-:W-:Y:S01]  /*4c00*/  VOTEU.ALL UP0, P1 ;  /* 0x0000000000ff7886 */ /* 0x000fe20000800000 */
[----:B------:R-:W-:Y:S01]  /*4c10*/  UMOV UR6, 0x0 ;  /* 0x0000000000067882 */ /* 0x000fe20000000000 */
[----:B------:R-:W-:Y:S01]  /*4c20*/  UMOV UR7, 0x10000000 ;  /* 0x1000000000077882 */ /* 0x000fe20000000000 */
[----:B------:R-:W-:Y:S01]  /*4c30*/  @!P1 R2UR UR5, R6 ;  /* 0x00000000060592ca */ /* 0x000fe200000e0000 */
[----:B--2---:R-:W-:Y:S01]  /*4c40*/  @!P1 IMAD.X R0, RZ, RZ, R17, P0 ;  /* 0x000000ffff009224 */ /* 0x004fe200000e0611 */
[----:B------:R-:W-:Y:S01]  /*4c50*/  @!UP0 UIADD3 UR10, UPT, UPT, UR34, 0xc0, URZ ;  /* 0x000000c0220a8890 */ /* 0x000fe2000fffe0ff */
[----:B------:R-:W-:Y:S01]  /*4c60*/  R2UR UR18, R144 ;  /* 0x00000000901272ca */ /* 0x000fe200000e0000 */
[----:B------:R-:W-:Y:S01]  /*4c70*/  @!UP0 UIADD3 UR8, UPT, UPT, UR21, 0xc400, URZ ;  /* 0x0000c40015088890 */ /* 0x000fe2000fffe0ff */
[----:B------:R-:W-:Y:S01]  /*4c80*/  R2UR UR16, R145 ;  /* 0x00000000911072ca */ /* 0x000fe200000e0000 */
[----:B------:R-:W-:Y:S01]  /*4c90*/  @!UP0 UIADD3 UR9, UPT, UPT, UR21, 0x48, URZ ;  /* 0x0000004815098890 */ /* 0x000fe2000fffe0ff */
[----:B------:R-:W-:Y:S01]  /*4ca0*/  @!P1 R2UR UR4, R0 ;  /* 0x00000000000492ca */ /* 0x000fe200000e0000 */
[----:B------:R-:W-:Y:S01]  /*4cb0*/  VOTEU.ALL UP0, P1 ;  /* 0x0000000000ff7886 */ /* 0x000fe20000800000 */
[----:B------:R-:W-:Y:S01]  /*4cc0*/  UMOV UR11, UR35 ;  /* 0x00000023000b7c82 */ /* 0x000fe20008000000 */
[----:B------:R-:W-:Y:S01]  /*4cd0*/  UMOV UR12, UR36 ;  /* 0x00000024000c7c82 */ /* 0x000fe20008000000 */
[C---:B------:R-:W-:Y:S01]  /*4ce0*/  ISETP.NE.AND P0, PT, R14.reuse, 0x2, PT ;  /* 0x000000020e00780c */ /* 0x040fe20003f05270 */
[----:B------:R-:W-:Y:S01]  /*4cf0*/  UPLOP3.LUT UP3, UPT, UPT, UPT, UPT, 0x80, 0x8 ;  /* 0x000000000008789c */ /* 0x000fe20003f6f070 */
[----:B------:R-:W-:Y:S01]  /*4d00*/  IMAD.U32 R8, RZ, RZ, UR5 ;  /* 0x00000005ff087e24 */ /* 0x000fe2000f8e00ff */
[----:B------:R-:W-:Y:S01]  /*4d10*/  LOP3.LUT R15, R15, 0x1, RZ, 0x3c, !PT ;  /* 0x000000010f0f7812 */ /* 0x000fe200078e3cff */
[----:B------:R-:W-:Y:S01]  /*4d20*/  UMOV UR36, UR29 ;  /* 0x0000001d00247c82 */ /* 0x000fe20008000000 */
[----:B------:R-:W-:Y:S01]  /*4d30*/  SEL R0, RZ, 0x1, P0 ;  /* 0x00000001ff007807 */ /* 0x000fe20000000000 */
[----:B------:R-:W-:Y:S01]  /*4d40*/  UIADD3 UR20, UPT, UPT, UR13, UR18, URZ ;  /* 0x000000120d147290 */ /* 0x000fe2000fffe0ff */
[----:B------:R-:W-:Y:S01]  /*4d50*/  SEL R14, R14, RZ, P0 ;  /* 0x000000ff0e0e7207 */ /* 0x000fe20000000000 */
[----:B------:R-:W-:Y:S01]  /*4d60*/  UIADD3 UR16, UPT, UPT, UR14, UR16, URZ ;  /* 0x000000100e107290 */ /* 0x000fe2000fffe0ff */
[----:B------:R-:W-:Y:S01]  /*4d70*/  IMAD.U32 R9, RZ, RZ, UR4 ;  /* 0x00000004ff097e24 */ /* 0x000fe2000f8e00ff */
[----:B------:R-:W-:Y:S02]  /*4d80*/  @!P1 R2UR UR4, R8 ;  /* 0x00000000080492ca */ /* 0x000fe400000e0000 */
[----:B------:R-:W-:Y:S02]  /*4d90*/  LOP3.LUT R13, R13, R0, RZ, 0x3c, !PT ;  /* 0x000000000d0d7212 */ /* 0x000fe400078e3cff */
[----:B------:R-:W-:Y:S11]  /*4da0*/  @!P1 R2UR UR5, R9 ;  /* 0x00000000090592ca */ /* 0x000ff600000e0000 */
[----:B------:R-:W-:Y:S02]  /*4db0*/  @!UPT UIADD3 URZ, UPT, UPT, URZ, URZ, URZ ;  /* 0x000000fffffff290 */ /* 0x000fe4000fffe0ff */
[----:B------:R2:W-:Y:S01]  /*4dc0*/  @!UP0 UTMALDG.3D [UR8], [UR4], desc[UR6] ;  /* 0x00000608040085b4 */ /* 0x0005e20008011000 */
[----:B------:R2:W-:Y:S01]  /*4dd0*/  @!P1 SYNCS.ARRIVE.TRANS64.RED.A0TR RZ, [UR21+0x48], R7 ;  /* 0x00004807ffff99a7 */ /* 0x0005e20008300415 */
[----:B------:R-:W-:Y:S01]  /*4de0*/  SYNCS.ARRIVE.TRANS64.RED.A1T0 RZ, [UR37], RZ ;  /* 0x000000ffffff79a7 */ /* 0x000fe20008100425 */
[----:B------:R-:W-:Y:S05]  /*4df0*/  BRA.U UP1, `(.L_x_82) ;  /* 0xfffffff101707547 */ /* 0x000fea000b83ffff */
[----:B------:R-:W-:-:S04]  /*4e00*/  SHF.L.U32 R2, R15, 0x1f, RZ ;  /* 0x0000001f0f027819 */ /* 0x000fc800000006ff */
[----:B------:R-:W3:Y:S02]  /*4e10*/  SYNCS.PHASECHK.TRANS64.TRYWAIT P0, [UR21+0x50], R2 ;  /* 0x00005002ff0075a7 */ /* 0x000ee40008001115 */
[----:B---3--:R-:W-:Y:S05]  /*4e20*/  @!P0 BRA `(.L_x_83) ;  /* 0x0000006c00708947 */ /* 0x008fea0003800000 */
.L_x_167:
[----:B------:R-:W4:Y:S02]  /*4e30*/  SYNCS.PHASECHK.TRANS64.TRYWAIT P0, [UR21+0x58], R2 ;  /* 0x00005802ff0075a7 */ /* 0x000f240008001115 */
[----:B----4-:R-:W-:Y:S05]  /*4e40*/  @!P0 BRA `(.L_x_84) ;  /* 0x0000006c00808947 */ /* 0x010fea0003800000 */
.L_x_169:
[----:B------:R-:W4:Y:S02]  /*4e50*/  SYNCS.PHASECHK.TRANS64.TRYWAIT P0, [UR21+0x60], R2 ;  /* 0x00006002ff0075a7 */ /* 0x000f240008001115 */
[----:B----4-:R-:W-:Y:S05]  /*4e60*/  @!P0 BRA `(.L_x_85) ;  /* 0x0000006c00908947 */ /* 0x010fea0003800000 */
.L_x_171:
[----:B---3--:R-:W-:-:S07]  /*4e70*/  MOV R0, UR21 ;  /* 0x0000001500007c02 */ /* 0x008fce0008000f00 */
.L_x_86:
[----:B---3--:R-:W-:-:S04]  /*4e80*/  SHF.L.U32 R2, R15, 0x1f, RZ ;  /* 0x0000001f0f027819 */ /* 0x008fc800000006ff */
[----:B------:R3:W4:Y:S03]  /*4e90*/  SYNCS.PHASECHK.TRANS64.TRYWAIT P0, [R0+URZ+0x68], R2 ;  /* 0x00006802000075a7 */ /* 0x00072600080011ff */
[----:B----4-:R-:W-:Y:S05]  /*4ea0*/  @!P0 NANOSLEEP.SYNCS 0x989680 ;  /* 0x009896800000895d */ /* 0x010fea0003900000 */
[----:B------:R-:W4:Y:S02]  /*4eb0*/  @!P0 SYNCS.PHASECHK.TRANS64 P0, [R0+URZ+0x68], R2 ;  /* 0x00006802000085a7 */ /* 0x000f2400080010ff */
[----:B-12-4-:R-:W-:Y:S05]  /*4ec0*/  @P0 EXIT ;  /* 0x000000000000094d */ /* 0x016fea0003800000 */
[----:B------:R-:W-:Y:S05]  /*4ed0*/  BRA `(.L_x_86) ;  /* 0xfffffffc00e87947 */ /* 0x000fea000383ffff */
.L_x_71:
[----:B------:R-:W-:-:S06]  /*4ee0*/  UISETP.GE.AND UP0, UPT, UR17, 0x4, UPT ;  /* 0x000000041100788c */ /* 0x000fcc000bf06270 */
[----:B------:R-:W-:-:S13]  /*4ef0*/  PLOP3.LUT P0, PT, PT, PT, UP0, 0x80, 0x8 ;  /* 0x000000000008781c */ /* 0x000fda0003f0f008 */
[----:B------:R-:W-:Y:S05]  /*4f00*/  @!P0 EXIT ;  /* 0x000000000000894d */ /* 0x000fea0003800000 */
[----:B------:R-:W1:Y:S08]  /*4f10*/  S2UR UR4, SR_CgaCtaId ;  /* 0x00000000000479c3 */ /* 0x000e700000008800 */
[----:B------:R-:W-:Y:S01]  /*4f20*/  BAR.SYNC.DEFER_BLOCKING 0x6, 0xa0 ;  /* 0x0182800000007b1d */ /* 0x000fe20000010000 */
[C---:B------:R-:W-:Y:S01]  /*4f30*/  IMAD.SHL.U32 R2, R160.reuse, 0x40, RZ ;  /* 0x00000040a0027824 */ /* 0x040fe200078e00ff */
[C---:B------:R-:W-:Y:S01]  /*4f40*/  LOP3.LUT R141, R160.reuse, 0x1, RZ, 0xc0, !PT ;  /* 0x00000001a08d7812 */ /* 0x040fe200078ec0ff */
[----:B------:R-:W-:-:S02]  /*4f50*/  IMAD.SHL.U32 R140, R160, 0x8, RZ ;  /* 0x00000008a08c7824 */ /* 0x000fc400078e00ff */
[----:B------:R-:W-:Y:S02]  /*4f60*/  HFMA2 R157, -RZ, RZ, 0, 5.9604644775390625e-08 ;  /* 0x00000001ff9d7431 */ /* 0x000fe400000001ff */
[----:B------:R-:W-:Y:S01]  /*4f70*/  IMAD.U32 R69, R160, 0x10000, RZ ;  /* 0x00010000a0457824 */ /* 0x000fe200078e00ff */
[----:B------:R-:W-:Y:S01]  /*4f80*/  UMOV UR44, 0x400 ;  /* 0x00000400002c7882 */ /* 0x000fe20000000000 */
[----:B------:R-:W2:Y:S01]  /*4f90*/  LDC.64 R138, c[0x0][0x8b0] ;  /* 0x00022c00ff8a7b82 */ /* 0x000ea20000000a00 */
[----:B------:R-:W-:Y:S01]  /*4fa0*/  LOP3.LUT R3, R2, 0x1c0, RZ, 0xc0, !PT ;  /* 0x000001c002037812 */ /* 0x000fe200078ec0ff */
[----:B------:R-:W-:Y:S01]  /*4fb0*/  IMAD.MOV.U32 R159, RZ, RZ, 0x2 ;  /* 0x00000002ff9f7424 */ /* 0x000fe200078e00ff */
[----:B------:R-:W-:Y:S01]  /*4fc0*/  ISETP.NE.U32.AND P0, PT, R141, 0x1, PT ;  /* 0x000000018d00780c */ /* 0x000fe20003f05070 */
[----:B------:R-:W-:Y:S01]  /*4fd0*/  IMAD.MOV.U32 R158, RZ, RZ, 0x4 ;  /* 0x00000004ff9e7424 */ /* 0x000fe200078e00ff */
[----:B------:R-:W-:Y:S01]  /*4fe0*/  LOP3.LUT R140, R3, 0x38, R140, 0xf8, !PT ;  /* 0x00000038038c7812 */ /* 0x000fe200078ef88c */
[----:B------:R-:W-:Y:S01]  /*4ff0*/  IMAD.MOV.U32 R68, RZ, RZ, RZ ;  /* 0x000000ffff447224 */ /* 0x000fe200078e00ff */
[----:B------:R-:W-:Y:S01]  /*5000*/  LOP3.LUT R69, R69, 0x600000, RZ, 0xc0, !PT ;  /* 0x0060000045457812 */ /* 0x000fe200078ec0ff */
[----:B------:R-:W3:Y:S01]  /*5010*/  LDC.64 R136, c[0x0][0x8a8] ;  /* 0x00022a00ff887b82 */ /* 0x000ee20000000a00 */
[----:B------:R-:W-:Y:S01]  /*5020*/  R2P PR, R160, 0x6 ;  /* 0x00000006a0007804 */ /* 0x000fe20000000000 */
[----:B------:R-:W-:Y:S01]  /*5030*/  IMAD.MOV.U32 R156, RZ, RZ, RZ ;  /* 0x000000ffff9c7224 */ /* 0x000fe200078e00ff */
[----:B------:R-:W-:Y:S01]  /*5040*/  LOP3.LUT R140, R140, 0x1e00, R2, 0xf8, !PT ;  /* 0x00001e008c8c7812 */ /* 0x000fe200078ef802 */
[----:B------:R-:W-:Y:S01]  /*5050*/  IMAD.MOV.U32 R149, RZ, RZ, RZ ;  /* 0x000000ffff957224 */ /* 0x000fe200078e00ff */
[----:B------:R-:W-:Y:S01]  /*5060*/  P2R R2, PR, RZ, 0x1 ;  /* 0x00000001ff027803 */ /* 0x000fe20000000000 */
[----:B------:R-:W4:Y:S01]  /*5070*/  LDCU UR59, c[0x0][0x370] ;  /* 0x00006e00ff3b77ac */ /* 0x000f220008000800 */
[----:B------:R-:W-:-:S02]  /*5080*/  LOP3.LUT R160, R160, 0x60, RZ, 0xc0, !PT ;  /* 0x00000060a0a07812 */ /* 0x000fc400078ec0ff */
[----:B------:R-:W-:Y:S01]  /*5090*/  MOV R155, RZ ;  /* 0x000000ff009b7202 */ /* 0x000fe20000000f00 */
[----:B-1----:R-:W-:Y:S01]  /*50a0*/  ULEA UR44, UR4, UR44, 0x18 ;  /* 0x0000002c042c7291 */ /* 0x002fe2000f8ec0ff */
[----:B------:R-:W-:Y:S01]  /*50b0*/  SEL R159, R159, 0xfffffffe, !P1 ;  /* 0xfffffffe9f9f7807 */ /* 0x000fe20004800000 */
[----:B------:R-:W1:Y:S01]  /*50c0*/  LDCU UR43, c[0x0][0xb0c] ;  /* 0x00016180ff2b77ac */ /* 0x000e620008000800 */
[----:B------:R-:W-:Y:S01]  /*50d0*/  SEL R158, R158, 0xfffffffc, !P2 ;  /* 0xfffffffc9e9e7807 */ /* 0x000fe20005000000 */
[----:B------:R-:W-:Y:S01]  /*50e0*/  UIADD3 UR4, UPT, UPT, UR44, 0x400, URZ ;  /* 0x000004002c047890 */ /* 0x000fe2000fffe0ff */
[----:B------:R-:W1:Y:S04]  /*50f0*/  LDCU UR39, c[0x0][0xb30] ;  /* 0x00016600ff2777ac */ /* 0x000e680008000800 */
[----:B------:R-:W4:Y:S01]  /*5100*/  LDS R0, [UR44+0x110] ;  /* 0x0001102cff007984 */ /* 0x000f220008000800 */
[----:B------:R-:W-:Y:S01]  /*5110*/  IMAD.U32 R147, RZ, RZ, UR4 ;  /* 0x00000004ff937e24 */ /* 0x000fe2000f8e00ff */
[----:B------:R-:W1:Y:S01]  /*5120*/  LDCU.64 UR56, c[0x0][0x888] ;  /* 0x00011100ff3877ac */ /* 0x000e620008000a00 */
[----:B------:R-:W1:Y:S01]  /*5130*/  LDCU.64 UR40, c[0x0][0xb28] ;  /* 0x00016500ff2877ac */ /* 0x000e620008000a00 */
[----:B------:R-:W1:Y:S01]  /*5140*/  LDCU.64 UR62, c[0x0][0x890] ;  /* 0x00011200ff3e77ac */ /* 0x000e620008000a00 */
[----:B------:R-:W1:Y:S01]  /*5150*/  LDCU.128 UR52, c[0x0][0xb10] ;  /* 0x00016200ff3477ac */ /* 0x000e620008000c00 */
[----:B------:R-:W1:Y:S01]  /*5160*/  LDCU UR58, c[0x0][0x374] ;  /* 0x00006e80ff3a77ac */ /* 0x000e620008000800 */
[----:B------:R-:W-:Y:S01]  /*5170*/  UMOV UR47, URZ ;  /* 0x000000ff002f7c82 */ /* 0x000fe20008000000 */
[----:B------:R-:W-:Y:S01]  /*5180*/  UMOV UR46, URZ ;  /* 0x000000ff002e7c82 */ /* 0x000fe20008000000 */
[----:B-1234-:R-:W-:-:S07]  /*5190*/  IMAD.IADD R69, R0, 0x1, R69 ;  /* 0x0000000100457824 */ /* 0x01efce00078e0245 */
.L_x_130:
[----:B------:R-:W-:Y:S02]  /*51a0*/  LEA R3, R149, UR44, 0x3 ;  /* 0x0000002c95037c11 */ /* 0x000fe4000f8e18ff */
[----:B------:R-:W-:Y:S02]  /*51b0*/  SHF.L.U32 R0, R155, 0x1f, RZ ;  /* 0x0000001f9b007819 */ /* 0x000fe400000006ff */
[----:B-1----:R-:W-:Y:S02]  /*51c0*/  LEA R4, R149, UR44, 0x4 ;  /* 0x0000002c95047c11 */ /* 0x002fe4000f8e20ff */
[----:B------:R-:W1:Y:S02]  /*51d0*/  SYNCS.PHASECHK.TRANS64.TRYWAIT P0, [R3+URZ+0x80], R0 ;  /* 0x00008000030075a7 */ /* 0x000e6400080011ff */
[----:B-1----:R-:W-:Y:S05]  /*51e0*/  @!P0 BRA `(.L_x_87) ;  /* 0x0000006800c88947 */ /* 0x002fea0003800000 */
.L_x_172:
        /* <DEDUP_REMOVED lines=8> */
[----:B--2---:R-:W-:Y:S11]  /*5270*/  LOP3.LUT P0, RZ, R6, 0x1, RZ, 0xc0, !PT ;  /* 0x0000000106ff7812 */ /* 0x004ff6000780c0ff */
[----:B------:R-:W-:Y:S02]  /*5280*/  @!UPT UIADD3 URZ, UPT, UPT, URZ, URZ, URZ ;  /* 0x000000fffffff290 */ /* 0x000fe4000fffe0ff */
[----:B---3--:R-:W-:Y:S01]  /*5290*/  VOTEU.ANY UP1, P0 ;  /* 0x0000000000ff7886 */ /* 0x008fe20000020100 */
[----:B------:R-:W-:Y:S01]  /*52a0*/  PLOP3.LUT P0, PT, PT, PT, UP1, 0x80, 0x8 ;  /* 0x000000000008781c */ /* 0x000fe20003f0f018 */
[----:B------:R-:W-:Y:S11]  /*52b0*/  UP2UR UR61, UPR, URZ, 0x2 ;  /* 0x00000002ff3d7883 */ /* 0x000ff60008000000 */
[----:B------:R-:W-:Y:S01]  /*52c0*/  @!UPT UIADD3 URZ, UPT, UPT, URZ, URZ, URZ ;  /* 0x000000fffffff290 */ /* 0x000fe2000fffe0ff */
[----:B-1----:R-:W-:Y:S02]  /*52d0*/  @P0 SHF.R.U32.HI R0, RZ, 0x10, R5 ;  /* 0x00000010ff000819 */ /* 0x002fe40000011605 */
        /* <DEDUP_REMOVED lines=12> */
[----:B------:R-:W2:Y:S01]  /*53a0*/  LDCU UR12, c[0x0][0xb20] ;  /* 0x00016400ff0c77ac */ /* 0x000ea20008000800 */
[----:B------:R-:W-:Y:S02]  /*53b0*/  UIMAD.WIDE.U32 UR4, UR58, UR55, URZ ;  /* 0x000000373a0472a5 */ /* 0x000fe4000f8e00ff */
[----:B------:R-:W-:Y:S02]  /*53c0*/  UIMAD.WIDE.U32 UR6, UR59, UR52, URZ ;  /* 0x000000343b0672a5 */ /* 0x000fe4000f8e00ff */
[----:B------:R-:W-:Y:S02]  /*53d0*/  UISETP.NE.AND UP0, UPT, UR54, 0x1, UPT ;  /* 0x000000013600788c */ /* 0x000fe4000bf05270 */
[----:B------:R-:W-:Y:S02]  /*53e0*/  UIMAD.WIDE.U32 UR8, UR37, UR55, URZ ;  /* 0x00000037250872a5 */ /* 0x000fe4000f8e00ff */
[----:B------:R-:W-:Y:S02]  /*53f0*/  UIMAD.WIDE.U32 UR10, UR38, UR52, URZ ;  /* 0x00000034260a72a5 */ /* 0x000fe4000f8e00ff */
[----:B------:R-:W-:Y:S02]  /*5400*/  UISETP.NE.AND UP1, UPT, UR43, 0x1, UPT ;  /* 0x000000012b00788c */ /* 0x000fe4000bf25270 */
[----:B------:R-:W-:Y:S01]  /*5410*/  UISETP.NE.AND UP2, UPT, UR42, 0x1, UPT ;  /* 0x000000012a00788c */ /* 0x000fe2000bf45270 */
[----:B------:R-:W-:Y:S02]  /*5420*/  UMOV UR4, UR5 ;  /* 0x0000000500047c82 */ /* 0x000fe40008000000 */
[----:B--2---:R-:W-:Y:S03]  /*5430*/  USHF.R.U32.HI UR5, URZ, UR12, UR4 ;  /* 0x0000000cff057299 */ /* 0x004fe60008011604 */
[----:B------:R-:W-:Y:S02]  /*5440*/  UMOV UR4, UR7 ;  /* 0x0000000700047c82 */ /* 0x000fe40008000000 */
[----:B------:R-:W-:Y:S02]  /*5450*/  USHF.R.U32.HI UR7, URZ, UR53, UR4 ;  /* 0x00000035ff077299 */ /* 0x000fe40008011604 */
[----:B------:R-:W-:Y:S02]  /*5460*/  USEL UR4, UR58, UR5, !UP0 ;  /* 0x000000053a047287 */ /* 0x000fe4000c000000 */
[----:B------:R-:W-:Y:S01]  /*5470*/  USEL UR7, UR59, UR7, !UP1 ;  /* 0x000000073b077287 */ /* 0x000fe2000c800000 */
[----:B------:R-:W-:Y:S01]  /*5480*/  UMOV UR5, UR9 ;  /* 0x0000000900057c82 */ /* 0x000fe20008000000 */
[----:B------:R-:W-:Y:S02]  /*5490*/  UIMAD.WIDE.U32 UR8, UR4, UR40, URZ ;  /* 0x00000028040872a5 */ /* 0x000fe4000f8e00ff */
[----:B------:R-:W-:Y:S03]  /*54a0*/  USHF.R.U32.HI UR6, URZ, UR12, UR5 ;  /* 0x0000000cff067299 */ /* 0x000fe60008011605 */
[----:B------:R-:W-:Y:S01]  /*54b0*/  UMOV UR5, UR11 ;  /* 0x0000000b00057c82 */ /* 0x000fe20008000000 */
[----:B------:R-:W-:Y:S02]  /*54c0*/  UIMAD.WIDE.U32 UR10, UR7, UR40, URZ ;  /* 0x00000028070a72a5 */ /* 0x000fe4000f8e00ff */
[----:B------:R-:W-:Y:S02]  /*54d0*/  USHF.R.U32.HI UR12, URZ, UR53, UR5 ;  /* 0x00000035ff0c7299 */ /* 0x000fe40008011605 */
[----:B------:R-:W-:Y:S01]  /*54e0*/  USEL UR6, UR37, UR6, !UP0 ;  /* 0x0000000625067287 */ /* 0x000fe2000c000000 */
[----:B------:R-:W-:Y:S02]  /*54f0*/  UMOV UR5, UR9 ;  /* 0x0000000900057c82 */ /* 0x000fe40008000000 */
[----:B------:R-:W-:Y:S01]  /*5500*/  UMOV UR10, UR11 ;  /* 0x0000000b000a7c82 */ /* 0x000fe20008000000 */
[----:B------:R-:W-:Y:S02]  /*5510*/  @UP2 USHF.R.U32.HI UR4, URZ, UR41, UR5 ;  /* 0x00000029ff042299 */ /* 0x000fe40008011605 */
[----:B------:R-:W-:Y:S02]  /*5520*/  @UP2 USHF.R.U32.HI UR7, URZ, UR41, UR10 ;  /* 0x00000029ff072299 */ /* 0x000fe4000801160a */
[----:B------:R-:W-:Y:S02]  /*5530*/  UIMAD UR4, UR42, UR4, URZ ;  /* 0x000000042a0472a4 */ /* 0x000fe4000f8e02ff */
        /* <DEDUP_REMOVED lines=8> */
[----:B------:R-:W-:Y:S02]  /*55c0*/  USEL UR11, UR6, UR4, !UP2 ;  /* 0x00000004060b7287 */ /* 0x000fe4000d000000 */
[----:B------:R-:W-:Y:S02]  /*55d0*/  UIADD3 UR8, UPT, UPT, -UR5, URZ, URZ ;  /* 0x000000ff05087290 */ /* 0x000fe4000fffe1ff */
[----:B------:R-:W-:Y:S01]  /*55e0*/  UIADD3 UR10, UPT, UPT, -UR11, URZ, URZ ;  /* 0x000000ff0b0a7290 */ /* 0x000fe2000fffe1ff */
[----:B------:R-:W-:Y:S01]  /*55f0*/  @!UP0 UMOV UR4, UR9 ;  /* 0x0000000900048c82 */ /* 0x000fe20008000000 */
[----:B------:R-:W-:Y:S02]  /*5600*/  UIADD3 UR9, UPT, UPT, -UR6, URZ, URZ ;  /* 0x000000ff06097290 */ /* 0x000fe4000fffe1ff */
[----:B------:R-:W-:Y:S02]  /*5610*/  @!UP0 USHF.R.U32.HI UR4, URZ, UR41, UR4 ;  /* 0x00000029ff048299 */ /* 0x000fe40008011604 */
[----:B------:R-:W-:Y:S02]  /*5620*/  UIMAD UR10, UR42, UR10, UR6 ;  /* 0x0000000a2a0a72a4 */ /* 0x000fe4000f8e0206 */
[----:B------:R-:W-:Y:S04]  /*5630*/  @!UP0 USEL UR4, UR5, UR4, !UP2 ;  /* 0x0000000405048287 */ /* 0x000fe8000d000000 */
[----:B------:R-:W-:Y:S02]  /*5640*/  @!UP0 UIMAD UR10, UR7, UR10, UR4 ;  /* 0x0000000a070a82a4 */ /* 0x000fe4000f8e0204 */
[----:B------:R-:W-:Y:S02]  /*5650*/  @!UP0 UIADD3 UR11, UPT, UPT, UR11, -UR4, URZ ;  /* 0x800000040b0b8290 */ /* 0x000fe4000fffe0ff */
[----:B------:R-:W-:Y:S02]  /*5660*/  UIMAD UR7, UR43, UR8, UR38 ;  /* 0x000000082b0772a4 */ /* 0x000fe4000f8e0226 */
[----:B------:R-:W-:Y:S02]  /*5670*/  @!UP0 UIMAD UR6, UR11, UR42, UR5 ;  /* 0x0000002a0b0682a4 */ /* 0x000fe4000f8e0205 */
[----:B------:R-:W-:Y:S01]  /*5680*/  UIMAD UR4, UR54, UR9, UR37 ;  /* 0x00000009360472a4 */ /* 0x000fe2000f8e0225 */
[----:B------:R-:W-:Y:S02]  /*5690*/  @!UP0 UMOV UR5, UR10 ;  /* 0x0000000a00058c82 */ /* 0x000fe40008000000 */
[----:B------:R-:W-:Y:S02]  /*56a0*/  UIMAD UR38, UR5, UR43, UR7 ;  /* 0x0000002b052672a4 */ /* 0x000fe4000f8e0207 */
[----:B------:R-:W-:Y:S11]  /*56b0*/  UIMAD UR37, UR6, UR54, UR4 ;  /* 0x00000036062572a4 */ /* 0x000ff6000f8e0204 */
[----:B------:R-:W-:Y:S01]  /*56c0*/  @!UPT UIADD3 URZ, UPT, UPT, URZ, URZ, URZ ;  /* 0x000000fffffff290 */ /* 0x000fe2000fffe0ff */
.L_x_88:
[----:B------:R-:W-:Y:S01]  /*56d0*/  UISETP.NE.AND UP0, UPT, UR39, 0x1, UPT ;  /* 0x000000012700788c */ /* 0x000fe2000bf05270 */
[----:B------:R-:W-:Y:S01]  /*56e0*/  LOP3.LUT P0, RZ, R147, 0x3f0, RZ, 0xc0, !PT ;  /* 0x000003f093ff7812 */ /* 0x000fe2000780c0ff */
[----:B------:R-:W-:Y:S01]  /*56f0*/  USHF.L.U32 UR50, UR16, 0x7, URZ ;  /* 0x0000000710327899 */ /* 0x000fe200080006ff */
[----:B------:R-:W-:Y:S01]  /*5700*/  BSSY.RECONVERGENT B6, `(.L_x_89) ;  /* 0x0000034000067945 */ /* 0x000fe20003800200 */
[----:B------:R-:W-:Y:S01]  /*5710*/  USHF.L.U32 UR49, UR20, 0x8, URZ ;  /* 0x0000000814317899 */ /* 0x000fe200080006ff */
[----:B------:R-:W-:Y:S06]  /*5720*/  IADD3 R149, PT, PT, R149, 0x1, RZ ;  /* 0x0000000195957810 */ /* 0x000fec0007ffe0ff */
[----:B------:R-:W2:Y:S01]  /*5730*/  @!UP0 LDCU.128 UR12, c[0x0][0xb10] ;  /* 0x00016200ff0c87ac */ /* 0x000ea20008000c00 */
[----:B------:R-:W3:Y:S01]  /*5740*/  @!UP0 LDCU UR5, c[0x0][0xb0c] ;  /* 0x00016180ff0587ac */ /* 0x000ee20008000800 */
[----:B------:R-:W4:Y:S01]  /*5750*/  @!UP0 LDCU UR10, c[0x0][0xb20] ;  /* 0x00016400ff0a87ac */ /* 0x000f220008000800 */
[----:B--2---:R-:W-:Y:S02]  /*5760*/  UIMAD.WIDE.U32 UR8, UR38, UR12, URZ ;  /* 0x0000000c260872a5 */ /* 0x004fe4000f8e00ff */
[----:B------:R-:W-:Y:S02]  /*5770*/  UIMAD.WIDE.U32 UR6, UR37, UR15, URZ ;  /* 0x0000000f250672a5 */ /* 0x000fe4000f8e00ff */
[----:B------:R-:W-:Y:S03]  /*5780*/  @!UP0 UISETP.NE.AND UP1, UPT, UR14, 0x1, UPT ;  /* 0x000000010e00888c */ /* 0x000fe6000bf25270 */
[----:B------:R-:W-:Y:S01]  /*5790*/  @!UP0 UMOV UR4, UR9 ;  /* 0x0000000900048c82 */ /* 0x000fe20008000000 */
[----:B---3--:R-:W-:Y:S02]  /*57a0*/  @!UP0 UISETP.NE.AND UP2, UPT, UR5, 0x1, UPT ;  /* 0x000000010500888c */ /* 0x008fe4000bf45270 */
[----:B------:R-:W-:Y:S01]  /*57b0*/  @!UP0 USHF.R.U32.HI UR4, URZ, UR13, UR4 ;  /* 0x0000000dff048299 */ /* 0x000fe20008011604 */
[----:B------:R-:W-:Y:S02]  /*57c0*/  @!UP0 UMOV UR6, UR7 ;  /* 0x0000000700068c82 */ /* 0x000fe40008000000 */
[----:B----4-:R-:W-:Y:S02]  /*57d0*/  @!UP0 USHF.R.U32.HI UR6, URZ, UR10, UR6 ;  /* 0x0000000aff068299 */ /* 0x010fe40008011606 */
[----:B------:R-:W-:Y:S02]  /*57e0*/  @!UP0 USEL UR7, UR38, UR4, !UP2 ;  /* 0x0000000426078287 */ /* 0x000fe4000d000000 */
[----:B------:R-:W-:Y:S04]  /*57f0*/  @!UP0 USEL UR6, UR37, UR6, !UP1 ;  /* 0x0000000625068287 */ /* 0x000fe8000c800000 */
[----:B------:R-:W-:Y:S02]  /*5800*/  @!UP0 UIADD3 UR4, UPT, UPT, -UR7, UR6, URZ ;  /* 0x0000000607048290 */ /* 0x000fe4000fffe1ff */
[----:B------:R-:W-:Y:S02]  /*5810*/  @!UP0 UIADD3 UR6, UPT, UPT, UR7, -UR6, URZ ;  /* 0x8000000607068290 */ /* 0x000fe4000fffe0ff */
[----:B------:R-:W-:Y:S02]  /*5820*/  @!UP0 UIMAD UR38, UR4, UR5, UR38 ;  /* 0x00000005042682a4 */ /* 0x000fe4000f8e0226 */
[----:B------:R-:W-:Y:S01]  /*5830*/  @!UP0 UIMAD UR37, UR6, UR14, UR37 ;  /* 0x0000000e062582a4 */ /* 0x000fe2000f8e0225 */
[----:B------:R-:W-:Y:S11]  /*5840*/  @!P0 BRA `(.L_x_90) ;  /* 0x00000000007c8947 */ /* 0x000ff60003800000 */
[----:B------:R-:W2:Y:S01]  /*5850*/  LDCU.64 UR8, c[0x4][0x80] ;  /* 0x01001000ff0877ac */ /* 0x000ea20008000a00 */
[----:B------:R-:W-:Y:S01]  /*5860*/  MOV R2, 0x0 ;  /* 0x0000000000027802 */ /* 0x000fe20000000f00 */
[----:B------:R-:W-:Y:S02]  /*5870*/  HFMA2 R12, -RZ, RZ, 0, 5.9604644775390625e-08 ;  /* 0x00000001ff0c7431 */ /* 0x000fe400000001ff */
[----:B------:R-:W-:Y:S01]  /*5880*/  IMAD.MOV.U32 R8, RZ, RZ, 0x70 ;  /* 0x00000070ff087424 */ /* 0x000fe200078e00ff */
[----:B------:R3:W4:Y:S01]  /*5890*/  LDC.64 R14, c[0x4][R2] ;  /* 0x01000000020e7b82 */ /* 0x0007220000000a00 */
[----:B------:R-:W1:Y:S01]  /*58a0*/  LDCU.64 UR6, c[0x4][0x88] ;  /* 0x01001100ff0677ac */ /* 0x000e620008000a00 */
[----:B------:R-:W-:Y:S01]  /*58b0*/  IMAD.MOV.U32 R13, RZ, RZ, RZ ;  /* 0x000000ffff0d7224 */ /* 0x000fe200078e00ff */
[----:B------:R-:W1:Y:S01]  /*58c0*/  LDCU.64 UR4, c[0x4][0x8] ;  /* 0x01000100ff0477ac */ /* 0x000e620008000a00 */
[----:B--2---:R-:W-:Y:S01]  /*58d0*/  MOV R5, UR9 ;  /* 0x0000000900057c02 */ /* 0x004fe20008000f00 */
[----:B------:R-:W-:Y:S01]  /*58e0*/  IMAD.U32 R4, RZ, RZ, UR8 ;  /* 0x00000008ff047e24 */ /* 0x000fe2000f8e00ff */
[----:B-1----:R-:W-:Y:S01]  /*58f0*/  MOV R7, UR7 ;  /* 0x0000000700077c02 */ /* 0x002fe20008000f00 */
[----:B------:R-:W-:Y:S01]  /*5900*/  IMAD.U32 R6, RZ, RZ, UR6 ;  /* 0x00000006ff067e24 */ /* 0x000fe2000f8e00ff */
[----:B------:R-:W-:Y:S01]  /*5910*/  MOV R11, UR5 ;  /* 0x00000005000b7c02 */ /* 0x000fe20008000f00 */
[----:B------:R-:W-:Y:S02]  /*5920*/  IMAD.U32 R10, RZ, RZ, UR4 ;  /* 0x00000004ff0a7e24 */ /* 0x000fe4000f8e00ff */
[----:B------:R-:W-:Y:S07]  /*5930*/  LEPC R20, `(.L_x_91) ;  /* 0x000000001014794e */ /* 0x000fee0000000000 */
[----:B---345:R-:W-:Y:S05]  /*5940*/  CALL.ABS.NOINC R14 ;  /* 0x000000000e007343 */ /* 0x038fea0003c00000 */
.L_x_91:
[----:B------:R-:W1:Y:S01]  /*5950*/  LDCU.64 UR8, c[0x4][0x80] ;  /* 0x01001000ff0877ac */ /* 0x000e620008000a00 */
[----:B------:R-:W2:Y:S01]  /*5960*/  LDC.64 R2, c[0x4][R2] ;  /* 0x0100000002027b82 */ /* 0x000ea20000000a00 */
[----:B------:R-:W-:Y:S02]  /*5970*/  HFMA2 R12, -RZ, RZ, 0, 5.9604644775390625e-08 ;  /* 0x00000001ff0c7431 */ /* 0x000fe400000001ff */
[----:B------:R-:W-:Y:S02]  /*5980*/  IMAD.MOV.U32 R8, RZ, RZ, 0x70 ;  /* 0x00000070ff087424 */ /* 0x000fe400078e00ff */
[----:B------:R-:W-:Y:S01]  /*5990*/  IMAD.MOV.U32 R13, RZ, RZ, RZ ;  /* 0x000000ffff0d7224 */ /* 0x000fe200078e00ff */
[----:B------:R-:W3:Y:S01]  /*59a0*/  LDCU.64 UR6, c[0x4][0x88] ;  /* 0x01001100ff0677ac */ /* 0x000ee20008000a00 */
[----:B------:R-:W4:Y:S01]  /*59b0*/  LDCU.64 UR4, c[0x4][0x8] ;  /* 0x01000100ff0477ac */ /* 0x000f220008000a00 */
[----:B-1----:R-:W-:Y:S02]  /*59c0*/  MOV R4, UR8 ;  /* 0x0000000800047c02 */ /* 0x002fe40008000f00 */
[----:B------:R-:W-:Y:S02]  /*59d0*/  MOV R5, UR9 ;  /* 0x0000000900057c02 */ /* 0x000fe40008000f00 */
[----:B---3--:R-:W-:Y:S01]  /*59e0*/  MOV R7, UR7 ;  /* 0x0000000700077c02 */ /* 0x008fe20008000f00 */
[----:B------:R-:W-:Y:S01]  /*59f0*/  IMAD.U32 R6, RZ, RZ, UR6 ;  /* 0x00000006ff067e24 */ /* 0x000fe2000f8e00ff */
[----:B----4-:R-:W-:Y:S01]  /*5a00*/  MOV R11, UR5 ;  /* 0x00000005000b7c02 */ /* 0x010fe20008000f00 */
[----:B------:R-:W-:Y:S02]  /*5a10*/  IMAD.U32 R10, RZ, RZ, UR4 ;  /* 0x00000004ff0a7e24 */ /* 0x000fe4000f8e00ff */
[----:B------:R-:W-:Y:S07]  /*5a20*/  LEPC R20, `(.L_x_90) ;  /* 0x000000001014794e */ /* 0x000fee0000000000 */
[----:B--2---:R-:W-:Y:S05]  /*5a30*/  CALL.ABS.NOINC R2 ;  /* 0x0000000002007343 */ /* 0x004fea0003c00000 */
.L_x_90:
[----:B------:R-:W-:Y:S05]  /*5a40*/  BSYNC.RECONVERGENT B6 ;  /* 0x0000000000067941 */ /* 0x000fea0003800200 */
.L_x_89:
[----:B------:R-:W-:Y:S01]  /*5a50*/  R2UR UR4, R146 ;  /* 0x00000000920472ca */ /* 0x000fe200000e0000 */
[----:B------:R-:W-:Y:S01]  /*5a60*/  UISETP.NE.U32.AND UP0, UPT, UR62, URZ, UPT ;  /* 0x000000ff3e00728c */ /* 0x000fe2000bf05070 */
[----:B------:R-:W-:Y:S02]  /*5a70*/  ISETP.NE.U32.AND P4, PT, R138, RZ, PT ;  /* 0x000000ff8a00720c */ /* 0x000fe40003f85070 */
[----:B------:R-:W-:Y:S01]  /*5a80*/  ISETP.NE.U32.AND P2, PT, RZ, UR56, PT ;  /* 0x00000038ff007c0c */ /* 0x000fe2000bf45070 */
[----:B------:R-:W-:Y:S01]  /*5a90*/  UISETP.NE.AND.EX UP1, UPT, UR63, URZ, UPT, UP0 ;  /* 0x000000ff3f00728c */ /* 0x000fe2000bf25300 */
[----:B------:R-:W-:Y:S01]  /*5aa0*/  ISETP.NE.AND.EX P4, PT, R139, RZ, PT, P4 ;  /* 0x000000ff8b00720c */ /* 0x000fe20003f85340 */
[----:B------:R-:W-:Y:S01]  /*5ab0*/  UPLOP3.LUT UP0, UPT, UPT, UPT, UPT, 0x40, 0x4 ;  /* 0x000000000004789c */ /* 0x000fe20003f0e870 */
[----:B------:R-:W-:Y:S05]  /*5ac0*/  ISETP.NE.AND.EX P2, PT, RZ, UR57, PT, P2 ;  /* 0x00000039ff007c0c */ /* 0x000fea000bf45320 */
[----:B------:R-:W-:Y:S06]  /*5ad0*/  UISETP.NE.AND UP2, UPT, UR4, URZ, UPT ;  /* 0x000000ff0400728c */ /* 0x000fec000bf45270 */
[----:B------:R-:W-:Y:S05]  /*5ae0*/  PLOP3.LUT P1, PT, PT, PT, UP2, 0x80, 0x8 ;  /* 0x000000000008781c */ /* 0x000fea0003f2f028 */
[----:B------:R-:W-:Y:S06]  /*5af0*/  @UP2 UPLOP3.LUT UP0, UPT, UPT, UPT, UP1, 0x80, 0x8 ;  /* 0x000000000008289c */ /* 0x000fec0003f0f010 */
[----:B------:R-:W-:Y:S01]  /*5b00*/  PLOP3.LUT P0, PT, PT, PT, UP0, 0x80, 0x8 ;  /* 0x000000000008781c */ /* 0x000fe20003f0f008 */
[----:B------:R-:W-:Y:S01]  /*5b10*/  @!UPT UIADD3 URZ, UPT, UPT, URZ, URZ, URZ ;  /* 0x000000fffffff290 */ /* 0x000fe2000fffe0ff */
[----:B------:R-:W-:Y:S11]  /*5b20*/  BRA.U !UP1, `(.L_x_92) ;  /* 0x00000001093c7547 */ /* 0x000ff6000b800000 */
[----:B------:R-:W-:Y:S01]  /*5b30*/  UISETP.NE.U32.AND UP0, UPT, UR56, URZ, UPT ;  /* 0x000000ff3800728c */ /* 0x000fe2000bf05070 */
[----:B-1----:R-:W-:Y:S01]  /*5b40*/  HFMA2 R0, -RZ, RZ, 0, 5.9604644775390625e-08 ;  /* 0x00000001ff007431 */ /* 0x002fe200000001ff */
[----:B------:R-:W1:Y:S01]  /*5b50*/  LDCU.64 UR8, c[0x0][0x358] ;  /* 0x00006b00ff0877ac */ /* 0x000e620008000a00 */
[----:B------:R-:W-:Y:S01]  /*5b60*/  IMAD.MOV.U32 R142, RZ, RZ, 0x1 ;  /* 0x00000001ff8e7424 */ /* 0x000fe200078e00ff */
[----:B------:R-:W-:Y:S06]  /*5b70*/  UISETP.NE.AND.EX UP0, UPT, UR57, URZ, UPT, UP0 ;  /* 0x000000ff3900728c */ /* 0x000fec000bf05300 */
[----:B------:R-:W-:Y:S05]  /*5b80*/  PLOP3.LUT P3, PT, PT, PT, UP0, 0x80, 0x8 ;  /* 0x000000000008781c */ /* 0x000fea0003f6f008 */
[----:B------:R-:W2:Y:S01]  /*5b90*/  @UP0 LDCU.64 UR4, c[0x0][0x888] ;  /* 0x00011100ff0407ac */ /* 0x000ea20008000a00 */
[----:B------:R-:W-:Y:S07]  /*5ba0*/  @UP0 UIMAD UR6, UR36, UR62, URZ ;  /* 0x0000003e240602a4 */ /* 0x000fee000f8e02ff */
[----:B------:R-:W-:Y:S01]  /*5bb0*/  @!P3 PRMT R142, R0, 0x7610, R142 ;  /* 0x00007610008eb816 */ /* 0x000fe2000000008e */
[----:B--2---:R-:W-:Y:S06]  /*5bc0*/  @UP0 UIMAD.WIDE UR4, UR6, 0x4, UR4 ;  /* 0x00000004060408a5 */ /* 0x004fec000f8e0204 */
[----:B------:R-:W-:Y:S01]  /*5bd0*/  IMAD.U32 R2, RZ, RZ, UR4 ;  /* 0x00000004ff027e24 */ /* 0x000fe2000f8e00ff */
[----:B------:R-:W-:Y:S04]  /*5be0*/  MOV R3, UR5 ;  /* 0x0000000500037c02 */ /* 0x000fe80008000f00 */
[----:B------:R-:W2:Y:S01]  /*5bf0*/  @!UP0 LDCU UR4, c[0x0][0x880] ;  /* 0x00011000ff0487ac */ /* 0x000ea20008000800 */
[----:B-1---5:R3:W5:Y:S02]  /*5c00*/  @P3 LDG.E R73, desc[UR8][R2.64] ;  /* 0x0000000802493981 */ /* 0x022764000c1e1900 */
[----:B--23--:R-:W-:Y:S02]  /*5c10*/  @!P3 IMAD.U32 R73, RZ, RZ, UR4 ;  /* 0x00000004ff49be24 */ /* 0x00cfe4000f8e00ff */
.L_x_92:
[----:B------:R-:W-:Y:S05]  /*5c20*/  @!P4 BRA `(.L_x_93) ;  /* 0x000000000024c947 */ /* 0x000fea0003800000 */
[----:B------:R-:W-:Y:S01]  /*5c30*/  ISETP.NE.U32.AND P3, PT, R136, RZ, PT ;  /* 0x000000ff8800720c */ /* 0x000fe20003f65070 */
[----:B------:R-:W2:Y:S03]  /*5c40*/  LDCU.64 UR4, c[0x0][0x358] ;  /* 0x00006b00ff0477ac */ /* 0x000ea60008000a00 */
[----:B------:R-:W-:Y:S11]  /*5c50*/  ISETP.NE.AND.EX P3, PT, R137, RZ, PT, P3 ;  /* 0x000000ff8900720c */ /* 0x000ff60003f65330 */
[----:B------:R-:W-:Y:S02]  /*5c60*/  @!UPT UIADD3 URZ, UPT, UPT, URZ, URZ, URZ ;  /* 0x000000fffffff290 */ /* 0x000fe4000fffe0ff */
[----:B------:R-:W3:Y:S01]  /*5c70*/  @P3 LDC.64 R2, c[0x0][0x8a8] ;  /* 0x00022a00ff023b82 */ /* 0x000ee20000000a00 */
[----:B-1----:R-:W-:Y:S04]  /*5c80*/  @P3 IMAD R0, R138, UR36, RZ ;  /* 0x000000248a003c24 */ /* 0x002fe8000f8e02ff */
[----:B---3--:R-:W-:Y:S05]  /*5c90*/  @P3 IMAD.WIDE R2, R0, 0x4, R2 ;  /* 0x0000000400023825 */ /* 0x008fea00078e0202 */
[----:B--2--5:R2:W5:Y:S02]  /*5ca0*/  @P3 LDG.E R70, desc[UR4][R2.64] ;  /* 0x0000000402463981 */ /* 0x024564000c1e1900 */
[----:B--2---:R-:W3:Y:S02]  /*5cb0*/  @!P3 LDC R70, c[0x0][0x8a0] ;  /* 0x00022800ff46bb82 */ /* 0x004ee40000000800 */
.L_x_93:
[----:B-----5:R-:W-:Y:S01]  /*5cc0*/  FSETP.NEU.AND P3, PT, R73, RZ, PT ;  /* 0x000000ff4900720b */ /* 0x020fe20003f6d000 */
[----:B------:R-:W-:Y:S01]  /*5cd0*/  IMAD.SHL.U32 R164, R140, 0x2, RZ ;  /* 0x000000028ca47824 */ /* 0x000fe200078e00ff */
[----:B------:R-:W-:Y:S01]  /*5ce0*/  SEL R3, RZ, 0xffffffff, P2 ;  /* 0xffffffffff037807 */ /* 0x000fe20001000000 */
[----:B------:R-:W-:Y:S01]  /*5cf0*/  IMAD.SHL.U32 R80, R158, 0x10, RZ ;  /* 0x000000109e507824 */ /* 0x000fe200078e00ff */
[----:B------:R-:W-:Y:S01]  /*5d00*/  @P1 LOP3.LUT P2, RZ, R142, 0xff, RZ, 0xc0, !PT ;  /* 0x000000ff8eff1812 */ /* 0x000fe2000784c0ff */
[----:B------:R-:W-:Y:S01]  /*5d10*/  VIADD R163, R164, UR44 ;  /* 0x0000002ca4a37c36 */ /* 0x000fe20008000000 */
[----:B-1----:R-:W-:Y:S01]  /*5d20*/  @P1 SEL R0, RZ, 0xffffffff, P3 ;  /* 0xffffffffff001807 */ /* 0x002fe20001800000 */
[----:B------:R-:W-:Y:S01]  /*5d30*/  IMAD.MOV.U32 R82, RZ, RZ, -0x10 ;  /* 0xfffffff0ff527424 */ /* 0x000fe200078e00ff */
[----:B------:R-:W-:Y:S01]  /*5d40*/  LOP3.LUT R157, R157, 0x1, RZ, 0x3c, !PT ;  /* 0x000000019d9d7812 */ /* 0x000fe200078e3cff */
[----:B------:R-:W-:Y:S01]  /*5d50*/  IMAD.SHL.U32 R81, R159, 0x10, RZ ;  /* 0x000000109f517824 */ /* 0x000fe200078e00ff */
[----:B------:R-:W-:Y:S01]  /*5d60*/  @P0 SEL R0, R3, R0, !P2 ;  /* 0x0000000003000207 */ /* 0x000fe20005000000 */
[C---:B------:R-:W-:Y:S01]  /*5d70*/  IMAD.IADD R153, R163.reuse, 0x1, R80 ;  /* 0x00000001a3997824 */ /* 0x040fe200078e0250 */
[----:B------:R-:W-:Y:S01]  /*5d80*/  LEA R74, R68, UR44, 0x3 ;  /* 0x0000002c444a7c11 */ /* 0x000fe2000f8e18ff */
[----:B------:R-:W-:Y:S01]  /*5d90*/  IMAD.IADD R162, R163, 0x1, R81 ;  /* 0x00000001a3a27824 */ /* 0x000fe200078e0251 */
[----:B------:R-:W-:Y:S01]  /*5da0*/  @P1 LOP3.LUT R0, R0, 0x1, RZ, 0xc0, !PT ;  /* 0x0000000100001812 */ /* 0x000fe200078ec0ff */
[----:B------:R-:W-:Y:S01]  /*5db0*/  IMAD.IADD R151, R81, 0x1, R153 ;  /* 0x0000000151977824 */ /* 0x000fe200078e0299 */
[----:B------:R-:W-:Y:S01]  /*5dc0*/  PLOP3.LUT P2, PT, PT, PT, UP1, 0x80, 0x8 ;  /* 0x000000000008781c */ /* 0x000fe20003f4f018 */
[----:B------:R-:W-:Y:S01]  /*5dd0*/  BSSY B1, `(.L_x_94) ;  /* 0x000004a000017945 */ /* 0x000fe20003800000 */
[----:B------:R-:W-:Y:S01]  /*5de0*/  ISETP.NE.U32.OR P5, PT, R0, 0x1, !P1 ;  /* 0x000000010000780c */ /* 0x000fe20004fa5470 */
[----:B------:R-:W-:Y:S01]  /*5df0*/  IMAD.MOV.U32 R83, RZ, RZ, 0x1 ;  /* 0x00000001ff537424 */ /* 0x000fe200078e00ff */
[----:B------:R-:W-:Y:S01]  /*5e00*/  LOP3.LUT P4, R148, R142, 0xff, RZ, 0xc0, !PT ;  /* 0x000000ff8e947812 */ /* 0x000fe2000788c0ff */
[----:B------:R-:W-:Y:S01]  /*5e10*/  IMAD R71, R68, 0x100, R69 ;  /* 0x0000010044477824 */ /* 0x000fe200078e0245 */
[----:B------:R-:W-:Y:S01]  /*5e20*/  SEL R2, RZ, 0xffffffff, P3 ;  /* 0xffffffffff027807 */ /* 0x000fe20001800000 */
[----:B------:R-:W-:Y:S01]  /*5e30*/  IMAD.MOV.U32 R75, RZ, RZ, RZ ;  /* 0x000000ffff4b7224 */ /* 0x000fe200078e00ff */
[----:B------:R-:W-:Y:S02]  /*5e40*/  P2R R161, PR, RZ, 0x20 ;  /* 0x00000020ffa17803 */ /* 0x000fe40000000000 */
[----:B------:R-:W-:Y:S02]  /*5e50*/  CS2R R134, SRZ ;  /* 0x0000000000867805 */ /* 0x000fe4000001ff00 */
[----:B------:R-:W-:Y:S02]  /*5e60*/  CS2R R132, SRZ ;  /* 0x0000000000847805 */ /* 0x000fe4000001ff00 */
[----:B------:R-:W-:Y:S02]  /*5e70*/  CS2R R126, SRZ ;  /* 0x00000000007e7805 */ /* 0x000fe4000001ff00 */
[----:B------:R-:W-:Y:S02]  /*5e80*/  CS2R R124, SRZ ;  /* 0x00000000007c7805 */ /* 0x000fe4000001ff00 */
[----:B------:R-:W-:Y:S02]  /*5e90*/  @P2 SEL R2, R3, R2, !P4 ;  /* 0x0000000203022207 */ /* 0x000fe40006000000 */
[----:B------:R-:W-:Y:S02]  /*5ea0*/  CS2R R118, SRZ ;  /* 0x0000000000767805 */ /* 0x000fe4000001ff00 */
[----:B------:R-:W-:Y:S02]  /*5eb0*/  @P5 SHF.L.U32 R0, R157, 0x1f, RZ ;  /* 0x0000001f9d005819 */ /* 0x000fe400000006ff */
[----:B------:R-:W-:Y:S02]  /*5ec0*/  CS2R R116, SRZ ;  /* 0x0000000000747805 */ /* 0x000fe4000001ff00 */
[----:B------:R-:W-:Y:S02]  /*5ed0*/  LOP3.LUT R2, R2, 0x1, RZ, 0xc0, !PT ;  /* 0x0000000102027812 */ /* 0x000fe400078ec0ff */
[----:B------:R-:W-:Y:S01]  /*5ee0*/  CS2R R110, SRZ ;  /* 0x00000000006e7805 */ /* 0x000fe2000001ff00 */
[----:B------:R1:W2:Y:S01]  /*5ef0*/  @P5 SYNCS.PHASECHK.TRANS64.TRYWAIT P1, [UR44+0x30], R0 ;  /* 0x00003000ff0055a7 */ /* 0x0002a2000802112c */
[----:B------:R-:W-:Y:S02]  /*5f00*/  CS2R R108, SRZ ;  /* 0x00000000006c7805 */ /* 0x000fe4000001ff00 */
[----:B------:R-:W-:Y:S02]  /*5f10*/  ISETP.NE.U32.AND P2, PT, R2, 0x1, PT ;  /* 0x000000010200780c */ /* 0x000fe40003f45070 */
[----:B------:R-:W-:Y:S02]  /*5f20*/  CS2R R102, SRZ ;  /* 0x0000000000667805 */ /* 0x000fe4000001ff00 */
[----:B------:R-:W-:Y:S02]  /*5f30*/  CS2R R100, SRZ ;  /* 0x0000000000647805 */ /* 0x000fe4000001ff00 */
[----:B------:R-:W-:Y:S02]  /*5f40*/  CS2R R94, SRZ ;  /* 0x00000000005e7805 */ /* 0x000fe4000001ff00 */
[----:B------:R-:W-:Y:S02]  /*5f50*/  P2R R96, PR, RZ, 0x4 ;  /* 0x00000004ff607803 */ /* 0x000fe40000000000 */
[----:B------:R-:W-:Y:S02]  /*5f60*/  CS2R R92, SRZ ;  /* 0x00000000005c7805 */ /* 0x000fe4000001ff00 */
[----:B------:R-:W-:Y:S02]  /*5f70*/  ISETP.NE.U32.AND P2, PT, R141, 0x1, PT ;  /* 0x000000018d00780c */ /* 0x000fe40003f45070 */
[----:B------:R-:W-:Y:S02]  /*5f80*/  CS2R R86, SRZ ;  /* 0x0000000000567805 */ /* 0x000fe4000001ff00 */
[----:B------:R-:W-:Y:S02]  /*5f90*/  CS2R R84, SRZ ;  /* 0x0000000000547805 */ /* 0x000fe4000001ff00 */
[----:B------:R-:W-:Y:S02]  /*5fa0*/  CS2R R78, SRZ ;  /* 0x00000000004e7805 */ /* 0x000fe4000001ff00 */
[----:B------:R-:W-:Y:S02]  /*5fb0*/  SEL R82, R82, 0x10, !P2 ;  /* 0x0000001052527807 */ /* 0x000fe40005000000 */
[----:B------:R-:W-:Y:S03]  /*5fc0*/  CS2R R76, SRZ ;  /* 0x00000000004c7805 */ /* 0x000fe6000001ff00 */
[----:B------:R-:W-:Y:S02]  /*5fd0*/  IMAD.IADD R163, R163, 0x1, R82 ;  /* 0x00000001a3a37824 */ /* 0x000fe400078e0252 */
[C---:B------:R-:W-:Y:S02]  /*5fe0*/  IMAD.IADD R154, R82.reuse, 0x1, R162 ;  /* 0x00000001529a7824 */ /* 0x040fe400078e02a2 */
[----:B------:R-:W-:Y:S01]  /*5ff0*/  IMAD.IADD R152, R82, 0x1, R153 ;  /* 0x0000000152987824 */ /* 0x000fe200078e0299 */
[----:B-1----:R-:W-:Y:S01]  /*6000*/  SHF.L.U32 R0, R156, 0x1f, RZ ;  /* 0x0000001f9c007819 */ /* 0x002fe200000006ff */
[----:B------:R-:W-:Y:S03]  /*6010*/  IMAD.IADD R150, R82, 0x1, R151 ;  /* 0x0000000152967824 */ /* 0x000fe600078e0297 */
[----:B------:R1:W4:Y:S01]  /*6020*/  SYNCS.PHASECHK.TRANS64.TRYWAIT P0, [R74+URZ+0xa0], R0 ;  /* 0x0000a0004a0075a7 */ /* 0x00032200080011ff */
[----:B--2---:R-:W-:Y:S01]  /*6030*/  @P5 SEL R83, RZ, 0x1, !P1 ;  /* 0x00000001ff535807 */ /* 0x004fe20004800000 */
[----:B-1----:R-:W-:Y:S06]  /*6040*/  @!P5 BRA `(.L_x_95) ;  /* 0x000000000088d947 */ /* 0x002fec0003800000 */
[----:B------:R-:W-:Y:S01]  /*6050*/  IMAD.MOV.U32 R135, RZ, RZ, RZ ;  /* 0x000000ffff877224 */ /* 0x000fe200078e00ff */
[----:B------:R-:W-:Y:S01]  /*6060*/  ISETP.NE.AND P1, PT, R83, RZ, PT ;  /* 0x000000ff5300720c */ /* 0x000fe20003f25270 */
[----:B------:R-:W-:Y:S01]  /*6070*/  BSSY B0, `(.L_x_96) ;  /* 0x0000014000007945 */ /* 0x000fe20003800000 */
[----:B------:R-:W-:Y:S02]  /*6080*/  CS2R R78, SRZ ;  /* 0x00000000004e7805 */ /* 0x000fe4000001ff00 */
        /* <DEDUP_REMOVED lines=13> */
[----:B------:R-:W-:Y:S01]  /*6160*/  CS2R R132, SRZ ;  /* 0x0000000000847805 */ /* 0x000fe2000001ff00 */
[----:B------:R-:W-:Y:S06]  /*6170*/  @P1 BRA `(.L_x_97) ;  /* 0x00000000000c1947 */ /* 0x000fec0003800000 */
[----:B------:R-:W-:Y:S04]  /*6180*/  SHF.L.U32 R3, R157, 0x1f, RZ ;  /* 0x0000001f9d037819 */ /* 0x000fe800000006ff */
[----:B------:R-:W1:Y:S02]  /*6190*/  SYNCS.PHASECHK.TRANS64.TRYWAIT P1, [UR44+0x30], R3 ;  /* 0x00003003ff0075a7 */ /* 0x000e64000802112c */
[----:B-1----:R-:W-:Y:S05]  /*61a0*/  @!P1 BRA `(.L_x_98) ;  /* 0x0000005800ec9947 */ /* 0x002fea0003800000 */
.L_x_97:
[----:B------:R-:W-:Y:S05]  /*61b0*/  BSYNC B0 ;  /* 0x0000000000007941 */ /* 0x000fea0003800000 */
.L_x_96:
[----:B------:R-:W-:Y:S01]  /*61c0*/  ISETP.NE.AND P1, PT, R96, RZ, PT ;  /* 0x000000ff6000720c */ /* 0x000fe20003f25270 */
[----:B------:R-:W-:Y:S11]  /*61d0*/  HFMA2 R75, -RZ, RZ, 0, 5.9604644775390625e-08 ;  /* 0x00000001ff4b7431 */ /* 0x000ff600000001ff */
[----:B------:R-:W-:Y:S01]  /*61e0*/  @!UPT UIADD3 URZ, UPT, UPT, URZ, URZ, URZ ;  /* 0x000000fffffff290 */ /* 0x000fe2000fffe0ff */
[----:B------:R2:W1:Y:S04]  /*61f0*/  @P1 LDS.128 R76, [R164+UR44+0x400] ;  /* 0x0004002ca44c1984 */ /* 0x0004680008000c00 */
[----:B------:R2:W1:Y:S04]  /*6200*/  @P1 LDS.128 R84, [R163+0x400] ;  /* 0x00040000a3541984 */ /* 0x0004680000000c00 */
[----:B------:R2:W1:Y:S04]  /*6210*/  @P1 LDS.128 R92, [R162+0x400] ;  /* 0x00040000a25c1984 */ /* 0x0004680000000c00 */
[----:B------:R2:W1:Y:S04]  /*6220*/  @P1 LDS.128 R100, [R154+0x400] ;  /* 0x000400009a641984 */ /* 0x0004680000000c00 */
[----:B------:R2:W1:Y:S04]  /*6230*/  @P1 LDS.128 R108, [R153+0x400] ;  /* 0x00040000996c1984 */ /* 0x0004680000000c00 */
[----:B------:R2:W1:Y:S04]  /*6240*/  @P1 LDS.128 R116, [R152+0x400] ;  /* 0x0004000098741984 */ /* 0x0004680000000c00 */
[----:B------:R2:W1:Y:S04]  /*6250*/  @P1 LDS.128 R124, [R151+0x400] ;  /* 0x00040000977c1984 */ /* 0x0004680000000c00 */
[----:B------:R2:W1:Y:S02]  /*6260*/  @P1 LDS.128 R132, [R150+0x400] ;  /* 0x0004000096841984 */ /* 0x0004640000000c00 */
.L_x_95:
[----:B------:R-:W-:Y:S05]  /*6270*/  BSYNC B1 ;  /* 0x0000000000017941 */ /* 0x000fea0003800000 */
.L_x_94:
[----:B-1----:R-:W-:Y:S04]  /*6280*/  SHF.R.U32.HI R2, RZ, 0x15, R71 ;  /* 0x00000015ff027819 */ /* 0x002fe80000011647 */
[----:B------:R-:W-:Y:S01]  /*6290*/  LOP3.LUT P1, RZ, R2, 0x3, R143, 0x48, !PT ;  /* 0x0000000302ff7812 */ /* 0x000fe2000782488f */
[----:B------:R-:W-:Y:S01]  /*62a0*/  @!UPT UIADD3 URZ, UPT, UPT, URZ, URZ, URZ ;  /* 0x000000fffffff290 */ /* 0x000fe2000fffe0ff */
[----:B----4-:R-:W-:Y:S11]  /*62b0*/  @P0 BRA `(.L_x_99) ;  /* 0x0000000000080947 */ /* 0x010ff60003800000 */
[----:B------:R-:W1:Y:S02]  /*62c0*/  SYNCS.PHASECHK.TRANS64.TRYWAIT P0, [R74+URZ+0xa0], R0 ;  /* 0x0000a0004a0075a7 */ /* 0x000e6400080011ff */
[----:B-1----:R-:W-:Y:S05]  /*62d0*/  @!P0 BRA `(.L_x_100) ;  /* 0x0000005800b88947 */ /* 0x002fea0003800000 */
.L_x_99:
[----:B------:R-:W-:Y:S05]  /*62e0*/  @!P1 BRA `(.L_x_101) ;  /* 0x0000000000409947 */ /* 0x000fea0003800000 */
[----:B------:R-:W4:Y:S01]  /*62f0*/  LDCU.64 UR8, c[0x4][0x70] ;  /* 0x01000e00ff0877ac */ /* 0x000f220008000a00 */
[----:B------:R-:W-:Y:S01]  /*6300*/  MOV R3, 0x0 ;  /* 0x0000000000037802 */ /* 0x000fe20000000f00 */
[----:B------:R-:W-:Y:S02]  /*6310*/  HFMA2 R12, -RZ, RZ, 0, 5.9604644775390625e-08 ;  /* 0x00000001ff0c7431 */ /* 0x000fe400000001ff */
[----:B------:R-:W-:Y:S02]  /*6320*/  IMAD.MOV.U32 R8, RZ, RZ, 0x192 ;  /* 0x00000192ff087424 */ /* 0x000fe400078e00ff */
[----:B------:R-:W-:Y:S01]  /*6330*/  IMAD.MOV.U32 R13, RZ, RZ, RZ ;  /* 0x000000ffff0d7224 */ /* 0x000fe200078e00ff */
[----:B------:R-:W5:Y:S01]  /*6340*/  LDCU.64 UR6, c[0x4][0x78] ;  /* 0x01000f00ff0677ac */ /* 0x000f620008000a00 */
[----:B------:R-:W1:Y:S01]  /*6350*/  LDC.64 R2, c[0x4][R3] ;  /* 0x0100000003027b82 */ /* 0x000e620000000a00 */
[----:B------:R-:W2:Y:S01]  /*6360*/  LDCU.64 UR4, c[0x4][0x10] ;  /* 0x01000200ff0477ac */ /* 0x000ea20008000a00 */
[----:B----4-:R-:W-:Y:S01]  /*6370*/  MOV R5, UR9 ;  /* 0x0000000900057c02 */ /* 0x010fe20008000f00 */
[----:B------:R-:W-:Y:S01]  /*6380*/  IMAD.U32 R4, RZ, RZ, UR8 ;  /* 0x00000008ff047e24 */ /* 0x000fe2000f8e00ff */
[----:B-----5:R-:W-:Y:S01]  /*6390*/  MOV R7, UR7 ;  /* 0x0000000700077c02 */ /* 0x020fe20008000f00 */
[----:B------:R-:W-:Y:S01]  /*63a0*/  IMAD.U32 R6, RZ, RZ, UR6 ;  /* 0x00000006ff067e24 */ /* 0x000fe2000f8e00ff */
[----:B--2---:R-:W-:Y:S01]  /*63b0*/  MOV R11, UR5 ;  /* 0x00000005000b7c02 */ /* 0x004fe20008000f00 */
[----:B------:R-:W-:Y:S02]  /*63c0*/  IMAD.U32 R10, RZ, RZ, UR4 ;  /* 0x00000004ff0a7e24 */ /* 0x000fe4000f8e00ff */
[----:B------:R-:W-:Y:S07]  /*63d0*/  LEPC R20, `(.L_x_101) ;  /* 0x000000001014794e */ /* 0x000fee0000000000 */
[----:B-1-3--:R-:W-:Y:S05]  /*63e0*/  CALL.ABS.NOINC R2 ;  /* 0x0000000002007343 */ /* 0x00afea0003c00000 */
.L_x_101:
[----:B------:R-:W-:Y:S01]  /*63f0*/  SHF.L.U32 R3, R76, 0x10, RZ ;  /* 0x000000104c037819 */ /* 0x000fe200000006ff */
[----:B------:R-:W-:Y:S05]  /*6400*/  WARPSYNC.ALL ;  /* 0x0000000000007948 */ /* 0x000fea0003800000 */
[----:B------:R-:W-:Y:S01]  /*6410*/  R2UR UR4, R71 ;  /* 0x00000000470472ca */ /* 0x000fe200000e0000 */
[----:B------:R-:W-:Y:S01]  /*6420*/  BSSY.RECONVERGENT B0, `(.L_x_102) ;  /* 0x00000fc000007945 */ /* 0x000fe20003800200 */
[----:B------:R-:W-:Y:S02]  /*6430*/  LOP3.LUT R72, R79, 0xffff0000, RZ, 0xc0, !PT ;  /* 0xffff00004f487812 */ /* 0x000fe400078ec0ff */
[----:B------:R-:W-:Y:S09]  /*6440*/  ISETP.NE.AND P0, PT, R160, RZ, PT ;  /* 0x000000ffa000720c */ /* 0x000ff20003f05270 */
[----:B------:R-:W1:Y:S02]  /*6450*/  LDTM.x64 R4, tmem[UR4] ;  /* 0x00000004000479ee */ /* 0x000e640008340000 */
[----:B-1-3--:R-:W-:Y:S01]  /*6460*/  FMUL R0, R70, R4 ;  /* 0x0000000446007220 */ /* 0x00afe20000400000 */
[----:B------:R-:W-:Y:S01]  /*6470*/  LOP3.LUT R4, R76, 0xffff0000, RZ, 0xc0, !PT ;  /* 0xffff00004c047812 */ /* 0x000fe200078ec0ff */
[C---:B------:R-:W-:Y:S01]  /*6480*/  FMUL R2, R70.reuse, R5 ;  /* 0x0000000546027220 */ /* 0x040fe20000400000 */
[----:B------:R-:W-:Y:S01]  /*6490*/  SHF.L.U32 R5, R77, 0x10, RZ ;  /* 0x000000104d057819 */ /* 0x000fe200000006ff */
[----:B------:R-:W-:Y:S01]  /*64a0*/  FFMA R0, R73, R3, R0 ;  /* 0x0000000349007223 */ /* 0x000fe20000000000 */
[C---:B------:R-:W-:Y:S01]  /*64b0*/  FMUL R3, R70.reuse, R6 ;  /* 0x0000000646037220 */ /* 0x040fe20000400000 */
[----:B------:R-:W-:Y:S01]  /*64c0*/  LOP3.LUT R6, R77, 0xffff0000, RZ, 0xc0, !PT ;  /* 0xffff00004d067812 */ /* 0x000fe200078ec0ff */
[C---:B------:R-:W-:Y:S01]  /*64d0*/  FFMA R2, R73.reuse, R4, R2 ;  /* 0x0000000449027223 */ /* 0x040fe20000000002 */
[----:B------:R-:W-:Y:S01]  /*64e0*/  FMUL R7, R70, R7 ;  /* 0x0000000746077220 */ /* 0x000fe20000400000 */
[C---:B------:R-:W-:Y:S01]  /*64f0*/  FFMA R3, R73.reuse, R5, R3 ;  /* 0x0000000549037223 */ /* 0x040fe20000000003 */
[----:B------:R-:W-:Y:S01]  /*6500*/  SHF.L.U32 R5, R78, 0x10, RZ ;  /* 0x000000104e057819 */ /* 0x000fe200000006ff */
[----:B------:R-:W-:Y:S01]  /*6510*/  FMUL R4, R70, R8 ;  /* 0x0000000846047220 */ /* 0x000fe20000400000 */
[----:B------:R-:W-:Y:S01]  /*6520*/  F2FP.BF16.F32.PACK_AB R88, R2, R0 ;  /* 0x000000000258723e */ /* 0x000fe200000010ff */
[C---:B------:R-:W-:Y:S01]  /*6530*/  FFMA R7, R73.reuse, R6, R7 ;  /* 0x0000000649077223 */ /* 0x040fe20000000007 */
[----:B------:R-:W-:Y:S01]  /*6540*/  LOP3.LUT R6, R78, 0xffff0000, RZ, 0xc0, !PT ;  /* 0xffff00004e067812 */ /* 0x000fe200078ec0ff */
[----:B------:R-:W-:Y:S01]  /*6550*/  FFMA R4, R73, R5, R4 ;  /* 0x0000000549047223 */ /* 0x000fe20000000004 */
[----:B------:R-:W-:Y:S01]  /*6560*/  SHF.L.U32 R8, R79, 0x10, RZ ;  /* 0x000000104f087819 */ /* 0x000fe200000006ff */
[C---:B------:R-:W-:Y:S01]  /*6570*/  FMUL R0, R70.reuse, R9 ;  /* 0x0000000946007220 */ /* 0x040fe20000400000 */
[----:B------:R-:W-:Y:S01]  /*6580*/  F2FP.BF16.F32.PACK_AB R89, R7, R3 ;  /* 0x000000030759723e */ /* 0x000fe200000010ff */
[----:B------:R-:W-:Y:S01]  /*6590*/  FMUL R2, R70, R10 ;  /* 0x0000000a46027220 */ /* 0x000fe20000400000 */
[----:B------:R-:W-:Y:S01]  /*65a0*/  SHF.L.U32 R7, R84, 0x10, RZ ;  /* 0x0000001054077819 */ /* 0x000fe200000006ff */
[----:B------:R-:W-:Y:S01]  /*65b0*/  FMUL R5, R70, R11 ;  /* 0x0000000b46057220 */ /* 0x000fe20000400000 */
[----:B------:R-:W-:Y:S01]  /*65c0*/  LOP3.LUT R9, R87, 0xffff0000, RZ, 0xc0, !PT ;  /* 0xffff000057097812 */ /* 0x000fe200078ec0ff */
[C---:B------:R-:W-:Y:S01]  /*65d0*/  FFMA R0, R73.reuse, R6, R0 ;  /* 0x0000000649007223 */ /* 0x040fe20000000000 */
[C---:B------:R-:W-:Y:S01]  /*65e0*/  FFMA R2, R73.reuse, R8, R2 ;  /* 0x0000000849027223 */ /* 0x040fe20000000002 */
[----:B------:R-:W-:Y:S01]  /*65f0*/  LOP3.LUT R8, R84, 0xffff0000, RZ, 0xc0, !PT ;  /* 0xffff000054087812 */ /* 0x000fe200078ec0ff */
[----:B------:R-:W-:Y:S01]  /*6600*/  FFMA R5, R73, R72, R5 ;  /* 0x0000004849057223 */ /* 0x000fe20000000005 */
[----:B------:R-:W-:Y:S01]  /*6610*/  SHF.L.U32 R72, R93, 0x10, RZ ;  /* 0x000000105d487819 */ /* 0x000fe200000006ff */
[----:B------:R-:W-:Y:S01]  /*6620*/  FMUL R3, R70, R12 ;  /* 0x0000000c46037220 */ /* 0x000fe20000400000 */
[----:B------:R-:W-:Y:S01]  /*6630*/  F2FP.BF16.F32.PACK_AB R90, R0, R4 ;  /* 0x00000004005a723e */ /* 0x000fe200000010ff */
[C---:B------:R-:W-:Y:S01]  /*6640*/  FMUL R6, R70.reuse, R13 ;  /* 0x0000000d46067220 */ /* 0x040fe20000400000 */
[----:B------:R-:W-:Y:S01]  /*6650*/  F2FP.BF16.F32.PACK_AB R91, R5, R2 ;  /* 0x00000002055b723e */ /* 0x000fe200000010ff */
[----:B------:R-:W-:Y:S01]  /*6660*/  FFMA R3, R73, R7, R3 ;  /* 0x0000000749037223 */ /* 0x000fe20000000003 */
[----:B------:R-:W-:Y:S01]  /*6670*/  SHF.L.U32 R5, R85, 0x10, RZ ;  /* 0x0000001055057819 */ /* 0x000fe200000006ff */
[----:B------:R-:W-:Y:S01]  /*6680*/  FFMA R6, R73, R8, R6 ;  /* 0x0000000849067223 */ /* 0x000fe20000000006 */
[----:B------:R-:W-:Y:S01]  /*6690*/  LOP3.LUT R7, R85, 0xffff0000, RZ, 0xc0, !PT ;  /* 0xffff000055077812 */ /* 0x000fe200078ec0ff */
[----:B------:R-:W-:Y:S01]  /*66a0*/  FMUL R0, R70, R14 ;  /* 0x0000000e46007220 */ /* 0x000fe20000400000 */
[----:B------:R-:W-:Y:S01]  /*66b0*/  SHF.L.U32 R8, R86, 0x10, RZ ;  /* 0x0000001056087819 */ /* 0x000fe200000006ff */
[----:B------:R-:W-:Y:S01]  /*66c0*/  FMUL R2, R70, R15 ;  /* 0x0000000f46027220 */ /* 0x000fe20000400000 */
[----:B------:R-:W-:Y:S01]  /*66d0*/  F2FP.BF16.F32.PACK_AB R104, R6, R3 ;  /* 0x000000030668723e */ /* 0x000fe200000010ff */
[----:B------:R-:W-:Y:S01]  /*66e0*/  FMUL R4, R70, R16 ;  /* 0x0000001046047220 */ /* 0x000fe20000400000 */
        /* <DEDUP_REMOVED lines=8> */
[----:B------:R-:W-:Y:S01]  /*6770*/  FMUL R6, R70, R19 ;  /* 0x0000001346067220 */ /* 0x000fe20000400000 */
[C---:B------:R-:W-:Y:S01]  /*6780*/  FFMA R3, R73.reuse, R7, R3 ;  /* 0x0000000749037223 */ /* 0x040fe20000000003 */
[C---:B------:R-:W-:Y:S01]  /*6790*/  SHF.L.U32 R7, R92.reuse, 0x10, RZ ;  /* 0x000000105c077819 */ /* 0x040fe200000006ff */
[----:B------:R-:W-:Y:S01]  /*67a0*/  FFMA R5, R73, R8, R5 ;  /* 0x0000000849057223 */ /* 0x000fe20000000005 */
[----:B------:R-:W-:Y:S01]  /*67b0*/  LOP3.LUT R8, R92, 0xffff0000, RZ, 0xc0, !PT ;  /* 0xffff00005c087812 */ /* 0x000fe200078ec0ff */
[C---:B------:R-:W-:Y:S01]  /*67c0*/  FMUL R0, R70.reuse, R20 ;  /* 0x0000001446007220 */ /* 0x040fe20000400000 */
[----:B------:R-:W-:Y:S01]  /*67d0*/  F2FP.BF16.F32.PACK_AB R106, R3, R4 ;  /* 0x00000004036a723e */ /* 0x000fe200000010ff */
[C---:B------:R-:W-:Y:S01]  /*67e0*/  FMUL R2, R70.reuse, R21 ;  /* 0x0000001546027220 */ /* 0x040fe20000400000 */
[C---:B------:R-:W-:Y:S01]  /*67f0*/  FFMA R6, R73.reuse, R9, R6 ;  /* 0x0000000949067223 */ /* 0x040fe20000000006 */
[C---:B------:R-:W-:Y:S01]  /*6800*/  FFMA R0, R73.reuse, R7, R0 ;  /* 0x0000000749007223 */ /* 0x040fe20000000000 */
[C---:B------:R-:W-:Y:S01]  /*6810*/  FMUL R14, R70.reuse, R33 ;  /* 0x00000021460e7220 */ /* 0x040fe20000400000 */
[----:B------:R-:W-:Y:S01]  /*6820*/  FFMA R2, R73, R8, R2 ;  /* 0x0000000849027223 */ /* 0x000fe20000000002 */
[----:B------:R-:W-:Y:S01]  /*6830*/  FMUL R33, R70, R52 ;  /* 0x0000003446217220 */ /* 0x000fe20000400000 */
[----:B------:R-:W-:Y:S01]  /*6840*/  F2FP.BF16.F32.PACK_AB R107, R6, R5 ;  /* 0x00000005066b723e */ /* 0x000fe200000010ff */
[----:B------:R1:W-:Y:S01]  /*6850*/  STS.128 [R164+UR44+0x400], R88 ;  /* 0x00040058a4007988 */ /* 0x0003e20008000c2c */
[----:B------:R-:W-:Y:S01]  /*6860*/  FMUL R3, R70, R22 ;  /* 0x0000001646037220 */ /* 0x000fe20000400000 */
[----:B------:R-:W-:Y:S01]  /*6870*/  F2FP.BF16.F32.PACK_AB R52, R2, R0 ;  /* 0x000000000234723e */ /* 0x000fe200000010ff */
[C---:B------:R-:W-:Y:S01]  /*6880*/  FMUL R4, R70.reuse, R23 ;  /* 0x0000001746047220 */ /* 0x040fe20000400000 */
[----:B------:R-:W-:Y:S01]  /*6890*/  LOP3.LUT R0, R93, 0xffff0000, RZ, 0xc0, !PT ;  /* 0xffff00005d007812 */ /* 0x000fe200078ec0ff */
[----:B------:R-:W-:Y:S01]  /*68a0*/  FMUL R11, R70, R30 ;  /* 0x0000001e460b7220 */ /* 0x000fe20000400000 */
[----:B------:R-:W-:Y:S01]  /*68b0*/  SHF.L.U32 R2, R94, 0x10, RZ ;  /* 0x000000105e027819 */ /* 0x000fe200000006ff */
[C---:B------:R-:W-:Y:S01]  /*68c0*/  FMUL R12, R70.reuse, R31 ;  /* 0x0000001f460c7220 */ /* 0x040fe20000400000 */
[----:B------:R-:W-:Y:S01]  /*68d0*/  FMUL R30, R70, R49 ;  /* 0x00000031461e7220 */ /* 0x000fe20000400000 */
[----:B------:R-:W-:Y:S01]  /*68e0*/  LOP3.LUT R49, R94, 0xffff0000, RZ, 0xc0, !PT ;  /* 0xffff00005e317812 */ /* 0x000fe200078ec0ff */
[C---:B------:R-:W-:Y:S01]  /*68f0*/  FMUL R5, R70.reuse, R24 ;  /* 0x0000001846057220 */ /* 0x040fe20000400000 */
[C---:B------:R-:W-:Y:S01]  /*6900*/  FMUL R13, R70.reuse, R32 ;  /* 0x00000020460d7220 */ /* 0x040fe20000400000 */
[C---:B------:R-:W-:Y:S01]  /*6910*/  FMUL R31, R70.reuse, R50 ;  /* 0x00000032461f7220 */ /* 0x040fe20000400000 */
[----:B------:R-:W-:Y:S01]  /*6920*/  SHF.L.U32 R50, R95, 0x10, RZ ;  /* 0x000000105f327819 */ /* 0x000fe200000006ff */
[----:B------:R-:W-:Y:S01]  /*6930*/  FFMA R3, R73, R72, R3 ;  /* 0x0000004849037223 */ /* 0x000fe20000000003 */
[C---:B------:R-:W-:Y:S01]  /*6940*/  FMUL R6, R70.reuse, R25 ;  /* 0x0000001946067220 */ /* 0x040fe20000400000 */
[----:B------:R-:W-:Y:S01]  /*6950*/  FMUL R32, R70, R51 ;  /* 0x0000003346207220 */ /* 0x000fe20000400000 */
[----:B------:R-:W-:Y:S01]  /*6960*/  LOP3.LUT R51, R95, 0xffff0000, RZ, 0xc0, !PT ;  /* 0xffff00005f337812 */ /* 0x000fe200078ec0ff */
[C---:B------:R-:W-:Y:S01]  /*6970*/  FFMA R4, R73.reuse, R0, R4 ;  /* 0x0000000049047223 */ /* 0x040fe20000000004 */
[----:B------:R-:W-:Y:S01]  /*6980*/  SHF.L.U32 R0, R100, 0x10, RZ ;  /* 0x0000001064007819 */ /* 0x000fe200000006ff */
[C---:B------:R-:W-:Y:S01]  /*6990*/  FMUL R7, R70.reuse, R26 ;  /* 0x0000001a46077220 */ /* 0x040fe20000400000 */
[----:B------:R-:W-:Y:S01]  /*69a0*/  FMUL R8, R70, R27 ;  /* 0x0000001b46087220 */ /* 0x000fe20000400000 */
[C---:B------:R-:W-:Y:S01]  /*69b0*/  FFMA R5, R73.reuse, R2, R5 ;  /* 0x0000000249057223 */ /* 0x040fe20000000005 */
[----:B------:R-:W-:Y:S01]  /*69c0*/  LOP3.LUT R2, R100, 0xffff0000, RZ, 0xc0, !PT ;  /* 0xffff000064027812 */ /* 0x000fe200078ec0ff */
[C---:B------:R-:W-:Y:S01]  /*69d0*/  FMUL R9, R70.reuse, R28 ;  /* 0x0000001c46097220 */ /* 0x040fe20000400000 */
[C---:B------:R-:W-:Y:S01]  /*69e0*/  FFMA R6, R73.reuse, R49, R6 ;  /* 0x0000003149067223 */ /* 0x040fe20000000006 */
[C---:B------:R-:W-:Y:S01]  /*69f0*/  FMUL R15, R70.reuse, R34 ;  /* 0x00000022460f7220 */ /* 0x040fe20000400000 */
[----:B------:R-:W-:Y:S01]  /*6a00*/  FMUL R34, R70, R53 ;  /* 0x0000003546227220 */ /* 0x000fe20000400000 */
[----:B------:R-:W-:Y:S01]  /*6a10*/  F2FP.BF16.F32.PACK_AB R53, R4, R3 ;  /* 0x000000030435723e */ /* 0x000fe200000010ff */
[----:B------:R-:W-:Y:S01]  /*6a20*/  FFMA R7, R73, R50, R7 ;  /* 0x0000003249077223 */ /* 0x000fe20000000007 */
[----:B------:R-:W-:Y:S01]  /*6a30*/  SHF.L.U32 R3, R101, 0x10, RZ ;  /* 0x0000001065037819 */ /* 0x000fe200000006ff */
[----:B------:R-:W-:Y:S01]  /*6a40*/  FFMA R8, R73, R51, R8 ;  /* 0x0000003349087223 */ /* 0x000fe20000000008 */
[----:B------:R-:W-:Y:S01]  /*6a50*/  SHF.L.U32 R4, R135, 0x10, RZ ;  /* 0x0000001087047819 */ /* 0x000fe200000006ff */
[----:B------:R-:W-:Y:S01]  /*6a60*/  FFMA R9, R73, R0, R9 ;  /* 0x0000000049097223 */ /* 0x000fe20000000009 */
[----:B------:R-:W-:Y:S01]  /*6a70*/  LOP3.LUT R0, R101, 0xffff0000, RZ, 0xc0, !PT ;  /* 0xffff000065007812 */ /* 0x000fe200078ec0ff */
[C---:B------:R-:W-:Y:S01]  /*6a80*/  FMUL R10, R70.reuse, R29 ;  /* 0x0000001d460a7220 */ /* 0x040fe20000400000 */
[C---:B------:R-:W-:Y:S01]  /*6a90*/  FMUL R16, R70.reuse, R35 ;  /* 0x0000002346107220 */ /* 0x040fe20000400000 */
[C---:B------:R-:W-:Y:S01]  /*6aa0*/  FMUL R17, R70.reuse, R36 ;  /* 0x0000002446117220 */ /* 0x040fe20000400000 */
[----:B------:R-:W-:Y:S01]  /*6ab0*/  FMUL R18, R70, R37 ;  /* 0x0000002546127220 */ /* 0x000fe20000400000 */
[C---:B------:R-:W-:Y:S01]  /*6ac0*/  FFMA R10, R73.reuse, R2, R10 ;  /* 0x00000002490a7223 */ /* 0x040fe2000000000a */
[C---:B------:R-:W-:Y:S01]  /*6ad0*/  SHF.L.U32 R2, R102.reuse, 0x10, RZ ;  /* 0x0000001066027819 */ /* 0x040fe200000006ff */
[----:B------:R-:W-:Y:S01]  /*6ae0*/  FFMA R11, R73, R3, R11 ;  /* 0x00000003490b7223 */ /* 0x000fe2000000000b */
[----:B------:R-:W-:Y:S01]  /*6af0*/  SHF.L.U32 R3, R103, 0x10, RZ ;  /* 0x0000001067037819 */ /* 0x000fe200000006ff */
[C---:B------:R-:W-:Y:S01]  /*6b00*/  FFMA R12, R73.reuse, R0, R12 ;  /* 0x00000000490c7223 */ /* 0x040fe2000000000c */
[----:B------:R-:W-:Y:S01]  /*6b10*/  LOP3.LUT R0, R102, 0xffff0000, RZ, 0xc0, !PT ;  /* 0xffff000066007812 */ /* 0x000fe200078ec0ff */
[----:B------:R-:W-:Y:S01]  /*6b20*/  FFMA R13, R73, R2, R13 ;  /* 0x00000002490d7223 */ /* 0x000fe2000000000d */
[----:B------:R-:W-:Y:S01]  /*6b30*/  LOP3.LUT R2, R103, 0xffff0000, RZ, 0xc0, !PT ;  /* 0xffff000067027812 */ /* 0x000fe200078ec0ff */
        /* <DEDUP_REMOVED lines=14> */
[C---:B------:R-:W-:Y:S01]  /*6c20*/  FFMA R19, R73.reuse, R3, R19 ;  /* 0x0000000349137223 */ /* 0x040fe20000000013 */
[----:B------:R-:W-:Y:S01]  /*6c30*/  LOP3.LUT R3, R110, 0xffff0000, RZ, 0xc0, !PT ;  /* 0xffff00006e037812 */ /* 0x000fe200078ec0ff */
[----:B------:R-:W-:Y:S01]  /*6c40*/  FFMA R20, R73, R0, R20 ;  /* 0x0000000049147223 */ /* 0x000fe20000000014 */
[----:B------:R-:W-:Y:S01]  /*6c50*/  SHF.L.U32 R0, R111, 0x10, RZ ;  /* 0x000000106f007819 */ /* 0x000fe200000006ff */
[----:B------:R-:W-:Y:S01]  /*6c60*/  FMUL R23, R70, R42 ;  /* 0x0000002a46177220 */ /* 0x000fe20000400000 */
[----:B------:R-:W-:Y:S01]  /*6c70*/  FFMA R21, R73, R2, R21 ;  /* 0x0000000249157223 */ /* 0x000fe20000000015 */
[----:B------:R-:W-:Y:S01]  /*6c80*/  LOP3.LUT R2, R111, 0xffff0000, RZ, 0xc0, !PT ;  /* 0xffff00006f027812 */ /* 0x000fe200078ec0ff */
[----:B------:R-:W-:Y:S01]  /*6c90*/  FFMA R22, R73, R3, R22 ;  /* 0x0000000349167223 */ /* 0x000fe20000000016 */
[----:B------:R-:W-:Y:S01]  /*6ca0*/  SHF.L.U32 R3, R117, 0x10, RZ ;  /* 0x0000001075037819 */ /* 0x000fe200000006ff */
[C---:B------:R-:W-:Y:S01]  /*6cb0*/  FFMA R23, R73.reuse, R0, R23 ;  /* 0x0000000049177223 */ /* 0x040fe20000000017 */
[----:B------:R-:W-:Y:S01]  /*6cc0*/  SHF.L.U32 R0, R116, 0x10, RZ ;  /* 0x0000001074007819 */ /* 0x000fe200000006ff */
[C---:B------:R-:W-:Y:S01]  /*6cd0*/  FMUL R24, R70.reuse, R43 ;  /* 0x0000002b46187220 */ /* 0x040fe20000400000 */
[C---:B------:R-:W-:Y:S01]  /*6ce0*/  FMUL R25, R70.reuse, R44 ;  /* 0x0000002c46197220 */ /* 0x040fe20000400000 */
[C---:B------:R-:W-:Y:S01]  /*6cf0*/  FMUL R26, R70.reuse, R45 ;  /* 0x0000002d461a7220 */ /* 0x040fe20000400000 */
[----:B------:R-:W-:Y:S01]  /*6d00*/  FMUL R27, R70, R46 ;  /* 0x0000002e461b7220 */ /* 0x000fe20000400000 */
        /* <DEDUP_REMOVED lines=12> */
[C---:B------:R-:W-:Y:S01]  /*6dd0*/  FFMA R29, R73.reuse, R2, R29 ;  /* 0x00000002491d7223 */ /* 0x040fe2000000001d */
[----:B------:R-:W-:Y:S01]  /*6de0*/  SHF.L.U32 R2, R124, 0x10, RZ ;  /* 0x000000107c027819 */ /* 0x000fe200000006ff */
[----:B------:R1:W-:Y:S01]  /*6df0*/  STS.128 [R163+0x400], R104 ;  /* 0x00040068a3007388 */ /* 0x0003e20000000c00 */
[----:B------:R-:W-:Y:S01]  /*6e00*/  FMUL R35, R70, R54 ;  /* 0x0000003646237220 */ /* 0x000fe20000400000 */
[----:B------:R-:W-:Y:S01]  /*6e10*/  F2FP.BF16.F32.PACK_AB R54, R6, R5 ;  /* 0x000000050636723e */ /* 0x000fe200000010ff */
[----:B------:R-:W-:Y:S01]  /*6e20*/  FFMA R30, R73, R0, R30 ;  /* 0x00000000491e7223 */ /* 0x000fe2000000001e */
[----:B------:R-:W-:Y:S01]  /*6e30*/  LOP3.LUT R0, R119, 0xffff0000, RZ, 0xc0, !PT ;  /* 0xffff000077007812 */ /* 0x000fe200078ec0ff */
[----:B------:R-:W-:Y:S01]  /*6e40*/  FMUL R36, R70, R55 ;  /* 0x0000003746247220 */ /* 0x000fe20000400000 */
[----:B------:R-:W-:Y:S01]  /*6e50*/  F2FP.BF16.F32.PACK_AB R55, R8, R7 ;  /* 0x000000070837723e */ /* 0x000fe200000010ff */
[C---:B------:R-:W-:Y:S01]  /*6e60*/  FFMA R31, R73.reuse, R3, R31 ;  /* 0x00000003491f7223 */ /* 0x040fe2000000001f */
[----:B------:R-:W-:Y:S01]  /*6e70*/  LOP3.LUT R3, R124, 0xffff0000, RZ, 0xc0, !PT ;  /* 0xffff00007c037812 */ /* 0x000fe200078ec0ff */
[----:B------:R-:W-:Y:S01]  /*6e80*/  FFMA R32, R73, R0, R32 ;  /* 0x0000000049207223 */ /* 0x000fe20000000020 */
[----:B------:R-:W-:Y:S01]  /*6e90*/  SHF.L.U32 R0, R125, 0x10, RZ ;  /* 0x000000107d007819 */ /* 0x000fe200000006ff */
[----:B------:R1:W-:Y:S01]  /*6ea0*/  STS.128 [R162+0x400], R52 ;  /* 0x00040034a2007388 */ /* 0x0003e20000000c00 */
[----:B------:R-:W-:Y:S01]  /*6eb0*/  F2FP.BF16.F32.PACK_AB R8, R10, R9 ;  /* 0x000000090a08723e */ /* 0x000fe200000010ff */
[----:B------:R-:W-:Y:S01]  /*6ec0*/  FFMA R33, R73, R2, R33 ;  /* 0x0000000249217223 */ /* 0x000fe20000000021 */
[----:B------:R-:W-:Y:S01]  /*6ed0*/  LOP3.LUT R2, R125, 0xffff0000, RZ, 0xc0, !PT ;  /* 0xffff00007d027812 */ /* 0x000fe200078ec0ff */
[C---:B------:R-:W-:Y:S01]  /*6ee0*/  FFMA R34, R73.reuse, R3, R34 ;  /* 0x0000000349227223 */ /* 0x040fe20000000022 */
[----:B------:R-:W-:Y:S01]  /*6ef0*/  F2FP.BF16.F32.PACK_AB R9, R12, R11 ;  /* 0x0000000b0c09723e */ /* 0x000fe200000010ff */
[C---:B------:R-:W-:Y:S01]  /*6f00*/  FFMA R35, R73.reuse, R0, R35 ;  /* 0x0000000049237223 */ /* 0x040fe20000000023 */
[----:B------:R-:W-:Y:S01]  /*6f10*/  F2FP.BF16.F32.PACK_AB R10, R14, R13 ;  /* 0x0000000d0e0a723e */ /* 0x000fe200000010ff */
[----:B------:R-:W-:Y:S01]  /*6f20*/  FFMA R36, R73, R2, R36 ;  /* 0x0000000249247223 */ /* 0x000fe20000000024 */
[----:B------:R-:W-:Y:S01]  /*6f30*/  F2FP.BF16.F32.PACK_AB R11, R16, R15 ;  /* 0x0000000f100b723e */ /* 0x000fe200000010ff */
[----:B------:R-:W-:Y:S01]  /*6f40*/  FMUL R37, R70, R56 ;  /* 0x0000003846257220 */ /* 0x000fe20000400000 */
[----:B------:R-:W-:Y:S01]  /*6f50*/  SHF.L.U32 R0, R126, 0x10, RZ ;  /* 0x000000107e007819 */ /* 0x000fe200000006ff */
[----:B------:R-:W-:Y:S01]  /*6f60*/  FMUL R38, R70, R57 ;  /* 0x0000003946267220 */ /* 0x000fe20000400000 */
[----:B------:R-:W-:Y:S01]  /*6f70*/  LOP3.LUT R2, R126, 0xffff0000, RZ, 0xc0, !PT ;  /* 0xffff00007e027812 */ /* 0x000fe200078ec0ff */
[----:B------:R1:W-:Y:S01]  /*6f80*/  STS.128 [R154+0x400], R8 ;  /* 0x000400089a007388 */ /* 0x0003e20000000c00 */
[----:B------:R-:W-:Y:S01]  /*6f90*/  SHF.L.U32 R3, R127, 0x10, RZ ;  /* 0x000000107f037819 */ /* 0x000fe200000006ff */
[----:B------:R-:W-:Y:S01]  /*6fa0*/  FFMA R37, R73, R0, R37 ;  /* 0x0000000049257223 */ /* 0x000fe20000000025 */
[----:B------:R-:W-:Y:S01]  /*6fb0*/  LOP3.LUT R0, R127, 0xffff0000, RZ, 0xc0, !PT ;  /* 0xffff00007f007812 */ /* 0x000fe200078ec0ff */
[----:B------:R-:W-:Y:S01]  /*6fc0*/  FMUL R39, R70, R58 ;  /* 0x0000003a46277220 */ /* 0x000fe20000400000 */
[----:B------:R-:W-:Y:S01]  /*6fd0*/  F2FP.BF16.F32.PACK_AB R12, R18, R17 ;  /* 0x00000011120c723e */ /* 0x000fe200000010ff */
[----:B------:R-:W-:Y:S01]  /*6fe0*/  FMUL R40, R70, R59 ;  /* 0x0000003b46287220 */ /* 0x000fe20000400000 */
[----:B------:R-:W-:Y:S01]  /*6ff0*/  F2FP.BF16.F32.PACK_AB R13, R20, R19 ;  /* 0x00000013140d723e */ /* 0x000fe200000010ff */
[C---:B------:R-:W-:Y:S01]  /*7000*/  FFMA R38, R73.reuse, R2, R38 ;  /* 0x0000000249267223 */ /* 0x040fe20000000026 */
[----:B------:R-:W-:Y:S01]  /*7010*/  F2FP.BF16.F32.PACK_AB R14, R22, R21 ;  /* 0x00000015160e723e */ /* 0x000fe200000010ff */
[C---:B------:R-:W-:Y:S01]  /*7020*/  FFMA R39, R73.reuse, R3, R39 ;  /* 0x0000000349277223 */ /* 0x040fe20000000027 */
[----:B------:R-:W-:Y:S01]  /*7030*/  F2FP.BF16.F32.PACK_AB R15, R24, R23 ;  /* 0x00000017180f723e */ /* 0x000fe200000010ff */
[----:B------:R-:W-:Y:S01]  /*7040*/  FFMA R40, R73, R0, R40 ;  /* 0x0000000049287223 */ /* 0x000fe20000000028 */
[----:B------:R-:W-:Y:S01]  /*7050*/  SHF.L.U32 R2, R132, 0x10, RZ ;  /* 0x0000001084027819 */ /* 0x000fe200000006ff */
[----:B------:R-:W-:Y:S01]  /*7060*/  FMUL R41, R70, R60 ;  /* 0x0000003c46297220 */ /* 0x000fe20000400000 */
[----:B------:R-:W-:Y:S01]  /*7070*/  LOP3.LUT R0, R132, 0xffff0000, RZ, 0xc0, !PT ;  /* 0xffff000084007812 */ /* 0x000fe200078ec0ff */
[----:B------:R1:W-:Y:S01]  /*7080*/  STS.128 [R153+0x400], R12 ;  /* 0x0004000c99007388 */ /* 0x0003e20000000c00 */
[C---:B------:R-:W-:Y:S01]  /*7090*/  FMUL R42, R70.reuse, R61 ;  /* 0x0000003d462a7220 */ /* 0x040fe20000400000 */
[----:B------:R-:W-:Y:S01]  /*70a0*/  SHF.L.U32 R3, R133, 0x10, RZ ;  /* 0x0000001085037819 */ /* 0x000fe200000006ff */
[----:B------:R-:W-:Y:S01]  /*70b0*/  FMUL R43, R70, R62 ;  /* 0x0000003e462b7220 */ /* 0x000fe20000400000 */
[----:B------:R-:W-:Y:S01]  /*70c0*/  F2FP.BF16.F32.PACK_AB R16, R26, R25 ;  /* 0x000000191a10723e */ /* 0x000fe200000010ff */
[C---:B------:R-:W-:Y:S01]  /*70d0*/  FFMA R41, R73.reuse, R2, R41 ;  /* 0x0000000249297223 */ /* 0x040fe20000000029 */
[----:B------:R-:W-:Y:S01]  /*70e0*/  F2FP.BF16.F32.PACK_AB R17, R28, R27 ;  /* 0x0000001b1c11723e */ /* 0x000fe200000010ff */
[C---:B------:R-:W-:Y:S01]  /*70f0*/  FFMA R42, R73.reuse, R0, R42 ;  /* 0x00000000492a7223 */ /* 0x040fe2000000002a */
[----:B------:R-:W-:Y:S01]  /*7100*/  F2FP.BF16.F32.PACK_AB R18, R30, R29 ;  /* 0x0000001d1e12723e */ /* 0x000fe200000010ff */
[----:B------:R-:W-:Y:S01]  /*7110*/  FFMA R43, R73, R3, R43 ;  /* 0x00000003492b7223 */ /* 0x000fe2000000002b */
[----:B------:R-:W-:Y:S01]  /*7120*/  F2FP.BF16.F32.PACK_AB R19, R32, R31 ;  /* 0x0000001f2013723e */ /* 0x000fe200000010ff */
[C---:B------:R-:W-:Y:S01]  /*7130*/  FMUL R44, R70.reuse, R63 ;  /* 0x0000003f462c7220 */ /* 0x040fe20000400000 */
[----:B------:R-:W-:Y:S01]  /*7140*/  LOP3.LUT R0, R133, 0xffff0000, RZ, 0xc0, !PT ;  /* 0xffff000085007812 */ /* 0x000fe200078ec0ff */
[----:B------:R-:W-:Y:S01]  /*7150*/  FMUL R45, R70, R64 ;  /* 0x00000040462d7220 */ /* 0x000fe20000400000 */
[C---:B------:R-:W-:Y:S01]  /*7160*/  SHF.L.U32 R2, R134.reuse, 0x10, RZ ;  /* 0x0000001086027819 */ /* 0x040fe200000006ff */
[----:B------:R1:W-:Y:S01]  /*7170*/  STS.128 [R152+0x400], R16 ;  /* 0x0004001098007388 */ /* 0x0003e20000000c00 */
[----:B------:R-:W-:Y:S01]  /*7180*/  LOP3.LUT R3, R134, 0xffff0000, RZ, 0xc0, !PT ;  /* 0xffff000086037812 */ /* 0x000fe200078ec0ff */
[C---:B------:R-:W-:Y:S01]  /*7190*/  FMUL R46, R70.reuse, R65 ;  /* 0x00000041462e7220 */ /* 0x040fe20000400000 */
[----:B------:R-:W-:Y:S01]  /*71a0*/  LOP3.LUT R5, R135, 0xffff0000, RZ, 0xc0, !PT ;  /* 0xffff000087057812 */ /* 0x000fe200078ec0ff */
[C---:B------:R-:W-:Y:S01]  /*71b0*/  FMUL R47, R70.reuse, R66 ;  /* 0x00000042462f7220 */ /* 0x040fe20000400000 */
[C---:B------:R-:W-:Y:S01]  /*71c0*/  FFMA R44, R73.reuse, R0, R44 ;  /* 0x00000000492c7223 */ /* 0x040fe2000000002c */
[----:B------:R-:W-:Y:S01]  /*71d0*/  FMUL R48, R70, R67 ;  /* 0x0000004346307220 */ /* 0x000fe20000400000 */
[----:B------:R-:W-:Y:S01]  /*71e0*/  F2FP.BF16.F32.PACK_AB R20, R34, R33 ;  /* 0x000000212214723e */ /* 0x000fe200000010ff */
[C---:B------:R-:W-:Y:S01]  /*71f0*/  FFMA R45, R73.reuse, R2, R45 ;  /* 0x00000002492d7223 */ /* 0x040fe2000000002d */
[----:B------:R-:W-:Y:S01]  /*7200*/  F2FP.BF16.F32.PACK_AB R21, R36, R35 ;  /* 0x000000232415723e */ /* 0x000fe200000010ff */
[C---:B------:R-:W-:Y:S01]  /*7210*/  FFMA R46, R73.reuse, R3, R46 ;  /* 0x00000003492e7223 */ /* 0x040fe2000000002e */
[----:B------:R-:W-:Y:S01]  /*7220*/  F2FP.BF16.F32.PACK_AB R22, R38, R37 ;  /* 0x000000252616723e */ /* 0x000fe200000010ff */
[C---:B------:R-:W-:Y:S01]  /*7230*/  FFMA R47, R73.reuse, R4, R47 ;  /* 0x00000004492f7223 */ /* 0x040fe2000000002f */
[----:B------:R-:W-:Y:S01]  /*7240*/  F2FP.BF16.F32.PACK_AB R23, R40, R39 ;  /* 0x000000272817723e */ /* 0x000fe200000010ff */
[----:B------:R-:W-:Y:S01]  /*7250*/  FFMA R48, R73, R5, R48 ;  /* 0x0000000549307223 */ /* 0x000fe20000000030 */
[----:B------:R-:W-:Y:S02]  /*7260*/  F2FP.BF16.F32.PACK_AB R4, R42, R41 ;  /* 0x000000292a04723e */ /* 0x000fe400000010ff */
[----:B------:R-:W-:Y:S01]  /*7270*/  F2FP.BF16.F32.PACK_AB R5, R44, R43 ;  /* 0x0000002b2c05723e */ /* 0x000fe200000010ff */
[----:B------:R1:W-:Y:S01]  /*7280*/  STS.128 [R151+0x400], R20 ;  /* 0x0004001497007388 */ /* 0x0003e20000000c00 */
[----:B------:R-:W-:Y:S02]  /*7290*/  F2FP.BF16.F32.PACK_AB R6, R46, R45 ;  /* 0x0000002d2e06723e */ /* 0x000fe400000010ff */
[----:B------:R-:W-:Y:S05]  /*72a0*/  F2FP.BF16.F32.PACK_AB R7, R48, R47 ;  /* 0x0000002f3007723e */ /* 0x000fea00000010ff */
[----:B------:R1:W-:Y:S01]  /*72b0*/  STS.128 [R150+0x400], R4 ;  /* 0x0004000496007388 */ /* 0x0003e20000000c00 */
[----:B------:R-:W-:Y:S01]  /*72c0*/  @!PT LDS RZ, [RZ] ;  /* 0x00000000fffff984 */ /* 0x000fe20000000800 */
[----:B------:R-:W-:Y:S01]  /*72d0*/  @!PT LDS RZ, [RZ] ;  /* 0x00000000fffff984 */ /* 0x000fe20000000800 */
[----:B------:R-:W-:Y:S01]  /*72e0*/  @!PT LDS RZ, [RZ] ;  /* 0x00000000fffff984 */ /* 0x000fe20000000800 */
[----:B------:R-:W-:Y:S01]  /*72f0*/  @!PT LDS RZ, [RZ] ;  /* 0x00000000fffff984 */ /* 0x000fe20000000800 */
[----:B------:R3:W-:Y:S07]  /*7300*/  MEMBAR.ALL.CTA ;  /* 0x0000000000007992 */ /* 0x0007ee0000008000 */
[----:B---3--:R-:W3:Y:S02]  /*7310*/  FENCE.VIEW.ASYNC.S ;  /* 0x00000000000073c6 */ /* 0x008ee40000000000 */
[----:B---3--:R-:W-:Y:S06]  /*7320*/  BAR.SYNC.DEFER_BLOCKING 0x1, 0x80 ;  /* 0x0042000000007b1d */ /* 0x008fec0000010000 */
[----:B------:R-:W-:Y:S05]  /*7330*/  @P0 BRA `(.L_x_103) ;  /* 0x0000000000280947 */ /* 0x000fea0003800000 */
[----:B------:R-:W3:Y:S01]  /*7340*/  LDCU.64 UR6, c[0x0][0x348] ;  /* 0x00006900ff0677ac */ /* 0x000ee20008000a00 */
[----:B------:R-:W-:Y:S01]  /*7350*/  UIADD3 UR4, UPT, UPT, UR44, 0x400, URZ ;  /* 0x000004002c047890 */ /* 0x000fe2000fffe0ff */
[----:B------:R-:W-:Y:S05]  /*7360*/  UMOV UR51, UR36 ;  /* 0x0000002400337c82 */ /* 0x000fea0008000000 */
[----:B------:R-:W-:Y:S04]  /*7370*/  MOV R147, UR4 ;  /* 0x0000000400937c02 */ /* 0x000fe80008000f00 */
[----:B------:R-:W-:Y:S01]  /*7380*/  R2UR UR48, R147 ;  /* 0x00000000933072ca */ /* 0x000fe200000e0000 */
[----:B---3--:R-:W-:Y:S04]  /*7390*/  UIADD3 UR4, UP0, UPT, UR6, 0x680, URZ ;  /* 0x0000068006047890 */ /* 0x008fe8000ff1e0ff */
[----:B------:R-:W-:Y:S09]  /*73a0*/  UIADD3.X UR5, UPT, UPT, URZ, UR7, URZ, UP0, !UPT ;  /* 0x00000007ff057290 */ /* 0x000ff200087fe4ff */
[----:B------:R3:W-:Y:S01]  /*73b0*/  UTMASTG.3D [UR48], [UR4] ;  /* 0x00000030040073b5 */ /* 0x0007e20008010000 */
[----:B------:R0:W-:Y:S01]  /*73c0*/  UTMACMDFLUSH ;  /* 0x00000000000079b7 */ /* 0x0001e20000000000 */
[----:B---3--:R-:W-:Y:S04]  /*73d0*/  DEPBAR.LE SB0, 0x1 ;  /* 0x000080400000791a */ /* 0x008fe80000000000 */
.L_x_103:
[----:B------:R-:W-:Y:S05]  /*73e0*/  BSYNC.RECONVERGENT B0 ;  /* 0x0000000000007941 */ /* 0x000fea0003800200 */
.L_x_102:
[----:B------:R-:W-:Y:S01]  /*73f0*/  BAR.SYNC.DEFER_BLOCKING 0x1, 0x80 ;  /* 0x0042000000007b1d */ /* 0x000fe20000010000 */
[----:B------:R-:W-:Y:S01]  /*7400*/  ISETP.NE.AND P1, PT, R161, RZ, PT ;  /* 0x000000ffa100720c */ /* 0x000fe20003f25270 */
[----:B------:R-:W-:Y:S01]  /*7410*/  UISETP.NE.AND UP0, UPT, UR47, URZ, UPT ;  /* 0x000000ff2f00728c */ /* 0x000fe2000bf05270 */
[----:B------:R-:W-:Y:S11]  /*7420*/  LEA R2, R75, UR44, 0x3 ;  /* 0x0000002c4b027c11 */ /* 0x000ff6000f8e18ff */
[----:B-1----:R-:W-:Y:S01]  /*7430*/  @P1 SHF.L.U32 R4, R157, 0x1f, RZ ;  /* 0x0000001f9d041819 */ /* 0x002fe200000006ff */
[----:B------:R-:W-:Y:S06]  /*7440*/  BRA.U !UP0, `(.L_x_104) ;  /* 0x0000000108247547 */ /* 0x000fec000b800000 */
[----:B------:R-:W1:Y:S01]  /*7450*/  S2R R0, SR_CgaCtaId ;  /* 0x0000000000007919 */ /* 0x000e620000008800 */
[----:B------:R-:W-:Y:S01]  /*7460*/  IMAD.U32 R3, RZ, RZ, UR46 ;  /* 0x0000002eff037e24 */ /* 0x000fe2000f8e00ff */
[----:B------:R-:W-:Y:S04]  /*7470*/  UIADD3 UR4, UPT, UPT, UR46, 0x1, URZ ;  /* 0x000000012e047890 */ /* 0x000fe8000fffe0ff */
[----:B------:R-:W-:Y:S01]  /*7480*/  @P1 LEA R3, R3, UR44, 0x3 ;  /* 0x0000002c03031c11 */ /* 0x000fe2000f8e18ff */
[----:B------:R-:W-:Y:S04]  /*7490*/  UISETP.NE.AND UP0, UPT, UR4, 0x4, UPT ;  /* 0x000000040400788c */ /* 0x000fe8000bf05270 */
[----:B------:R-:W-:Y:S01]  /*74a0*/  @P1 VIADD R3, R3, 0x50 ;  /* 0x0000005003031836 */ /* 0x000fe20000000000 */
[----:B------:R-:W-:Y:S04]  /*74b0*/  USEL UR46, UR4, URZ, UP0 ;  /* 0x000000ff042e7287 */ /* 0x000fe80008000000 */
[----:B-1----:R-:W-:Y:S04]  /*74c0*/  @P1 PRMT R0, R0, 0x654, R3 ;  /* 0x0000065400001816 */ /* 0x002fe80000000003 */
[----:B------:R1:W-:Y:S04]  /*74d0*/  @P1 SYNCS.ARRIVE.TRANS64.RED.A1T0 RZ, [R0+URZ], RZ ;  /* 0x000000ff00ff19a7 */ /* 0x0003e800081004ff */
.L_x_104:
[----:B------:R-:W3:Y:S01]  /*74e0*/  @P1 SYNCS.PHASECHK.TRANS64.TRYWAIT P0, [R2+URZ+0x30], R4 ;  /* 0x00003004020015a7 */ /* 0x000ee200080011ff */
[----:B------:R-:W-:Y:S01]  /*74f0*/  BSSY B1, `(.L_x_105) ;  /* 0x000001f000017945 */ /* 0x000fe20003800000 */
[----:B---3--:R-:W-:Y:S03]  /*7500*/  @P1 SEL R83, RZ, 0x1, !P0 ;  /* 0x00000001ff531807 */ /* 0x008fe60004000000 */
[----:B------:R-:W-:Y:S05]  /*7510*/  @!P1 BRA `(.L_x_106) ;  /* 0x0000000000709947 */ /* 0x000fea0003800000 */
[----:B------:R-:W-:Y:S01]  /*7520*/  ISETP.NE.AND P1, PT, R96, RZ, PT ;  /* 0x000000ff6000720c */ /* 0x000fe20003f25270 */
[----:B------:R-:W-:Y:S01]  /*7530*/  BSSY B0, `(.L_x_107) ;  /* 0x000000b000007945 */ /* 0x000fe20003800000 */
[----:B------:R-:W-:Y:S11]  /*7540*/  ISETP.NE.AND P0, PT, R83, RZ, PT ;  /* 0x000000ff5300720c */ /* 0x000ff60003f05270 */
[----:B------:R-:W-:Y:S05]  /*7550*/  @P1 IMAD R6, R75, 0x4000, R164 ;  /* 0x000040004b061824 */ /* 0x000fea00078e02a4 */
[----:B------:R-:W-:Y:S04]  /*7560*/  @P1 IADD3 R5, PT, PT, R6, UR44, RZ ;  /* 0x0000002c06051c10 */ /* 0x000fe8000fffe0ff */
[----:B------:R-:W-:Y:S01]  /*7570*/  @P1 IADD3 R4, PT, PT, R81, R5, RZ ;  /* 0x0000000551041210 */ /* 0x000fe20007ffe0ff */
[--C-:B------:R-:W-:Y:S02]  /*7580*/  @P1 IMAD.IADD R3, R80, 0x1, R5.reuse ;  /* 0x0000000150031824 */ /* 0x100fe400078e0205 */
[----:B------:R-:W-:Y:S01]  /*7590*/  @P1 IMAD.IADD R5, R82, 0x1, R5 ;  /* 0x0000000152051824 */ /* 0x000fe200078e0205 */
[----:B------:R-:W-:Y:S06]  /*75a0*/  @P0 BRA `(.L_x_108) ;  /* 0x00000000000c0947 */ /* 0x000fec0003800000 */
[----:B-1----:R-:W-:Y:S04]  /*75b0*/  SHF.L.U32 R0, R157, 0x1f, RZ ;  /* 0x0000001f9d007819 */ /* 0x002fe800000006ff */
[----:B------:R-:W1:Y:S02]  /*75c0*/  SYNCS.PHASECHK.TRANS64.TRYWAIT P0, [R2+URZ+0x30], R0 ;  /* 0x00003000020075a7 */ /* 0x000e6400080011ff */
[----:B-1----:R-:W-:Y:S05]  /*75d0*/  @!P0 BRA `(.L_x_109) ;  /* 0x00000048000c8947 */ /* 0x002fea0003800000 */
.L_x_108:
[----:B------:R-:W-:Y:S05]  /*75e0*/  BSYNC B0 ;  /* 0x0000000000007941 */ /* 0x000fea0003800000 */
.L_x_107:
[----:B------:R-:W-:Y:S01]  /*75f0*/  ISETP.NE.AND P0, PT, R96, RZ, PT ;  /* 0x000000ff6000720c */ /* 0x000fe20003f05270 */
[----:B------:R-:W-:Y:S11]  /*7600*/  VIADD R75, R75, 0x1 ;  /* 0x000000014b4b7836 */ /* 0x000ff60000000000 */
[----:B------:R-:W-:Y:S01]  /*7610*/  @!UPT UIADD3 URZ, UPT, UPT, URZ, URZ, URZ ;  /* 0x000000fffffff290 */ /* 0x000fe2000fffe0ff */
[----:B------:R3:W4:Y:S01]  /*7620*/  @P0 LDS.128 R84, [R5+0x400] ;  /* 0x0004000005540984 */ /* 0x0007220000000c00 */
[--C-:B-1----:R-:W-:Y:S01]  /*7630*/  @P0 IMAD.IADD R0, R81, 0x1, R3.reuse ;  /* 0x0000000151000824 */ /* 0x102fe200078e0203 */
[C---:B------:R-:W-:Y:S02]  /*7640*/  @P0 IADD3 R2, PT, PT, R82.reuse, R4, RZ ;  /* 0x0000000452020210 */ /* 0x040fe40007ffe0ff */
[----:B------:R1:W2:Y:S04]  /*7650*/  @P0 LDS.128 R92, [R4+0x400] ;  /* 0x00040000045c0984 */ /* 0x0002a80000000c00 */
[----:B------:R2:W2:Y:S04]  /*7660*/  @P0 LDS.128 R76, [R6+UR44+0x400] ;  /* 0x0004002c064c0984 */ /* 0x0004a80008000c00 */
[----:B------:R2:W2:Y:S04]  /*7670*/  @P0 LDS.128 R100, [R2+0x400] ;  /* 0x0004000002640984 */ /* 0x0004a80000000c00 */
[----:B------:R2:W2:Y:S04]  /*7680*/  @P0 LDS.128 R108, [R3+0x400] ;  /* 0x00040000036c0984 */ /* 0x0004a80000000c00 */
[----:B------:R2:W2:Y:S01]  /*7690*/  @P0 LDS.128 R124, [R0+0x400] ;  /* 0x00040000007c0984 */ /* 0x0004a20000000c00 */
[C---:B---3--:R-:W-:Y:S01]  /*76a0*/  @P0 IMAD.IADD R5, R82.reuse, 0x1, R3 ;  /* 0x0000000152050824 */ /* 0x048fe200078e0203 */
[----:B-1----:R-:W-:Y:S04]  /*76b0*/  @P0 IADD3 R4, PT, PT, R82, R0, RZ ;  /* 0x0000000052040210 */ /* 0x002fe80007ffe0ff */
[----:B------:R3:W1:Y:S04]  /*76c0*/  @P0 LDS.128 R116, [R5+0x400] ;  /* 0x0004000005740984 */ /* 0x0006680000000c00 */
[----:B------:R3:W1:Y:S02]  /*76d0*/  @P0 LDS.128 R132, [R4+0x400] ;  /* 0x0004000004840984 */ /* 0x0006640000000c00 */
.L_x_106:
[----:B------:R-:W-:Y:S05]  /*76e0*/  BSYNC B1 ;  /* 0x0000000000017941 */ /* 0x000fea0003800000 */
.L_x_105:
[----:B-12---:R-:W-:Y:S05]  /*76f0*/  VIADD R0, R71, 0x40 ;  /* 0x0000004047007836 */ /* 0x006fea0000000000 */
[----:B------:R-:W-:Y:S04]  /*7700*/  SHF.R.U32.HI R0, RZ, 0x15, R0 ;  /* 0x00000015ff007819 */ /* 0x000fe80000011600 */
[----:B------:R-:W-:Y:S11]  /*7710*/  LOP3.LUT P0, RZ, R0, 0x3, R143, 0x48, !PT ;  /* 0x0000000300ff7812 */ /* 0x000ff6000780488f */
[----:B------:R-:W-:Y:S02]  /*7720*/  @!UPT UIADD3 URZ, UPT, UPT, URZ, URZ, URZ ;  /* 0x000000fffffff290 */ /* 0x000fe4000fffe0ff */
[----:B------:R-:W-:Y:S05]  /*7730*/  @!P0 BRA `(.L_x_110) ;  /* 0x0000000000408947 */ /* 0x000fea0003800000 */
[----:B------:R-:W3:Y:S01]  /*7740*/  LDCU.64 UR8, c[0x4][0x70] ;  /* 0x01000e00ff0877ac */ /* 0x000ee20008000a00 */
[----:B------:R-:W-:Y:S01]  /*7750*/  MOV R3, 0x0 ;  /* 0x0000000000037802 */ /* 0x000fe20000000f00 */
[----:B------:R-:W-:Y:S02]  /*7760*/  HFMA2 R12, -RZ, RZ, 0, 5.9604644775390625e-08 ;  /* 0x00000001ff0c7431 */ /* 0x000fe400000001ff */
[----:B------:R-:W-:Y:S02]  /*7770*/  IMAD.MOV.U32 R8, RZ, RZ, 0x192 ;  /* 0x00000192ff087424 */ /* 0x000fe400078e00ff */
[----:B------:R-:W-:Y:S01]  /*7780*/  IMAD.MOV.U32 R13, RZ, RZ, RZ ;  /* 0x000000ffff0d7224 */ /* 0x000fe200078e00ff */
[----:B------:R-:W1:Y:S01]  /*7790*/  LDCU.64 UR6, c[0x4][0x78] ;  /* 0x01000f00ff0677ac */ /* 0x000e620008000a00 */
[----:B------:R-:W2:Y:S01]  /*77a0*/  LDC.64 R2, c[0x4][R3] ;  /* 0x0100000003027b82 */ /* 0x000ea20000000a00 */
[----:B------:R-:W5:Y:S01]  /*77b0*/  LDCU.64 UR4, c[0x4][0x10] ;  /* 0x01000200ff0477ac */ /* 0x000f620008000a00 */
[----:B---3--:R-:W-:Y:S01]  /*77c0*/  MOV R5, UR9 ;  /* 0x0000000900057c02 */ /* 0x008fe20008000f00 */
[----:B------:R-:W-:Y:S01]  /*77d0*/  IMAD.U32 R4, RZ, RZ, UR8 ;  /* 0x00000008ff047e24 */ /* 0x000fe2000f8e00ff */
[----:B-1----:R-:W-:Y:S01]  /*77e0*/  MOV R7, UR7 ;  /* 0x0000000700077c02 */ /* 0x002fe20008000f00 */
[----:B------:R-:W-:Y:S01]  /*77f0*/  IMAD.U32 R6, RZ, RZ, UR6 ;  /* 0x00000006ff067e24 */ /* 0x000fe2000f8e00ff */
[----:B-----5:R-:W-:Y:S01]  /*7800*/  MOV R11, UR5 ;  /* 0x00000005000b7c02 */ /* 0x020fe20008000f00 */
[----:B------:R-:W-:Y:S02]  /*7810*/  IMAD.U32 R10, RZ, RZ, UR4 ;  /* 0x00000004ff0a7e24 */ /* 0x000fe4000f8e00ff */
[----:B------:R-:W-:Y:S07]  /*7820*/  LEPC R20, `(.L_x_110) ;  /* 0x000000001014794e */ /* 0x000fee0000000000 */
[----:B--2-4-:R-:W-:Y:S05]  /*7830*/  CALL.ABS.NOINC R2 ;  /* 0x0000000002007343 */ /* 0x014fea0003c00000 */
.L_x_110:
[----:B------:R-:W-:Y:S01]  /*7840*/  SHF.L.U32 R3, R76, 0x10, RZ ;  /* 0x000000104c037819 */ /* 0x000fe200000006ff */
[----:B------:R-:W-:Y:S05]  /*7850*/  WARPSYNC.ALL ;  /* 0x0000000000007948 */ /* 0x000fea0003800000 */
[----:B------:R-:W-:Y:S01]  /*7860*/  R2UR UR4, R71 ;  /* 0x00000000470472ca */ /* 0x000fe200000e0000 */
[----:B------:R-:W1:Y:S01]  /*7870*/  S2R R165, SR_CgaCtaId ;  /* 0x0000000000a57919 */ /* 0x000e620000008800 */
[----:B------:R-:W-:Y:S01]  /*7880*/  LOP3.LUT R72, R79, 0xffff0000, RZ, 0xc0, !PT ;  /* 0xffff00004f487812 */ /* 0x000fe200078ec0ff */
[----:B------:R-:W-:Y:S01]  /*7890*/  BSSY.RECONVERGENT B0, `(.L_x_111) ;  /* 0x0000102000007945 */ /* 0x000fe20003800200 */
[----:B------:R-:W-:Y:S02]  /*78a0*/  ISETP.NE.AND P6, PT, R161, RZ, PT ;  /* 0x000000ffa100720c */ /* 0x000fe40003fc5270 */
[----:B------:R-:W-:Y:S07]  /*78b0*/  ISETP.NE.AND P0, PT, R160, RZ, PT ;  /* 0x000000ffa000720c */ /* 0x000fee0003f05270 */
[----:B---3--:R-:W2:Y:S02]  /*78c0*/  LDTM.x64 R4, tmem[UR4+0x40] ;  /* 0x00004004000479ee */ /* 0x008ea40008340000 */
[----:B--2---:R-:W-:Y:S01]  /*78d0*/  FMUL R0, R70, R4 ;  /* 0x0000000446007220 */ /* 0x004fe20000400000 */
        /* <DEDUP_REMOVED lines=19> */
[----:B----4-:R-:W-:Y:S01]  /*7a10*/  SHF.L.U32 R7, R84, 0x10, RZ ;  /* 0x0000001054077819 */ /* 0x010fe200000006ff */
        /* <DEDUP_REMOVED lines=42> */
[----:B------:R-:W-:Y:S01]  /*7cc0*/  STS.128 [R164+UR44+0x4400], R88 ;  /* 0x00440058a4007988 */ /* 0x000fe20008000c2c */
        /* <DEDUP_REMOVED lines=30> */
[----:B------:R-:W-:Y:S01]  /*7eb0*/  FMUL R10, R70, R29 ;  /* 0x0000001d460a7220 */ /* 0x000fe20000400000 */
[----:B------:R-:W-:Y:S01]  /*7ec0*/  SHF.L.U32 R4, R111, 0x10, RZ ;  /* 0x000000106f047819 */ /* 0x000fe200000006ff */
[C---:B------:R-:W-:Y:S01]  /*7ed0*/  FFMA R8, R73.reuse, R51, R8 ;  /* 0x0000003349087223 */ /* 0x040fe20000000008 */
[----:B------:R-:W-:Y:S01]  /*7ee0*/  FFMA R9, R73, R0, R9 ;  /* 0x0000000049097223 */ /* 0x000fe20000000009 */
[----:B------:R-:W-:Y:S01]  /*7ef0*/  LOP3.LUT R0, R101, 0xffff0000, RZ, 0xc0, !PT ;  /* 0xffff000065007812 */ /* 0x000fe200078ec0ff */
        /* <DEDUP_REMOVED lines=16> */
[----:B------:R-:W-:Y:S01]  /*8000*/  STS.128 [R163+0x4400], R104 ;  /* 0x00440068a3007388 */ /* 0x000fe20000000c00 */
[C---:B------:R-:W-:Y:S01]  /*8010*/  FMUL R18, R70.reuse, R37 ;  /* 0x0000002546127220 */ /* 0x040fe20000400000 */
[C---:B------:R-:W-:Y:S01]  /*8020*/  FMUL R19, R70.reuse, R38 ;  /* 0x0000002646137220 */ /* 0x040fe20000400000 */
[----:B------:R-:W-:Y:S01]  /*8030*/  FMUL R35, R70, R54 ;  /* 0x0000003646237220 */ /* 0x000fe20000400000 */
[----:B------:R-:W-:Y:S01]  /*8040*/  F2FP.BF16.F32.PACK_AB R54, R6, R5 ;  /* 0x000000050636723e */ /* 0x000fe200000010ff */
[----:B------:R-:W-:Y:S01]  /*8050*/  FMUL R36, R70, R55 ;  /* 0x0000003746247220 */ /* 0x000fe20000400000 */
[----:B------:R-:W-:Y:S01]  /*8060*/  F2FP.BF16.F32.PACK_AB R55, R8, R7 ;  /* 0x000000070837723e */ /* 0x000fe200000010ff */
[----:B------:R-:W-:Y:S01]  /*8070*/  FFMA R17, R73, R0, R17 ;  /* 0x0000000049117223 */ /* 0x000fe20000000011 */
[----:B------:R-:W-:Y:S01]  /*8080*/  LOP3.LUT R0, R109, 0xffff0000, RZ, 0xc0, !PT ;  /* 0xffff00006d007812 */ /* 0x000fe200078ec0ff */
[----:B------:R-:W-:Y:S01]  /*8090*/  FFMA R18, R73, R2, R18 ;  /* 0x0000000249127223 */ /* 0x000fe20000000012 */
[----:B------:R-:W-:Y:S01]  /*80a0*/  SHF.L.U32 R2, R110, 0x10, RZ ;  /* 0x000000106e027819 */ /* 0x000fe200000006ff */
[----:B------:R-:W-:Y:S01]  /*80b0*/  FMUL R20, R70, R39 ;  /* 0x0000002746147220 */ /* 0x000fe20000400000 */
[----:B------:R-:W-:Y:S01]  /*80c0*/  LOP3.LUT R5, R111, 0xffff0000, RZ, 0xc0, !PT ;  /* 0xffff00006f057812 */ /* 0x000fe200078ec0ff */
[C---:B------:R-:W-:Y:S01]  /*80d0*/  FFMA R19, R73.reuse, R3, R19 ;  /* 0x0000000349137223 */ /* 0x040fe20000000013 */
[----:B------:R-:W-:Y:S01]  /*80e0*/  LOP3.LUT R3, R110, 0xffff0000, RZ, 0xc0, !PT ;  /* 0xffff00006e037812 */ /* 0x000fe200078ec0ff */
[----:B------:R-:W-:Y:S01]  /*80f0*/  FMUL R21, R70, R40 ;  /* 0x0000002846157220 */ /* 0x000fe20000400000 */
[----:B------:R-:W-:Y:S01]  /*8100*/  F2FP.BF16.F32.PACK_AB R8, R10, R9 ;  /* 0x000000090a08723e */ /* 0x000fe200000010ff */
[----:B------:R-:W-:Y:S01]  /*8110*/  FMUL R22, R70, R41 ;  /* 0x0000002946167220 */ /* 0x000fe20000400000 */
[----:B------:R-:W-:Y:S01]  /*8120*/  F2FP.BF16.F32.PACK_AB R9, R12, R11 ;  /* 0x0000000b0c09723e */ /* 0x000fe200000010ff */
[----:B------:R-:W-:Y:S01]  /*8130*/  STS.128 [R162+0x4400], R52 ;  /* 0x00440034a2007388 */ /* 0x000fe20000000c00 */
[----:B------:R-:W-:Y:S01]  /*8140*/  F2FP.BF16.F32.PACK_AB R10, R14, R13 ;  /* 0x0000000d0e0a723e */ /* 0x000fe200000010ff */
[C---:B------:R-:W-:Y:S01]  /*8150*/  FFMA R20, R73.reuse, R0, R20 ;  /* 0x0000000049147223 */ /* 0x040fe20000000014 */
[----:B------:R-:W-:Y:S01]  /*8160*/  SHF.L.U32 R0, R116, 0x10, RZ ;  /* 0x0000001074007819 */ /* 0x000fe200000006ff */
[----:B------:R-:W-:Y:S01]  /*8170*/  FMUL R23, R70, R42 ;  /* 0x0000002a46177220 */ /* 0x000fe20000400000 */
[----:B------:R-:W-:Y:S01]  /*8180*/  F2FP.BF16.F32.PACK_AB R11, R16, R15 ;  /* 0x0000000f100b723e */ /* 0x000fe200000010ff */
[----:B------:R-:W-:Y:S01]  /*8190*/  FMUL R24, R70, R43 ;  /* 0x0000002b46187220 */ /* 0x000fe20000400000 */
[C---:B------:R-:W-:Y:S01]  /*81a0*/  FFMA R21, R73.reuse, R2, R21 ;  /* 0x0000000249157223 */ /* 0x040fe20000000015 */
[----:B------:R-:W-:Y:S01]  /*81b0*/  LOP3.LUT R2, R116, 0xffff0000, RZ, 0xc0, !PT ;  /* 0xffff000074027812 */ /* 0x000fe200078ec0ff */
[----:B------:R-:W-:Y:S01]  /*81c0*/  FMUL R25, R70, R44 ;  /* 0x0000002c46197220 */ /* 0x000fe20000400000 */
[----:B------:R-:W-:Y:S01]  /*81d0*/  FFMA R22, R73, R3, R22 ;  /* 0x0000000349167223 */ /* 0x000fe20000000016 */
[----:B------:R-:W-:Y:S01]  /*81e0*/  SHF.L.U32 R3, R117, 0x10, RZ ;  /* 0x0000001075037819 */ /* 0x000fe200000006ff */
[C---:B------:R-:W-:Y:S01]  /*81f0*/  FFMA R23, R73.reuse, R4, R23 ;  /* 0x0000000449177223 */ /* 0x040fe20000000017 */
[----:B------:R-:W-:Y:S01]  /*8200*/  F2FP.BF16.F32.PACK_AB R4, R18, R17 ;  /* 0x000000111204723e */ /* 0x000fe200000010ff */
[----:B------:R-:W-:Y:S01]  /*8210*/  FMUL R26, R70, R45 ;  /* 0x0000002d461a7220 */ /* 0x000fe20000400000 */
[----:B------:R-:W-:Y:S01]  /*8220*/  F2FP.BF16.F32.PACK_AB R6, R22, R21 ;  /* 0x000000151606723e */ /* 0x000fe200000010ff */
[C---:B------:R-:W-:Y:S01]  /*8230*/  FFMA R24, R73.reuse, R5, R24 ;  /* 0x0000000549187223 */ /* 0x040fe20000000018 */
[----:B------:R-:W-:Y:S01]  /*8240*/  F2FP.BF16.F32.PACK_AB R5, R20, R19 ;  /* 0x000000131405723e */ /* 0x000fe200000010ff */
[----:B------:R-:W-:Y:S01]  /*8250*/  FFMA R25, R73, R0, R25 ;  /* 0x0000000049197223 */ /* 0x000fe20000000019 */
[----:B------:R-:W-:Y:S01]  /*8260*/  LOP3.LUT R0, R117, 0xffff0000, RZ, 0xc0, !PT ;  /* 0xffff000075007812 */ /* 0x000fe200078ec0ff */
[----:B------:R-:W-:Y:S01]  /*8270*/  FMUL R27, R70, R46 ;  /* 0x0000002e461b7220 */ /* 0x000fe20000400000 */
[----:B------:R-:W-:Y:S01]  /*8280*/  F2FP.BF16.F32.PACK_AB R7, R24, R23 ;  /* 0x000000171807723e */ /* 0x000fe200000010ff */
[----:B------:R2:W-:Y:S01]  /*8290*/  STS.128 [R154+0x4400], R8 ;  /* 0x004400089a007388 */ /* 0x0005e20000000c00 */
[C---:B------:R-:W-:Y:S01]  /*82a0*/  FFMA R26, R73.reuse, R2, R26 ;  /* 0x00000002491a7223 */ /* 0x040fe2000000001a */
[----:B------:R-:W-:Y:S01]  /*82b0*/  SHF.L.U32 R2, R118, 0x10, RZ ;  /* 0x0000001076027819 */ /* 0x000fe200000006ff */
[C---:B------:R-:W-:Y:S01]  /*82c0*/  FMUL R28, R70.reuse, R47 ;  /* 0x0000002f461c7220 */ /* 0x040fe20000400000 */
[----:B------:R-:W-:Y:S01]  /*82d0*/  FMUL R29, R70, R48 ;  /* 0x00000030461d7220 */ /* 0x000fe20000400000 */
[C---:B------:R-:W-:Y:S01]  /*82e0*/  FFMA R27, R73.reuse, R3, R27 ;  /* 0x00000003491b7223 */ /* 0x040fe2000000001b */
[----:B------:R-:W-:Y:S01]  /*82f0*/  LOP3.LUT R3, R118, 0xffff0000, RZ, 0xc0, !PT ;  /* 0xffff000076037812 */ /* 0x000fe200078ec0ff */
[----:B------:R-:W-:Y:S01]  /*8300*/  FFMA R28, R73, R0, R28 ;  /* 0x00000000491c7223 */ /* 0x000fe2000000001c */
[----:B------:R-:W-:Y:S01]  /*8310*/  SHF.L.U32 R0, R119, 0x10, RZ ;  /* 0x0000001077007819 */ /* 0x000fe200000006ff */
[----:B------:R-:W-:Y:S01]  /*8320*/  FFMA R29, R73, R2, R29 ;  /* 0x00000002491d7223 */ /* 0x000fe2000000001d */
[----:B------:R-:W-:Y:S01]  /*8330*/  LOP3.LUT R2, R119, 0xffff0000, RZ, 0xc0, !PT ;  /* 0xffff000077027812 */ /* 0x000fe200078ec0ff */
[----:B------:R3:W-:Y:S01]  /*8340*/  STS.128 [R153+0x4400], R4 ;  /* 0x0044000499007388 */ /* 0x0007e20000000c00 */
[C---:B------:R-:W-:Y:S01]  /*8350*/  FFMA R30, R73.reuse, R3, R30 ;  /* 0x00000003491e7223 */ /* 0x040fe2000000001e */
[C---:B------:R-:W-:Y:S01]  /*8360*/  LOP3.LUT R3, R124.reuse, 0xffff0000, RZ, 0xc0, !PT ;  /* 0xffff00007c037812 */ /* 0x040fe200078ec0ff */
[C---:B------:R-:W-:Y:S01]  /*8370*/  FFMA R31, R73.reuse, R0, R31 ;  /* 0x00000000491f7223 */ /* 0x040fe2000000001f */
[----:B------:R-:W-:Y:S01]  /*8380*/  SHF.L.U32 R0, R124, 0x10, RZ ;  /* 0x000000107c007819 */ /* 0x000fe200000006ff */
[----:B------:R-:W-:Y:S01]  /*8390*/  FFMA R32, R73, R2, R32 ;  /* 0x0000000249207223 */ /* 0x000fe20000000020 */
[----:B------:R-:W-:Y:S01]  /*83a0*/  SHF.L.U32 R2, R125, 0x10, RZ ;  /* 0x000000107d027819 */ /* 0x000fe200000006ff */
[C---:B------:R-:W-:Y:S01]  /*83b0*/  FMUL R37, R70.reuse, R56 ;  /* 0x0000003846257220 */ /* 0x040fe20000400000 */
[----:B------:R-:W-:Y:S01]  /*83c0*/  FMUL R38, R70, R57 ;  /* 0x0000003946267220 */ /* 0x000fe20000400000 */
[----:B------:R-:W-:Y:S01]  /*83d0*/  FFMA R33, R73, R0, R33 ;  /* 0x0000000049217223 */ /* 0x000fe20000000021 */
[----:B------:R-:W-:Y:S01]  /*83e0*/  LOP3.LUT R0, R125, 0xffff0000, RZ, 0xc0, !PT ;  /* 0xffff00007d007812 */ /* 0x000fe200078ec0ff */
[----:B------:R-:W-:Y:S01]  /*83f0*/  FFMA R34, R73, R3, R34 ;  /* 0x0000000349227223 */ /* 0x000fe20000000022 */
[----:B------:R-:W-:Y:S01]  /*8400*/  SHF.L.U32 R3, R127, 0x10, RZ ;  /* 0x000000107f037819 */ /* 0x000fe200000006ff */
[C---:B------:R-:W-:Y:S01]  /*8410*/  FFMA R35, R73.reuse, R2, R35 ;  /* 0x0000000249237223 */ /* 0x040fe20000000023 */
[C---:B------:R-:W-:Y:S01]  /*8420*/  SHF.L.U32 R2, R126.reuse, 0x10, RZ ;  /* 0x000000107e027819 */ /* 0x040fe200000006ff */
[C---:B------:R-:W-:Y:S01]  /*8430*/  FFMA R36, R73.reuse, R0, R36 ;  /* 0x0000000049247223 */ /* 0x040fe20000000024 */
[----:B------:R-:W-:Y:S01]  /*8440*/  LOP3.LUT R0, R126, 0xffff0000, RZ, 0xc0, !PT ;  /* 0xffff00007e007812 */ /* 0x000fe200078ec0ff */
[----:B------:R-:W-:Y:S01]  /*8450*/  FMUL R39, R70, R58 ;  /* 0x0000003a46277220 */ /* 0x000fe20000400000 */
[----:B------:R-:W-:Y:S01]  /*8460*/  F2FP.BF16.F32.PACK_AB R12, R34, R33 ;  /* 0x00000021220c723e */ /* 0x000fe200000010ff */
[----:B------:R-:W-:Y:S01]  /*8470*/  FFMA R37, R73, R2, R37 ;  /* 0x0000000249257223 */ /* 0x000fe20000000025 */
[----:B------:R-:W-:Y:S01]  /*8480*/  LOP3.LUT R2, R127, 0xffff0000, RZ, 0xc0, !PT ;  /* 0xffff00007f027812 */ /* 0x000fe200078ec0ff */
[----:B------:R-:W-:Y:S01]  /*8490*/  FMUL R40, R70, R59 ;  /* 0x0000003b46287220 */ /* 0x000fe20000400000 */
[----:B--2---:R-:W-:Y:S01]  /*84a0*/  F2FP.BF16.F32.PACK_AB R8, R26, R25 ;  /* 0x000000191a08723e */ /* 0x004fe200000010ff */
[C---:B------:R-:W-:Y:S01]  /*84b0*/  FFMA R38, R73.reuse, R0, R38 ;  /* 0x0000000049267223 */ /* 0x040fe20000000026 */
[C---:B------:R-:W-:Y:S01]  /*84c0*/  SHF.L.U32 R0, R132.reuse, 0x10, RZ ;  /* 0x0000001084007819 */ /* 0x040fe200000006ff */
[----:B------:R-:W-:Y:S01]  /*84d0*/  FFMA R39, R73, R3, R39 ;  /* 0x0000000349277223 */ /* 0x000fe20000000027 */
[----:B------:R-:W-:Y:S01]  /*84e0*/  SHF.L.U32 R3, R133, 0x10, RZ ;  /* 0x0000001085037819 */ /* 0x000fe200000006ff */
[C---:B------:R-:W-:Y:S01]  /*84f0*/  FFMA R40, R73.reuse, R2, R40 ;  /* 0x0000000249287223 */ /* 0x040fe20000000028 */
[----:B------:R-:W-:Y:S01]  /*8500*/  LOP3.LUT R2, R132, 0xffff0000, RZ, 0xc0, !PT ;  /* 0xffff000084027812 */ /* 0x000fe200078ec0ff */
[----:B------:R-:W-:Y:S01]  /*8510*/  FMUL R41, R70, R60 ;  /* 0x0000003c46297220 */ /* 0x000fe20000400000 */
[----:B------:R-:W-:Y:S01]  /*8520*/  F2FP.BF16.F32.PACK_AB R9, R28, R27 ;  /* 0x0000001b1c09723e */ /* 0x000fe200000010ff */
[----:B------:R-:W-:Y:S01]  /*8530*/  FMUL R42, R70, R61 ;  /* 0x0000003d462a7220 */ /* 0x000fe20000400000 */
[----:B------:R-:W-:Y:S01]  /*8540*/  F2FP.BF16.F32.PACK_AB R10, R30, R29 ;  /* 0x0000001d1e0a723e */ /* 0x000fe200000010ff */
[----:B------:R-:W-:Y:S01]  /*8550*/  FMUL R43, R70, R62 ;  /* 0x0000003e462b7220 */ /* 0x000fe20000400000 */
[----:B------:R-:W-:Y:S01]  /*8560*/  F2FP.BF16.F32.PACK_AB R11, R32, R31 ;  /* 0x0000001f200b723e */ /* 0x000fe200000010ff */
[C---:B------:R-:W-:Y:S01]  /*8570*/  FFMA R41, R73.reuse, R0, R41 ;  /* 0x0000000049297223 */ /* 0x040fe20000000029 */
[----:B------:R-:W-:Y:S01]  /*8580*/  FFMA R42, R73, R2, R42 ;  /* 0x00000002492a7223 */ /* 0x000fe2000000002a */
[----:B------:R-:W-:Y:S01]  /*8590*/  LOP3.LUT R0, R133, 0xffff0000, RZ, 0xc0, !PT ;  /* 0xffff000085007812 */ /* 0x000fe200078ec0ff */
[----:B------:R-:W-:Y:S01]  /*85a0*/  FFMA R43, R73, R3, R43 ;  /* 0x00000003492b7223 */ /* 0x000fe2000000002b */
[----:B------:R-:W-:Y:S01]  /*85b0*/  STS.128 [R152+0x4400], R8 ;  /* 0x0044000898007388 */ /* 0x000fe20000000c00 */
[----:B------:R-:W-:Y:S01]  /*85c0*/  SHF.L.U32 R2, R134, 0x10, RZ ;  /* 0x0000001086027819 */ /* 0x000fe200000006ff */
[----:B------:R-:W-:Y:S01]  /*85d0*/  FMUL R44, R70, R63 ;  /* 0x0000003f462c7220 */ /* 0x000fe20000400000 */
[----:B------:R-:W-:Y:S01]  /*85e0*/  LOP3.LUT R3, R134, 0xffff0000, RZ, 0xc0, !PT ;  /* 0xffff000086037812 */ /* 0x000fe200078ec0ff */
[C---:B------:R-:W-:Y:S01]  /*85f0*/  FMUL R45, R70.reuse, R64 ;  /* 0x00000040462d7220 */ /* 0x040fe20000400000 */
[C---:B---3--:R-:W-:Y:S01]  /*8600*/  SHF.L.U32 R4, R135.reuse, 0x10, RZ ;  /* 0x0000001087047819 */ /* 0x048fe200000006ff */
        /* <DEDUP_REMOVED lines=11> */
[----:B------:R-:W-:Y:S01]  /*86c0*/  FFMA R48, R73, R5, R48 ;  /* 0x0000000549307223 */ /* 0x000fe20000000030 */
[----:B------:R-:W-:Y:S02]  /*86d0*/  F2FP.BF16.F32.PACK_AB R4, R42, R41 ;  /* 0x000000292a04723e */ /* 0x000fe400000010ff */
[----:B------:R-:W-:Y:S01]  /*86e0*/  STS.128 [R151+0x4400], R12 ;  /* 0x0044000c97007388 */ /* 0x000fe20000000c00 */
[----:B------:R-:W-:Y:S02]  /*86f0*/  F2FP.BF16.F32.PACK_AB R5, R44, R43 ;  /* 0x0000002b2c05723e */ /* 0x000fe400000010ff */
[----:B------:R-:W-:Y:S02]  /*8700*/  F2FP.BF16.F32.PACK_AB R6, R46, R45 ;  /* 0x0000002d2e06723e */ /* 0x000fe400000010ff */
[----:B------:R-:W-:Y:S02]  /*8710*/  F2FP.BF16.F32.PACK_AB R7, R48, R47 ;  /* 0x0000002f3007723e */ /* 0x000fe400000010ff */
[----:B------:R-:W-:Y:S02]  /*8720*/  MOV R0, UR46 ;  /* 0x0000002e00007c02 */ /* 0x000fe40008000f00 */
[----:B------:R-:W-:Y:S01]  /*8730*/  @P6 SHF.L.U32 R2, R157, 0x1f, RZ ;  /* 0x0000001f9d026819 */ /* 0x000fe200000006ff */
[----:B------:R2:W-:Y:S01]  /*8740*/  STS.128 [R150+0x4400], R4 ;  /* 0x0044000496007388 */ /* 0x0005e20000000c00 */
[----:B------:R-:W-:Y:S04]  /*8750*/  @P6 LEA R0, R0, UR44, 0x3 ;  /* 0x0000002c00006c11 */ /* 0x000fe8000f8e18ff */
[----:B------:R-:W-:Y:S01]  /*8760*/  @P6 IADD3 R0, PT, PT, R0, 0x50, RZ ;  /* 0x0000005000006810 */ /* 0x000fe20007ffe0ff */
[----:B------:R-:W-:Y:S01]  /*8770*/  @!PT LDS RZ, [RZ] ;  /* 0x00000000fffff984 */ /* 0x000fe20000000800 */
[----:B------:R-:W-:Y:S01]  /*8780*/  @!PT LDS RZ, [RZ] ;  /* 0x00000000fffff984 */ /* 0x000fe20000000800 */
[----:B------:R-:W-:Y:S01]  /*8790*/  @!PT LDS RZ, [RZ] ;  /* 0x00000000fffff984 */ /* 0x000fe20000000800 */
[----:B------:R-:W-:Y:S01]  /*87a0*/  @!PT LDS RZ, [RZ] ;  /* 0x00000000fffff984 */ /* 0x000fe20000000800 */
[----:B------:R3:W-:Y:S06]  /*87b0*/  MEMBAR.ALL.CTA ;  /* 0x0000000000007992 */ /* 0x0007ec0000008000 */
[----:B---3--:R-:W3:Y:S01]  /*87c0*/  FENCE.VIEW.ASYNC.S ;  /* 0x00000000000073c6 */ /* 0x008ee20000000000 */
[----:B-1----:R-:W-:Y:S02]  /*87d0*/  @P6 PRMT R0, R165, 0x654, R0 ;  /* 0x00000654a5006816 */ /* 0x002fe40000000000 */
[----:B--2---:R-:W-:Y:S01]  /*87e0*/  LEA R6, R75, UR44, 0x3 ;  /* 0x0000002c4b067c11 */ /* 0x004fe2000f8e18ff */
[----:B---3--:R-:W-:Y:S06]  /*87f0*/  BAR.SYNC.DEFER_BLOCKING 0x1, 0x80 ;  /* 0x0042000000007b1d */ /* 0x008fec0000010000 */
[----:B------:R-:W-:Y:S05]  /*8800*/  @P0 BRA `(.L_x_112) ;  /* 0x0000000000280947 */ /* 0x000fea0003800000 */
[----:B------:R-:W1:Y:S01]  /*8810*/  LDCU.64 UR6, c[0x0][0x348] ;  /* 0x00006900ff0677ac */ /* 0x000e620008000a00 */
[----:B------:R-:W-:Y:S02]  /*8820*/  UIADD3 UR9, UPT, UPT, UR49, 0x40, URZ ;  /* 0x0000004031097890 */ /* 0x000fe4000fffe0ff */
[----:B------:R-:W-:Y:S01]  /*8830*/  UIADD3 UR8, UPT, UPT, UR44, 0x4400, URZ ;  /* 0x000044002c087890 */ /* 0x000fe2000fffe0ff */
[----:B------:R-:W-:Y:S01]  /*8840*/  UMOV UR10, UR50 ;  /* 0x00000032000a7c82 */ /* 0x000fe20008000000 */
[----:B------:R-:W-:Y:S01]  /*8850*/  UMOV UR11, UR36 ;  /* 0x00000024000b7c82 */ /* 0x000fe20008000000 */
[----:B-1----:R-:W-:Y:S04]  /*8860*/  UIADD3 UR4, UP0, UPT, UR6, 0x680, URZ ;  /* 0x0000068006047890 */ /* 0x002fe8000ff1e0ff */
[----:B------:R-:W-:Y:S09]  /*8870*/  UIADD3.X UR5, UPT, UPT, URZ, UR7, URZ, UP0, !UPT ;  /* 0x00000007ff057290 */ /* 0x000ff200087fe4ff */
[----:B------:R1:W-:Y:S01]  /*8880*/  UTMASTG.3D [UR8], [UR4] ;  /* 0x00000008040073b5 */ /* 0x0003e20008010000 */
[----:B------:R0:W-:Y:S01]  /*8890*/  UTMACMDFLUSH ;  /* 0x00000000000079b7 */ /* 0x0001e20000000000 */
[----:B-1----:R-:W-:Y:S04]  /*88a0*/  DEPBAR.LE SB0, 0x1 ;  /* 0x000080400000791a */ /* 0x002fe80000000000 */
.L_x_112:
[----:B------:R-:W-:Y:S05]  /*88b0*/  BSYNC.RECONVERGENT B0 ;  /* 0x0000000000007941 */ /* 0x000fea0003800200 */
.L_x_111:
[----:B------:R-:W-:Y:S01]  /*88c0*/  BAR.SYNC.DEFER_BLOCKING 0x1, 0x80 ;  /* 0x0042000000007b1d */ /* 0x000fe20000010000 */
[----:B------:R-:W-:Y:S04]  /*88d0*/  UIADD3 UR4, UPT, UPT, UR46, 0x1, URZ ;  /* 0x000000012e047890 */ /* 0x000fe8000fffe0ff */
[----:B------:R-:W-:Y:S04]  /*88e0*/  UISETP.NE.AND UP0, UPT, UR4, 0x4, UPT ;  /* 0x000000040400788c */ /* 0x000fe8000bf05270 */
[----:B------:R-:W-:Y:S01]  /*88f0*/  USEL UR45, UR4, URZ, UP0 ;  /* 0x000000ff042d7287 */ /* 0x000fe20008000000 */
[----:B------:R1:W-:Y:S01]  /*8900*/  @P6 SYNCS.ARRIVE.TRANS64.RED.A1T0 RZ, [R0+URZ], RZ ;  /* 0x000000ff00ff69a7 */ /* 0x0003e200081004ff */
[----:B------:R-:W-:Y:S01]  /*8910*/  BSSY B1, `(.L_x_113) ;  /* 0x0000020000017945 */ /* 0x000fe20003800000 */
[----:B------:R-:W2:Y:S02]  /*8920*/  @P6 SYNCS.PHASECHK.TRANS64.TRYWAIT P0, [R6+URZ+0x30], R2 ;  /* 0x00003002060065a7 */ /* 0x000ea400080011ff */
[----:B--2---:R-:W-:Y:S01]  /*8930*/  @P6 SEL R83, RZ, 0x1, !P0 ;  /* 0x00000001ff536807 */ /* 0x004fe20004000000 */
[----:B-1----:R-:W-:Y:S06]  /*8940*/  @!P6 BRA `(.L_x_114) ;  /* 0x000000000070e947 */ /* 0x002fec0003800000 */
        /* <DEDUP_REMOVED lines=9> */
[----:B------:R-:W-:Y:S04]  /*89e0*/  SHF.L.U32 R5, R157, 0x1f, RZ ;  /* 0x0000001f9d057819 */ /* 0x000fe800000006ff */
[----:B------:R-:W1:Y:S02]  /*89f0*/  SYNCS.PHASECHK.TRANS64.TRYWAIT P0, [R6+URZ+0x30], R5 ;  /* 0x00003005060075a7 */ /* 0x000e6400080011ff */
[----:B-1----:R-:W-:Y:S05]  /*8a00*/  @!P0 BRA `(.L_x_117) ;  /* 0x0000003400148947 */ /* 0x002fea0003800000 */
.L_x_116:
[----:B------:R-:W-:Y:S05]  /*8a10*/  BSYNC B0 ;  /* 0x0000000000007941 */ /* 0x000fea0003800000 */
.L_x_115:
[----:B------:R-:W-:Y:S01]  /*8a20*/  ISETP.NE.AND P0, PT, R96, RZ, PT ;  /* 0x000000ff6000720c */ /* 0x000fe20003f05270 */
[----:B------:R-:W-:Y:S11]  /*8a30*/  VIADD R75, R75, 0x1 ;  /* 0x000000014b4b7836 */ /* 0x000ff60000000000 */
[----:B------:R-:W-:Y:S01]  /*8a40*/  @!UPT UIADD3 URZ, UPT, UPT, URZ, URZ, URZ ;  /* 0x000000fffffff290 */ /* 0x000fe2000fffe0ff */
[----:B------:R2:W3:Y:S01]  /*8a50*/  @P0 LDS.128 R76, [R4+UR44+0x400] ;  /* 0x0004002c044c0984 */ /* 0x0004e20008000c00 */
[C---:B-1----:R-:W-:Y:S03]  /*8a60*/  @P0 IADD3 R5, PT, PT, R82.reuse, R2, RZ ;  /* 0x0000000252050210 */ /* 0x042fe60007ffe0ff */
[----:B------:R1:W4:Y:S04]  /*8a70*/  @P0 LDS.128 R84, [R3+0x400] ;  /* 0x0004000003540984 */ /* 0x0003280000000c00 */
[----:B------:R5:W3:Y:S04]  /*8a80*/  @P0 LDS.128 R92, [R2+0x400] ;  /* 0x00040000025c0984 */ /* 0x000ae80000000c00 */
[----:B------:R3:W3:Y:S04]  /*8a90*/  @P0 LDS.128 R100, [R5+0x400] ;  /* 0x0004000005640984 */ /* 0x0006e80000000c00 */
[----:B------:R3:W3:Y:S01]  /*8aa0*/  @P0 LDS.128 R108, [R0+0x400] ;  /* 0x00040000006c0984 */ /* 0x0006e20000000c00 */
[--C-:B--2---:R-:W-:Y:S02]  /*8ab0*/  @P0 IMAD.IADD R4, R81, 0x1, R0.reuse ;  /* 0x0000000151040824 */ /* 0x104fe400078e0200 */
[C---:B-1----:R-:W-:Y:S03]  /*8ac0*/  @P0 IMAD.IADD R3, R82.reuse, 0x1, R0 ;  /* 0x0000000152030824 */ /* 0x042fe600078e0200 */
[----:B------:R1:W2:Y:S01]  /*8ad0*/  @P0 LDS.128 R124, [R4+0x400] ;  /* 0x00040000047c0984 */ /* 0x0002a20000000c00 */
[----:B-----5:R-:W-:Y:S03]  /*8ae0*/  @P0 IADD3 R2, PT, PT, R82, R4, RZ ;  /* 0x0000000452020210 */ /* 0x020fe60007ffe0ff */
[----:B------:R1:W1:Y:S04]  /*8af0*/  @P0 LDS.128 R116, [R3+0x400] ;  /* 0x0004000003740984 */ /* 0x0002680000000c00 */
[----:B------:R1:W1:Y:S02]  /*8b00*/  @P0 LDS.128 R132, [R2+0x400] ;  /* 0x0004000002840984 */ /* 0x0002640000000c00 */
.L_x_114:
[----:B------:R-:W-:Y:S05]  /*8b10*/  BSYNC B1 ;  /* 0x0000000000017941 */ /* 0x000fea0003800000 */
.L_x_113:
[----:B---3--:R-:W-:Y:S05]  /*8b20*/  VIADD R0, R71, 0x80 ;  /* 0x0000008047007836 */ /* 0x008fea0000000000 */
[----:B------:R-:W-:Y:S04]  /*8b30*/  SHF.R.U32.HI R0, RZ, 0x15, R0 ;  /* 0x00000015ff007819 */ /* 0x000fe80000011600 */
[----:B------:R-:W-:Y:S11]  /*8b40*/  LOP3.LUT P0, RZ, R0, 0x3, R143, 0x48, !PT ;  /* 0x0000000300ff7812 */ /* 0x000ff6000780488f */
[----:B------:R-:W-:Y:S02]  /*8b50*/  @!UPT UIADD3 URZ, UPT, UPT, URZ, URZ, URZ ;  /* 0x000000fffffff290 */ /* 0x000fe4000fffe0ff */
[----:B------:R-:W-:Y:S05]  /*8b60*/  @!P0 BRA `(.L_x_118) ;  /* 0x0000000000408947 */ /* 0x000fea0003800000 */
[----:B------:R-:W3:Y:S01]  /*8b70*/  LDCU.64 UR8, c[0x4][0x70] ;  /* 0x01000e00ff0877ac */ /* 0x000ee20008000a00 */
[----:B-1----:R-:W-:Y:S01]  /*8b80*/  MOV R3, 0x0 ;  /* 0x0000000000037802 */ /* 0x002fe20000000f00 */
        /* <DEDUP_REMOVED lines=14> */
.L_x_118:
[----:B-1----:R-:W-:Y:S01]  /*8c70*/  SHF.L.U32 R3, R76, 0x10, RZ ;  /* 0x000000104c037819 */ /* 0x002fe200000006ff */
[----:B------:R-:W-:Y:S05]  /*8c80*/  WARPSYNC.ALL ;  /* 0x0000000000007948 */ /* 0x000fea0003800000 */
[----:B------:R-:W-:Y:S01]  /*8c90*/  R2UR UR4, R71 ;  /* 0x00000000470472ca */ /* 0x000fe200000e0000 */
[----:B------:R-:W-:Y:S01]  /*8ca0*/  BSSY.RECONVERGENT B0, `(.L_x_119) ;  /* 0x0000103000007945 */ /* 0x000fe20003800200 */
[----:B------:R-:W-:Y:S02]  /*8cb0*/  LOP3.LUT R72, R79, 0xffff0000, RZ, 0xc0, !PT ;  /* 0xffff00004f487812 */ /* 0x000fe400078ec0ff */
[----:B------:R-:W-:Y:S02]  /*8cc0*/  ISETP.NE.AND P6, PT, R161, RZ, PT ;  /* 0x000000ffa100720c */ /* 0x000fe40003fc5270 */
[----:B------:R-:W-:Y:S07]  /*8cd0*/  ISETP.NE.AND P0, PT, R160, RZ, PT ;  /* 0x000000ffa000720c */ /* 0x000fee0003f05270 */
[----:B------:R-:W1:Y:S02]  /*8ce0*/  LDTM.x64 R4, tmem[UR4+0x80] ;  /* 0x00008004000479ee */ /* 0x000e640008340000 */
[----:B-1----:R-:W-:Y:S01]  /*8cf0*/  FMUL R0, R70, R4 ;  /* 0x0000000446007220 */ /* 0x002fe20000400000 */
        /* <DEDUP_REMOVED lines=20> */
[C---:B------:R-:W-:Y:S01]  /*8e40*/  FFMA R0, R73.reuse, R6, R0 ;  /* 0x0000000649007223 */ /* 0x040fe20000000000 */
[----:B------:R-:W-:Y:S01]  /*8e50*/  FMUL R5, R70, R11 ;  /* 0x0000000b46057220 */ /* 0x000fe20000400000 */
[C---:B------:R-:W-:Y:S01]  /*8e60*/  FFMA R2, R73.reuse, R8, R2 ;  /* 0x0000000849027223 */ /* 0x040fe20000000002 */
[----:B------:R-:W-:Y:S01]  /*8e70*/  LOP3.LUT R8, R84, 0xffff0000, RZ, 0xc0, !PT ;  /* 0xffff000054087812 */ /* 0x000fe200078ec0ff */
[----:B------:R-:W-:Y:S01]  /*8e80*/  FMUL R3, R70, R12 ;  /* 0x0000000c46037220 */ /* 0x000fe20000400000 */
[----:B------:R-:W-:Y:S01]  /*8e90*/  F2FP.BF16.F32.PACK_AB R90, R0, R4 ;  /* 0x00000004005a723e */ /* 0x000fe200000010ff */
[C---:B------:R-:W-:Y:S01]  /*8ea0*/  FMUL R6, R70.reuse, R13 ;  /* 0x0000000d46067220 */ /* 0x040fe20000400000 */
[----:B------:R-:W-:Y:S01]  /*8eb0*/  FFMA R5, R73, R72, R5 ;  /* 0x0000004849057223 */ /* 0x000fe20000000005 */
[----:B------:R-:W-:Y:S01]  /*8ec0*/  SHF.L.U32 R72, R85, 0x10, RZ ;  /* 0x0000001055487819 */ /* 0x000fe200000006ff */
[C---:B------:R-:W-:Y:S01]  /*8ed0*/  FFMA R3, R73.reuse, R7, R3 ;  /* 0x0000000749037223 */ /* 0x040fe20000000003 */
[----:B------:R-:W-:Y:S01]  /*8ee0*/  FFMA R6, R73, R8, R6 ;  /* 0x0000000849067223 */ /* 0x000fe20000000006 */
[C---:B------:R-:W-:Y:S01]  /*8ef0*/  FMUL R4, R70.reuse, R16 ;  /* 0x0000001046047220 */ /* 0x040fe20000400000 */
[----:B------:R-:W-:Y:S01]  /*8f00*/  F2FP.BF16.F32.PACK_AB R91, R5, R2 ;  /* 0x00000002055b723e */ /* 0x000fe200000010ff */
[C---:B------:R-:W-:Y:S01]  /*8f10*/  FMUL R16, R70.reuse, R27 ;  /* 0x0000001b46107220 */ /* 0x040fe20000400000 */
[C---:B------:R-:W-:Y:S01]  /*8f20*/  FMUL R27, R70.reuse, R38 ;  /* 0x00000026461b7220 */ /* 0x040fe20000400000 */
[C---:B------:R-:W-:Y:S01]  /*8f30*/  FMUL R38, R70.reuse, R49 ;  /* 0x0000003146267220 */ /* 0x040fe20000400000 */
[----:B------:R-:W-:Y:S01]  /*8f40*/  FMUL R49, R70, R60 ;  /* 0x0000003c46317220 */ /* 0x000fe20000400000 */
[----:B------:R-:W-:Y:S01]  /*8f50*/  F2FP.BF16.F32.PACK_AB R60, R6, R3 ;  /* 0x00000003063c723e */ /* 0x000fe200000010ff */
[----:B------:R-:W-:Y:S01]  /*8f60*/  STS.128 [R164+UR44+0x8400], R88 ;  /* 0x00840058a4007988 */ /* 0x000fe20008000c2c */
[----:B------:R-:W-:Y:S01]  /*8f70*/  LOP3.LUT R3, R85, 0xffff0000, RZ, 0xc0, !PT ;  /* 0xffff000055037812 */ /* 0x000fe200078ec0ff */
[----:B------:R-:W-:Y:S01]  /*8f80*/  FMUL R0, R70, R14 ;  /* 0x0000000e46007220 */ /* 0x000fe20000400000 */
[----:B------:R-:W-:Y:S01]  /*8f90*/  SHF.L.U32 R6, R86, 0x10, RZ ;  /* 0x0000001056067819 */ /* 0x000fe200000006ff */
[C---:B------:R-:W-:Y:S01]  /*8fa0*/  FMUL R2, R70.reuse, R15 ;  /* 0x0000000f46027220 */ /* 0x040fe20000400000 */
[C---:B------:R-:W-:Y:S01]  /*8fb0*/  FMUL R13, R70.reuse, R24 ;  /* 0x00000018460d7220 */ /* 0x040fe20000400000 */
[C---:B------:R-:W-:Y:S01]  /*8fc0*/  FFMA R0, R73.reuse, R72, R0 ;  /* 0x0000004849007223 */ /* 0x040fe20000000000 */
[C---:B------:R-:W-:Y:S01]  /*8fd0*/  FMUL R5, R70.reuse, R17 ;  /* 0x0000001146057220 */ /* 0x040fe20000400000 */
[----:B------:R-:W-:Y:S01]  /*8fe0*/  FFMA R2, R73, R3, R2 ;  /* 0x0000000349027223 */ /* 0x000fe20000000002 */
[----:B------:R-:W-:Y:S01]  /*8ff0*/  SHF.L.U32 R3, R93, 0x10, RZ ;  /* 0x000000105d037819 */ /* 0x000fe200000006ff */
[C---:B------:R-:W-:Y:S01]  /*9000*/  FMUL R14, R70.reuse, R25 ;  /* 0x00000019460e7220 */ /* 0x040fe20000400000 */
        /* <DEDUP_REMOVED lines=8> */
[----:B------:R-:W-:Y:S01]  /*9090*/  FMUL R46, R70, R57 ;  /* 0x00000039462e7220 */ /* 0x000fe20000400000 */
[----:B------:R-:W-:Y:S01]  /*90a0*/  LOP3.LUT R57, R86, 0xffff0000, RZ, 0xc0, !PT ;  /* 0xffff000056397812 */ /* 0x000fe200078ec0ff */
[C---:B------:R-:W-:Y:S01]  /*90b0*/  FMUL R37, R70.reuse, R48 ;  /* 0x0000003046257220 */ /* 0x040fe20000400000 */
[C---:B------:R-:W-:Y:S01]  /*90c0*/  FMUL R39, R70.reuse, R50 ;  /* 0x0000003246277220 */ /* 0x040fe20000400000 */
[C---:B------:R-:W-:Y:S01]  /*90d0*/  FMUL R47, R70.reuse, R58 ;  /* 0x0000003a462f7220 */ /* 0x040fe20000400000 */
[C---:B------:R-:W-:Y:S01]  /*90e0*/  SHF.L.U32 R58, R87.reuse, 0x10, RZ ;  /* 0x00000010573a7819 */ /* 0x040fe200000006ff */
[----:B------:R-:W-:Y:S01]  /*90f0*/  FMUL R50, R70, R61 ;  /* 0x0000003d46327220 */ /* 0x000fe20000400000 */
[----:B------:R-:W-:Y:S01]  /*9100*/  F2FP.BF16.F32.PACK_AB R61, R2, R0 ;  /* 0x00000000023d723e */ /* 0x000fe200000010ff */
[C---:B------:R-:W-:Y:S01]  /*9110*/  FMUL R48, R70.reuse, R59 ;  /* 0x0000003b46307220 */ /* 0x040fe20000400000 */
[----:B------:R-:W-:Y:S01]  /*9120*/  LOP3.LUT R59, R87, 0xffff0000, RZ, 0xc0, !PT ;  /* 0xffff0000573b7812 */ /* 0x000fe200078ec0ff */
[----:B------:R-:W-:Y:S01]  /*9130*/  FMUL R7, R70, R18 ;  /* 0x0000001246077220 */ /* 0x000fe20000400000 */
[----:B------:R-:W-:Y:S01]  /*9140*/  SHF.L.U32 R0, R92, 0x10, RZ ;  /* 0x000000105c007819 */ /* 0x000fe200000006ff */
[----:B------:R-:W-:Y:S01]  /*9150*/  FMUL R8, R70, R19 ;  /* 0x0000001346087220 */ /* 0x000fe20000400000 */
[----:B------:R-:W-:Y:S01]  /*9160*/  LOP3.LUT R2, R92, 0xffff0000, RZ, 0xc0, !PT ;  /* 0xffff00005c027812 */ /* 0x000fe200078ec0ff */
[C---:B------:R-:W-:Y:S01]  /*9170*/  FFMA R4, R73.reuse, R6, R4 ;  /* 0x0000000649047223 */ /* 0x040fe20000000004 */
[C---:B------:R-:W-:Y:S01]  /*9180*/  FMUL R9, R70.reuse, R20 ;  /* 0x0000001446097220 */ /* 0x040fe20000400000 */
[C---:B------:R-:W-:Y:S01]  /*9190*/  FFMA R5, R73.reuse, R57, R5 ;  /* 0x0000003949057223 */ /* 0x040fe20000000005 */
[C---:B------:R-:W-:Y:S01]  /*91a0*/  FFMA R7, R73.reuse, R58, R7 ;  /* 0x0000003a49077223 */ /* 0x040fe20000000007 */
[C---:B------:R-:W-:Y:S01]  /*91b0*/  FMUL R10, R70.reuse, R21 ;  /* 0x00000015460a7220 */ /* 0x040fe20000400000 */
[C---:B------:R-:W-:Y:S01]  /*91c0*/  FFMA R8, R73.reuse, R59, R8 ;  /* 0x0000003b49087223 */ /* 0x040fe20000000008 */
[----:B------:R-:W-:Y:S01]  /*91d0*/  FFMA R9, R73, R0, R9 ;  /* 0x0000000049097223 */ /* 0x000fe20000000009 */
[----:B------:R-:W-:Y:S01]  /*91e0*/  LOP3.LUT R0, R93, 0xffff0000, RZ, 0xc0, !PT ;  /* 0xffff00005d007812 */ /* 0x000fe200078ec0ff */
[----:B------:R-:W-:Y:S01]  /*91f0*/  FMUL R11, R70, R22 ;  /* 0x00000016460b7220 */ /* 0x000fe20000400000 */
[C---:B------:R-:W-:Y:S01]  /*9200*/  FFMA R10, R73.reuse, R2, R10 ;  /* 0x00000002490a7223 */ /* 0x040fe2000000000a */
[----:B------:R-:W-:Y:S01]  /*9210*/  SHF.L.U32 R2, R94, 0x10, RZ ;  /* 0x000000105e027819 */ /* 0x000fe200000006ff */
[C---:B------:R-:W-:Y:S01]  /*9220*/  FMUL R12, R70.reuse, R23 ;  /* 0x00000017460c7220 */ /* 0x040fe20000400000 */
[----:B------:R-:W-:Y:S01]  /*9230*/  FFMA R11, R73, R3, R11 ;  /* 0x00000003490b7223 */ /* 0x000fe2000000000b */
[----:B------:R-:W-:Y:S01]  /*9240*/  SHF.L.U32 R3, R95, 0x10, RZ ;  /* 0x000000105f037819 */ /* 0x000fe200000006ff */
        /* <DEDUP_REMOVED lines=11> */
[----:B------:R-:W-:Y:S01]  /*9300*/  FFMA R16, R73, R2, R16 ;  /* 0x0000000249107223 */ /* 0x000fe20000000010 */
[----:B------:R-:W-:Y:S01]  /*9310*/  LOP3.LUT R2, R100, 0xffff0000, RZ, 0xc0, !PT ;  /* 0xffff000064027812 */ /* 0x000fe200078ec0ff */
[C---:B------:R-:W-:Y:S01]  /*9320*/  FMUL R30, R70.reuse, R41 ;  /* 0x00000029461e7220 */ /* 0x040fe20000400000 */
[C---:B------:R-:W-:Y:S01]  /*9330*/  FMUL R40, R70.reuse, R51 ;  /* 0x0000003346287220 */ /* 0x040fe20000400000 */
[C---:B------:R-:W-:Y:S01]  /*9340*/  FMUL R41, R70.reuse, R52 ;  /* 0x0000003446297220 */ /* 0x040fe20000400000 */
[C---:B------:R-:W-:Y:S01]  /*9350*/  FMUL R51, R70.reuse, R62 ;  /* 0x0000003e46337220 */ /* 0x040fe20000400000 */
[----:B------:R-:W-:Y:S01]  /*9360*/  F2FP.BF16.F32.PACK_AB R62, R5, R4 ;  /* 0x00000004053e723e */ /* 0x000fe200000010ff */
[----:B------:R-:W-:Y:S01]  /*9370*/  FMUL R52, R70, R63 ;  /* 0x0000003f46347220 */ /* 0x000fe20000400000 */
[----:B------:R-:W-:Y:S01]  /*9380*/  F2FP.BF16.F32.PACK_AB R63, R8, R7 ;  /* 0x00000007083f723e */ /* 0x000fe200000010ff */
[----:B------:R-:W-:Y:S01]  /*9390*/  FFMA R17, R73, R0, R17 ;  /* 0x0000000049117223 */ /* 0x000fe20000000011 */
[----:B------:R-:W-:Y:S01]  /*93a0*/  LOP3.LUT R0, R101, 0xffff0000, RZ, 0xc0, !PT ;  /* 0xffff000065007812 */ /* 0x000fe200078ec0ff */
[C---:B------:R-:W-:Y:S01]  /*93b0*/  FFMA R18, R73.reuse, R2, R18 ;  /* 0x0000000249127223 */ /* 0x040fe20000000012 */
[C---:B------:R-:W-:Y:S01]  /*93c0*/  SHF.L.U32 R2, R102.reuse, 0x10, RZ ;  /* 0x0000001066027819 */ /* 0x040fe200000006ff */
[----:B------:R-:W-:Y:S01]  /*93d0*/  FFMA R19, R73, R3, R19 ;  /* 0x0000000349137223 */ /* 0x000fe20000000013 */
[----:B------:R-:W-:Y:S01]  /*93e0*/  LOP3.LUT R3, R102, 0xffff0000, RZ, 0xc0, !PT ;  /* 0xffff000066037812 */ /* 0x000fe200078ec0ff */
[C---:B------:R-:W-:Y:S01]  /*93f0*/  FMUL R20, R70.reuse, R31 ;  /* 0x0000001f46147220 */ /* 0x040fe20000400000 */
[C---:B------:R-:W-:Y:S01]  /*9400*/  SHF.L.U32 R4, R103.reuse, 0x10, RZ ;  /* 0x0000001067047819 */ /* 0x040fe200000006ff */
[----:B------:R-:W-:Y:S01]  /*9410*/  FMUL R21, R70, R32 ;  /* 0x0000002046157220 */ /* 0x000fe20000400000 */
[----:B------:R-:W-:Y:S01]  /*9420*/  F2FP.BF16.F32.PACK_AB R8, R10, R9 ;  /* 0x000000090a08723e */ /* 0x000fe200000010ff */
[----:B------:R-:W-:Y:S01]  /*9430*/  STS.128 [R163+0x8400], R60 ;  /* 0x0084003ca3007388 */ /* 0x000fe20000000c00 */
        /* <DEDUP_REMOVED lines=8> */
[C---:B------:R-:W-:Y:S01]  /*94c0*/  SHF.L.U32 R0, R108.reuse, 0x10, RZ ;  /* 0x000000106c007819 */ /* 0x040fe200000006ff */
[C---:B------:R-:W-:Y:S01]  /*94d0*/  FFMA R22, R73.reuse, R3, R22 ;  /* 0x0000000349167223 */ /* 0x040fe20000000016 */
[----:B------:R-:W-:Y:S01]  /*94e0*/  LOP3.LUT R2, R108, 0xffff0000, RZ, 0xc0, !PT ;  /* 0xffff00006c027812 */ /* 0x000fe200078ec0ff */
[C---:B------:R-:W-:Y:S01]  /*94f0*/  FFMA R23, R73.reuse, R4, R23 ;  /* 0x0000000449177223 */ /* 0x040fe20000000017 */
[----:B------:R-:W-:Y:S01]  /*9500*/  F2FP.BF16.F32.PACK_AB R4, R18, R17 ;  /* 0x000000111204723e */ /* 0x000fe200000010ff */
[C---:B------:R-:W-:Y:S01]  /*9510*/  FFMA R24, R73.reuse, R5, R24 ;  /* 0x0000000549187223 */ /* 0x040fe20000000018 */
[----:B------:R-:W-:Y:S01]  /*9520*/  F2FP.BF16.F32.PACK_AB R5, R20, R19 ;  /* 0x000000131405723e */ /* 0x000fe200000010ff */
[----:B------:R-:W-:Y:S01]  /*9530*/  STS.128 [R162+0x8400], R8 ;  /* 0x00840008a2007388 */ /* 0x000fe20000000c00 */
[----:B------:R-:W-:Y:S01]  /*9540*/  F2FP.BF16.F32.PACK_AB R6, R22, R21 ;  /* 0x000000151606723e */ /* 0x000fe200000010ff */
[C---:B------:R-:W-:Y:S01]  /*9550*/  FFMA R25, R73.reuse, R0, R25 ;  /* 0x0000000049197223 */ /* 0x040fe20000000019 */
[----:B------:R-:W-:Y:S01]  /*9560*/  F2FP.BF16.F32.PACK_AB R7, R24, R23 ;  /* 0x000000171807723e */ /* 0x000fe200000010ff */
[----:B------:R-:W-:Y:S01]  /*9570*/  FFMA R26, R73, R2, R26 ;  /* 0x00000002491a7223 */ /* 0x000fe2000000001a */
[C---:B------:R-:W-:Y:S01]  /*9580*/  SHF.L.U32 R3, R109.reuse, 0x10, RZ ;  /* 0x000000106d037819 */ /* 0x040fe200000006ff */
[----:B------:R-:W-:Y:S01]  /*9590*/  FMUL R31, R70, R42 ;  /* 0x0000002a461f7220 */ /* 0x000fe20000400000 */
[----:B------:R-:W-:Y:S01]  /*95a0*/  LOP3.LUT R0, R109, 0xffff0000, RZ, 0xc0, !PT ;  /* 0xffff00006d007812 */ /* 0x000fe200078ec0ff */
[----:B------:R1:W-:Y:S01]  /*95b0*/  STS.128 [R154+0x8400], R4 ;  /* 0x008400049a007388 */ /* 0x0003e20000000c00 */
[C---:B------:R-:W-:Y:S01]  /*95c0*/  SHF.L.U32 R2, R110.reuse, 0x10, RZ ;  /* 0x000000106e027819 */ /* 0x040fe200000006ff */
[C---:B------:R-:W-:Y:S01]  /*95d0*/  FFMA R27, R73.reuse, R3, R27 ;  /* 0x00000003491b7223 */ /* 0x040fe2000000001b */
[----:B------:R-:W-:Y:S01]  /*95e0*/  LOP3.LUT R3, R110, 0xffff0000, RZ, 0xc0, !PT ;  /* 0xffff00006e037812 */ /* 0x000fe200078ec0ff */
[C---:B------:R-:W-:Y:S01]  /*95f0*/  FFMA R28, R73.reuse, R0, R28 ;  /* 0x00000000491c7223 */ /* 0x040fe2000000001c */
[C---:B------:R-:W-:Y:S01]  /*9600*/  SHF.L.U32 R0, R116.reuse, 0x10, RZ ;  /* 0x0000001074007819 */ /* 0x040fe200000006ff */
[C---:B------:R-:W-:Y:S01]  /*9610*/  FFMA R29, R73.reuse, R2, R29 ;  /* 0x00000002491d7223 */ /* 0x040fe2000000001d */
[----:B------:R-:W-:Y:S01]  /*9620*/  LOP3.LUT R2, R116, 0xffff0000, RZ, 0xc0, !PT ;  /* 0xffff000074027812 */ /* 0x000fe200078ec0ff */
        /* <DEDUP_REMOVED lines=13> */
[C---:B-1----:R-:W-:Y:S02]  /*9700*/  SHF.L.U32 R4, R111.reuse, 0x10, RZ ;  /* 0x000000106f047819 */ /* 0x042fe400000006ff */
[----:B------:R-:W-:Y:S02]  /*9710*/  LOP3.LUT R5, R111, 0xffff0000, RZ, 0xc0, !PT ;  /* 0xffff00006f057812 */ /* 0x000fe400078ec0ff */
[----:B------:R-:W-:Y:S01]  /*9720*/  F2FP.BF16.F32.PACK_AB R6, R30, R29 ;  /* 0x0000001d1e06723e */ /* 0x000fe200000010ff */
[C---:B------:R-:W-:Y:S01]  /*9730*/  FFMA R31, R73.reuse, R4, R31 ;  /* 0x00000004491f7223 */ /* 0x040fe2000000001f */
[----:B------:R-:W-:Y:S01]  /*9740*/  F2FP.BF16.F32.PACK_AB R4, R26, R25 ;  /* 0x000000191a04723e */ /* 0x000fe200000010ff */
[C---:B------:R-:W-:Y:S01]  /*9750*/  FFMA R32, R73.reuse, R5, R32 ;  /* 0x0000000549207223 */ /* 0x040fe20000000020 */
[----:B------:R-:W-:Y:S01]  /*9760*/  F2FP.BF16.F32.PACK_AB R5, R28, R27 ;  /* 0x0000001b1c05723e */ /* 0x000fe200000010ff */
[----:B------:R-:W-:Y:S01]  /*9770*/  FFMA R33, R73, R0, R33 ;  /* 0x0000000049217223 */ /* 0x000fe20000000021 */
[----:B------:R-:W-:Y:S01]  /*9780*/  LOP3.LUT R0, R117, 0xffff0000, RZ, 0xc0, !PT ;  /* 0xffff000075007812 */ /* 0x000fe200078ec0ff */
[C---:B------:R-:W-:Y:S01]  /*9790*/  FFMA R34, R73.reuse, R2, R34 ;  /* 0x0000000249227223 */ /* 0x040fe20000000022 */
[----:B------:R-:W-:Y:S01]  /*97a0*/  SHF.L.U32 R2, R118, 0x10, RZ ;  /* 0x0000001076027819 */ /* 0x000fe200000006ff */
[C---:B------:R-:W-:Y:S01]  /*97b0*/  FFMA R35, R73.reuse, R3, R35 ;  /* 0x0000000349237223 */ /* 0x040fe20000000023 */
[----:B------:R-:W-:Y:S01]  /*97c0*/  F2FP.BF16.F32.PACK_AB R7, R32, R31 ;  /* 0x0000001f2007723e */ /* 0x000fe200000010ff */
[C---:B------:R-:W-:Y:S01]  /*97d0*/  FFMA R36, R73.reuse, R0, R36 ;  /* 0x0000000049247223 */ /* 0x040fe20000000024 */
[----:B------:R-:W-:Y:S01]  /*97e0*/  LOP3.LUT R0, R118, 0xffff0000, RZ, 0xc0, !PT ;  /* 0xffff000076007812 */ /* 0x000fe200078ec0ff */
[----:B------:R-:W-:Y:S01]  /*97f0*/  FFMA R37, R73, R2, R37 ;  /* 0x0000000249257223 */ /* 0x000fe20000000025 */
[----:B------:R-:W-:Y:S01]  /*9800*/  SHF.L.U32 R3, R119, 0x10, RZ ;  /* 0x0000001077037819 */ /* 0x000fe200000006ff */
[----:B------:R1:W-:Y:S01]  /*9810*/  STS.128 [R153+0x8400], R4 ;  /* 0x0084000499007388 */ /* 0x0003e20000000c00 */
[C---:B--2---:R-:W-:Y:S01]  /*9820*/  SHF.L.U32 R2, R124.reuse, 0x10, RZ ;  /* 0x000000107c027819 */ /* 0x044fe200000006ff */
[----:B------:R-:W-:Y:S01]  /*9830*/  FFMA R38, R73, R0, R38 ;  /* 0x0000000049267223 */ /* 0x000fe20000000026 */
[----:B------:R-:W-:Y:S01]  /*9840*/  LOP3.LUT R0, R119, 0xffff0000, RZ, 0xc0, !PT ;  /* 0xffff000077007812 */ /* 0x000fe200078ec0ff */
[C---:B------:R-:W-:Y:S01]  /*9850*/  FFMA R39, R73.reuse, R3, R39 ;  /* 0x0000000349277223 */ /* 0x040fe20000000027 */
[----:B------:R-:W-:Y:S02]  /*9860*/  LOP3.LUT R3, R124, 0xffff0000, RZ, 0xc0, !PT ;  /* 0xffff00007c037812 */ /* 0x000fe400078ec0ff */
[----:B------:R-:W-:Y:S01]  /*9870*/  F2FP.BF16.F32.PACK_AB R8, R34, R33 ;  /* 0x000000212208723e */ /* 0x000fe200000010ff */
[----:B------:R-:W-:Y:S01]  /*9880*/  FFMA R40, R73, R0, R40 ;  /* 0x0000000049287223 */ /* 0x000fe20000000028 */
[----:B------:R-:W-:Y:S01]  /*9890*/  SHF.L.U32 R0, R125, 0x10, RZ ;  /* 0x000000107d007819 */ /* 0x000fe200000006ff */
[----:B------:R-:W-:Y:S01]  /*98a0*/  FFMA R41, R73, R2, R41 ;  /* 0x0000000249297223 */ /* 0x000fe20000000029 */
[----:B------:R-:W-:Y:S01]  /*98b0*/  LOP3.LUT R2, R125, 0xffff0000, RZ, 0xc0, !PT ;  /* 0xffff00007d027812 */ /* 0x000fe200078ec0ff */
[----:B------:R-:W-:Y:S01]  /*98c0*/  FFMA R42, R73, R3, R42 ;  /* 0x00000003492a7223 */ /* 0x000fe2000000002a */
[----:B------:R-:W-:Y:S01]  /*98d0*/  SHF.L.U32 R3, R127, 0x10, RZ ;  /* 0x000000107f037819 */ /* 0x000fe200000006ff */
[C---:B------:R-:W-:Y:S01]  /*98e0*/  FFMA R43, R73.reuse, R0, R43 ;  /* 0x00000000492b7223 */ /* 0x040fe2000000002b */
[C---:B------:R-:W-:Y:S01]  /*98f0*/  SHF.L.U32 R0, R126.reuse, 0x10, RZ ;  /* 0x000000107e007819 */ /* 0x040fe200000006ff */
[C---:B------:R-:W-:Y:S01]  /*9900*/  FFMA R44, R73.reuse, R2, R44 ;  /* 0x00000002492c7223 */ /* 0x040fe2000000002c */
[----:B------:R-:W-:Y:S02]  /*9910*/  LOP3.LUT R2, R126, 0xffff0000, RZ, 0xc0, !PT ;  /* 0xffff00007e027812 */ /* 0x000fe400078ec0ff */
[----:B------:R-:W-:Y:S01]  /*9920*/  F2FP.BF16.F32.PACK_AB R9, R36, R35 ;  /* 0x000000232409723e */ /* 0x000fe200000010ff */
        /* <DEDUP_REMOVED lines=8> */
[C---:B------:R-:W-:Y:S01]  /*99b0*/  FFMA R49, R73.reuse, R2, R49 ;  /* 0x0000000249317223 */ /* 0x040fe20000000031 */
[----:B------:R-:W-:Y:S02]  /*99c0*/  F2FP.BF16.F32.PACK_AB R10, R38, R37 ;  /* 0x00000025260a723e */ /* 0x000fe400000010ff */
[----:B------:R-:W-:Y:S01]  /*99d0*/  F2FP.BF16.F32.PACK_AB R11, R40, R39 ;  /* 0x00000027280b723e */ /* 0x000fe200000010ff */
[----:B------:R-:W-:Y:S01]  /*99e0*/  FFMA R50, R73, R0, R50 ;  /* 0x0000000049327223 */ /* 0x000fe20000000032 */
[----:B------:R-:W-:Y:S01]  /*99f0*/  LOP3.LUT R0, R133, 0xffff0000, RZ, 0xc0, !PT ;  /* 0xffff000085007812 */ /* 0x000fe200078ec0ff */
[C---:B------:R-:W-:Y:S01]  /*9a00*/  FFMA R51, R73.reuse, R3, R51 ;  /* 0x0000000349337223 */ /* 0x040fe20000000033 */
[C---:B------:R-:W-:Y:S01]  /*9a10*/  SHF.L.U32 R2, R134.reuse, 0x10, RZ ;  /* 0x0000001086027819 */ /* 0x040fe200000006ff */
[----:B------:R2:W-:Y:S01]  /*9a20*/  STS.128 [R152+0x8400], R8 ;  /* 0x0084000898007388 */ /* 0x0005e20000000c00 */
[----:B------:R-:W-:Y:S01]  /*9a30*/  LOP3.LUT R3, R134, 0xffff0000, RZ, 0xc0, !PT ;  /* 0xffff000086037812 */ /* 0x000fe200078ec0ff */
[----:B------:R-:W-:Y:S01]  /*9a40*/  FFMA R52, R73, R0, R52 ;  /* 0x0000000049347223 */ /* 0x000fe20000000034 */
[----:B-1----:R-:W-:Y:S01]  /*9a50*/  SHF.L.U32 R4, R135, 0x10, RZ ;  /* 0x0000001087047819 */ /* 0x002fe200000006ff */
[----:B------:R-:W-:Y:S01]  /*9a60*/  FFMA R53, R73, R2, R53 ;  /* 0x0000000249357223 */ /* 0x000fe20000000035 */
[----:B------:R-:W-:Y:S01]  /*9a70*/  LOP3.LUT R5, R135, 0xffff0000, RZ, 0xc0, !PT ;  /* 0xffff000087057812 */ /* 0x000fe200078ec0ff */
[C---:B------:R-:W-:Y:S01]  /*9a80*/  FFMA R54, R73.reuse, R3, R54 ;  /* 0x0000000349367223 */ /* 0x040fe20000000036 */
[----:B------:R-:W-:Y:S01]  /*9a90*/  F2FP.BF16.F32.PACK_AB R12, R42, R41 ;  /* 0x000000292a0c723e */ /* 0x000fe200000010ff */
[C---:B------:R-:W-:Y:S01]  /*9aa0*/  FFMA R55, R73.reuse, R4, R55 ;  /* 0x0000000449377223 */ /* 0x040fe20000000037 */
[----:B------:R-:W-:Y:S01]  /*9ab0*/  F2FP.BF16.F32.PACK_AB R13, R44, R43 ;  /* 0x0000002b2c0d723e */ /* 0x000fe200000010ff */
[----:B------:R-:W-:Y:S01]  /*9ac0*/  FFMA R56, R73, R5, R56 ;  /* 0x0000000549387223 */ /* 0x000fe20000000038 */
[----:B------:R-:W-:Y:S02]  /*9ad0*/  F2FP.BF16.F32.PACK_AB R14, R46, R45 ;  /* 0x0000002d2e0e723e */ /* 0x000fe400000010ff */
[----:B------:R-:W-:Y:S02]  /*9ae0*/  F2FP.BF16.F32.PACK_AB R15, R48, R47 ;  /* 0x0000002f300f723e */ /* 0x000fe400000010ff */
[----:B------:R-:W-:Y:S02]  /*9af0*/  F2FP.BF16.F32.PACK_AB R4, R50, R49 ;  /* 0x000000313204723e */ /* 0x000fe400000010ff */
[----:B------:R-:W-:Y:S01]  /*9b00*/  F2FP.BF16.F32.PACK_AB R5, R52, R51 ;  /* 0x000000333405723e */ /* 0x000fe200000010ff */
[----:B------:R2:W-:Y:S01]  /*9b10*/  STS.128 [R151+0x8400], R12 ;  /* 0x0084000c97007388 */ /* 0x0005e20000000c00 */
[----:B------:R-:W-:Y:S02]  /*9b20*/  F2FP.BF16.F32.PACK_AB R6, R54, R53 ;  /* 0x000000353606723e */ /* 0x000fe400000010ff */
[----:B------:R-:W-:Y:S02]  /*9b30*/  F2FP.BF16.F32.PACK_AB R7, R56, R55 ;  /* 0x000000373807723e */ /* 0x000fe400000010ff */
[----:B------:R-:W-:Y:S02]  /*9b40*/  MOV R0, UR45 ;  /* 0x0000002d00007c02 */ /* 0x000fe40008000f00 */
[----:B------:R-:W-:Y:S01]  /*9b50*/  LEA R3, R75, UR44, 0x3 ;  /* 0x0000002c4b037c11 */ /* 0x000fe2000f8e18ff */
[----:B------:R2:W-:Y:S01]  /*9b60*/  STS.128 [R150+0x8400], R4 ;  /* 0x0084000496007388 */ /* 0x0005e20000000c00 */
[----:B------:R-:W-:Y:S02]  /*9b70*/  @P6 LEA R0, R0, UR44, 0x3 ;  /* 0x0000002c00006c11 */ /* 0x000fe4000f8e18ff */
[----:B------:R-:W-:Y:S02]  /*9b80*/  @P6 SHF.L.U32 R2, R157, 0x1f, RZ ;  /* 0x0000001f9d026819 */ /* 0x000fe400000006ff */
[----:B------:R-:W-:Y:S01]  /*9b90*/  @P6 IADD3 R0, PT, PT, R0, 0x50, RZ ;  /* 0x0000005000006810 */ /* 0x000fe20007ffe0ff */
[----:B------:R-:W-:Y:S01]  /*9ba0*/  @!PT LDS RZ, [RZ] ;  /* 0x00000000fffff984 */ /* 0x000fe20000000800 */
[----:B------:R-:W-:Y:S01]  /*9bb0*/  @!PT LDS RZ, [RZ] ;  /* 0x00000000fffff984 */ /* 0x000fe20000000800 */
[----:B------:R-:W-:Y:S01]  /*9bc0*/  @!PT LDS RZ, [RZ] ;  /* 0x00000000fffff984 */ /* 0x000fe20000000800 */
[----:B------:R-:W-:Y:S01]  /*9bd0*/  @!PT LDS RZ, [RZ] ;  /* 0x00000000fffff984 */ /* 0x000fe20000000800 */
[----:B------:R1:W-:Y:S06]  /*9be0*/  MEMBAR.ALL.CTA ;  /* 0x0000000000007992 */ /* 0x0003ec0000008000 */
[----:B-1----:R-:W1:Y:S01]  /*9bf0*/  FENCE.VIEW.ASYNC.S ;  /* 0x00000000000073c6 */ /* 0x002e620000000000 */
[----:B------:R-:W-:Y:S01]  /*9c00*/  @P6 PRMT R0, R165, 0x654, R0 ;  /* 0x00000654a5006816 */ /* 0x000fe20000000000 */
[----:B-1----:R-:W-:Y:S06]  /*9c10*/  BAR.SYNC.DEFER_BLOCKING 0x1, 0x80 ;  /* 0x0042000000007b1d */ /* 0x002fec0000010000 */
        /* <DEDUP_REMOVED lines=11> */
.L_x_120:
[----:B------:R-:W-:Y:S05]  /*9cd0*/  BSYNC.RECONVERGENT B0 ;  /* 0x0000000000007941 */ /* 0x000fea0003800200 */
.L_x_119:
[----:B------:R-:W-:Y:S01]  /*9ce0*/  BAR.SYNC.DEFER_BLOCKING 0x1, 0x80 ;  /* 0x0042000000007b1d */ /* 0x000fe20000010000 */
[----:B------:R-:W-:Y:S04]  /*9cf0*/  UIADD3 UR4, UPT, UPT, UR45, 0x1, URZ ;  /* 0x000000012d047890 */ /* 0x000fe8000fffe0ff */
[----:B------:R-:W-:Y:S04]  /*9d00*/  UISETP.NE.AND UP0, UPT, UR4, 0x4, UPT ;  /* 0x000000040400788c */ /* 0x000fe8000bf05270 */
[----:B------:R-:W-:Y:S01]  /*9d10*/  USEL UR46, UR4, URZ, UP0 ;  /* 0x000000ff042e7287 */ /* 0x000fe20008000000 */
[----:B------:R1:W-:Y:S01]  /*9d20*/  @P6 SYNCS.ARRIVE.TRANS64.RED.A1T0 RZ, [R0+URZ], RZ ;  /* 0x000000ff00ff69a7 */ /* 0x0003e200081004ff */
[----:B------:R-:W-:Y:S01]  /*9d30*/  BSSY B1, `(.L_x_121) ;  /* 0x000001f000017945 */ /* 0x000fe20003800000 */
[----:B------:R-:W3:Y:S02]  /*9d40*/  @P6 SYNCS.PHASECHK.TRANS64.TRYWAIT P0, [R3+URZ+0x30], R2 ;  /* 0x00003002030065a7 */ /* 0x000ee400080011ff */
[----:B---3--:R-:W-:Y:S01]  /*9d50*/  @P6 SEL R83, RZ, 0x1, !P0 ;  /* 0x00000001ff536807 */ /* 0x008fe20004000000 */
[----:B-1----:R-:W-:Y:S06]  /*9d60*/  @!P6 BRA `(.L_x_122) ;  /* 0x00000000006ce947 */ /* 0x002fec0003800000 */
[----:B------:R-:W-:Y:S01]  /*9d70*/  ISETP.NE.AND P1, PT, R96, RZ, PT ;  /* 0x000000ff6000720c */ /* 0x000fe20003f25270 */
[----:B------:R-:W-:Y:S01]  /*9d80*/  BSSY B0, `(.L_x_123) ;  /* 0x000000b000007945 */ /* 0x000fe20003800000 */
[----:B------:R-:W-:Y:S11]  /*9d90*/  ISETP.NE.AND P0, PT, R83, RZ, PT ;  /* 0x000000ff5300720c */ /* 0x000ff60003f05270 */
[----:B------:R-:W-:Y:S05]  /*9da0*/  @P1 IMAD R75, R75, 0x4000, R164 ;  /* 0x000040004b4b1824 */ /* 0x000fea00078e02a4 */
[----:B--2---:R-:W-:Y:S04]  /*9db0*/  @P1 IADD3 R4, PT, PT, R75, UR44, RZ ;  /* 0x0000002c4b041c10 */ /* 0x004fe8000fffe0ff */
[----:B------:R-:W-:Y:S01]  /*9dc0*/  @P1 IADD3 R2, PT, PT, R81, R4, RZ ;  /* 0x0000000451021210 */ /* 0x000fe20007ffe0ff */
[--C-:B------:R-:W-:Y:S02]  /*9dd0*/  @P1 IMAD.IADD R80, R80, 0x1, R4.reuse ;  /* 0x0000000150501824 */ /* 0x100fe400078e0204 */
[----:B------:R-:W-:Y:S01]  /*9de0*/  @P1 IMAD.IADD R4, R82, 0x1, R4 ;  /* 0x0000000152041824 */ /* 0x000fe200078e0204 */
[----:B------:R-:W-:Y:S06]  /*9df0*/  @P0 BRA `(.L_x_124) ;  /* 0x00000000000c0947 */ /* 0x000fec0003800000 */
[----:B------:R-:W-:Y:S04]  /*9e00*/  SHF.L.U32 R0, R157, 0x1f, RZ ;  /* 0x0000001f9d007819 */ /* 0x000fe800000006ff */
[----:B------:R-:W1:Y:S02]  /*9e10*/  SYNCS.PHASECHK.TRANS64.TRYWAIT P0, [R3+URZ+0x30], R0 ;  /* 0x00003000030075a7 */ /* 0x000e6400080011ff */
[----:B-1----:R-:W-:Y:S05]  /*9e20*/  @!P0 BRA `(.L_x_125) ;  /* 0x0000002000208947 */ /* 0x002fea0003800000 */
.L_x_124:
[----:B------:R-:W-:Y:S05]  /*9e30*/  BSYNC B0 ;  /* 0x0000000000007941 */ /* 0x000fea0003800000 */
.L_x_123:
[----:B------:R-:W-:Y:S11]  /*9e40*/  ISETP.NE.AND P0, PT, R96, RZ, PT ;  /* 0x000000ff6000720c */ /* 0x000ff60003f05270 */
[----:B------:R-:W-:Y:S02]  /*9e50*/  @!UPT UIADD3 URZ, UPT, UPT, URZ, URZ, URZ ;  /* 0x000000fffffff290 */ /* 0x000fe4000fffe0ff */
[----:B------:R3:W4:Y:S01]  /*9e60*/  @P0 LDS.128 R76, [R75+UR44+0x400] ;  /* 0x0004002c4b4c0984 */ /* 0x0007220008000c00 */
[----:B------:R-:W-:Y:S01]  /*9e70*/  @P0 IMAD.IADD R81, R81, 0x1, R80 ;  /* 0x0000000151510824 */ /* 0x000fe200078e0250 */
[C---:B-1----:R-:W-:Y:S01]  /*9e80*/  @P0 IADD3 R3, PT, PT, R82.reuse, R80, RZ ;  /* 0x0000005052030210 */ /* 0x042fe20007ffe0ff */
[C---:B------:R-:W-:Y:S01]  /*9e90*/  @P0 IMAD.IADD R0, R82.reuse, 0x1, R2 ;  /* 0x0000000152000824 */ /* 0x040fe200078e0202 */
[----:B------:R3:W1:Y:S02]  /*9ea0*/  @P0 LDS.128 R84, [R4+0x400] ;  /* 0x0004000004540984 */ /* 0x0006640000000c00 */
[----:B------:R-:W-:Y:S02]  /*9eb0*/  @P0 IADD3 R82, PT, PT, R82, R81, RZ ;  /* 0x0000005152520210 */ /* 0x000fe40007ffe0ff */
[----:B------:R3:W2:Y:S04]  /*9ec0*/  @P0 LDS.128 R92, [R2+0x400] ;  /* 0x00040000025c0984 */ /* 0x0006a80000000c00 */
[----:B------:R3:W1:Y:S04]  /*9ed0*/  @P0 LDS.128 R100, [R0+0x400] ;  /* 0x0004000000640984 */ /* 0x0006680000000c00 */
[----:B------:R3:W1:Y:S04]  /*9ee0*/  @P0 LDS.128 R108, [R80+0x400] ;  /* 0x00040000506c0984 */ /* 0x0006680000000c00 */
[----:B------:R3:W1:Y:S04]  /*9ef0*/  @P0 LDS.128 R116, [R3+0x400] ;  /* 0x0004000003740984 */ /* 0x0006680000000c00 */
[----:B------:R3:W1:Y:S04]  /*9f00*/  @P0 LDS.128 R124, [R81+0x400] ;  /* 0x00040000517c0984 */ /* 0x0006680000000c00 */
[----:B------:R3:W1:Y:S02]  /*9f10*/  @P0 LDS.128 R132, [R82+0x400] ;  /* 0x0004000052840984 */ /* 0x0006640000000c00 */
.L_x_122:
[----:B------:R-:W-:Y:S05]  /*9f20*/  BSYNC B1 ;  /* 0x0000000000017941 */ /* 0x000fea0003800000 */
.L_x_121:
[----:B---3--:R-:W-:Y:S05]  /*9f30*/  VIADD R0, R71, 0xc0 ;  /* 0x000000c047007836 */ /* 0x008fea0000000000 */
[----:B------:R-:W-:Y:S04]  /*9f40*/  SHF.R.U32.HI R0, RZ, 0x15, R0 ;  /* 0x00000015ff007819 */ /* 0x000fe80000011600 */
[----:B------:R-:W-:Y:S11]  /*9f50*/  LOP3.LUT P0, RZ, R0, 0x3, R143, 0x48, !PT ;  /* 0x0000000300ff7812 */ /* 0x000ff6000780488f */
[----:B------:R-:W-:Y:S02]  /*9f60*/  @!UPT UIADD3 URZ, UPT, UPT, URZ, URZ, URZ ;  /* 0x000000fffffff290 */ /* 0x000fe4000fffe0ff */
[----:B------:R-:W-:Y:S05]  /*9f70*/  @!P0 BRA `(.L_x_126) ;  /* 0x0000000000408947 */ /* 0x000fea0003800000 */
[----:B------:R-:W3:Y:S01]  /*9f80*/  LDCU.64 UR8, c[0x4][0x70] ;  /* 0x01000e00ff0877ac */ /* 0x000ee20008000a00 */
[----:B------:R-:W-:Y:S01]  /*9f90*/  MOV R3, 0x0 ;  /* 0x0000000000037802 */ /* 0x000fe20000000f00 */
[----:B--2---:R-:W-:Y:S02]  /*9fa0*/  HFMA2 R12, -RZ, RZ, 0, 5.9604644775390625e-08 ;  /* 0x00000001ff0c7431 */ /* 0x004fe400000001ff */
[----:B------:R-:W-:Y:S02]  /*9fb0*/  IMAD.MOV.U32 R8, RZ, RZ, 0x192 ;  /* 0x00000192ff087424 */ /* 0x000fe400078e00ff */
[----:B------:R-:W-:Y:S01]  /*9fc0*/  IMAD.MOV.U32 R13, RZ, RZ, RZ ;  /* 0x000000ffff0d7224 */ /* 0x000fe200078e00ff */
[----:B------:R-:W2:Y:S01]  /*9fd0*/  LDCU.64 UR6, c[0x4][0x78] ;  /* 0x01000f00ff0677ac */ /* 0x000ea20008000a00 */
[----:B------:R-:W1:Y:S01]  /*9fe0*/  LDC.64 R2, c[0x4][R3] ;  /* 0x0100000003027b82 */ /* 0x000e620000000a00 */
[----:B------:R-:W5:Y:S01]  /*9ff0*/  LDCU.64 UR4, c[0x4][0x10] ;  /* 0x01000200ff0477ac */ /* 0x000f620008000a00 */
[----:B---3--:R-:W-:Y:S01]  /*a000*/  MOV R5, UR9 ;  /* 0x0000000900057c02 */ /* 0x008fe20008000f00 */
[----:B------:R-:W-:Y:S01]  /*a010*/  IMAD.U32 R4, RZ, RZ, UR8 ;  /* 0x00000008ff047e24 */ /* 0x000fe2000f8e00ff */
[----:B--2---:R-:W-:Y:S01]  /*a020*/  MOV R7, UR7 ;  /* 0x0000000700077c02 */ /* 0x004fe20008000f00 */
[----:B------:R-:W-:Y:S01]  /*a030*/  IMAD.U32 R6, RZ, RZ, UR6 ;  /* 0x00000006ff067e24 */ /* 0x000fe2000f8e00ff */
[----:B-----5:R-:W-:Y:S01]  /*a040*/  MOV R11, UR5 ;  /* 0x00000005000b7c02 */ /* 0x020fe20008000f00 */
[----:B------:R-:W-:Y:S02]  /*a050*/  IMAD.U32 R10, RZ, RZ, UR4 ;  /* 0x00000004ff0a7e24 */ /* 0x000fe4000f8e00ff */
[----:B------:R-:W-:Y:S07]  /*a060*/  LEPC R20, `(.L_x_126) ;  /* 0x000000001014794e */ /* 0x000fee0000000000 */
[----:B-1--4-:R-:W-:Y:S05]  /*a070*/  CALL.ABS.NOINC R2 ;  /* 0x0000000002007343 */ /* 0x012fea0003c00000 */
.L_x_126:
[----:B------:R-:W-:Y:S01]  /*a080*/  ISETP.NE.AND P0, PT, R160, RZ, PT ;  /* 0x000000ffa000720c */ /* 0x000fe20003f05270 */
[----:B------:R-:W-:Y:S05]  /*a090*/  WARPSYNC.ALL ;  /* 0x0000000000007948 */ /* 0x000fea0003800000 */
[----:B------:R-:W-:Y:S01]  /*a0a0*/  R2UR UR4, R71 ;  /* 0x00000000470472ca */ /* 0x000fe200000e0000 */
[----:B------:R-:W3:Y:S01]  /*a0b0*/  S2UR UR6, SR_CgaCtaId ;  /* 0x00000000000679c3 */ /* 0x000ee20000008800 */
[----:B------:R-:W-:Y:S01]  /*a0c0*/  R2UR UR5, R74 ;  /* 0x000000004a0572ca */ /* 0x000fe200000e0000 */
[----:B------:R-:W-:Y:S01]  /*a0d0*/  BSSY.RECONVERGENT B0, `(.L_x_127) ;  /* 0x0000100000007945 */ /* 0x000fe20003800200 */
[C---:B----4-:R-:W-:Y:S02]  /*a0e0*/  SHF.L.U32 R71, R76.reuse, 0x10, RZ ;  /* 0x000000104c477819 */ /* 0x050fe400000006ff */
[----:B------:R-:W-:Y:S02]  /*a0f0*/  LOP3.LUT R72, R76, 0xffff0000, RZ, 0xc0, !PT ;  /* 0xffff00004c487812 */ /* 0x000fe400078ec0ff */
[C---:B------:R-:W-:Y:S02]  /*a100*/  SHF.L.U32 R74, R77.reuse, 0x10, RZ ;  /* 0x000000104d4a7819 */ /* 0x040fe400000006ff */
[----:B------:R-:W-:Y:S02]  /*a110*/  LOP3.LUT R75, R77, 0xffff0000, RZ, 0xc0, !PT ;  /* 0xffff00004d4b7812 */ /* 0x000fe400078ec0ff */
[C---:B------:R-:W-:Y:S01]  /*a120*/  SHF.L.U32 R76, R78.reuse, 0x10, RZ ;  /* 0x000000104e4c7819 */ /* 0x040fe200000006ff */
[----:B--2---:R-:W2:Y:S01]  /*a130*/  LDTM.x64 R4, tmem[UR4+0xc0] ;  /* 0x0000c004000479ee */ /* 0x004ea20008340000 */
[----:B------:R-:W-:Y:S01]  /*a140*/  LOP3.LUT R77, R78, 0xffff0000, RZ, 0xc0, !PT ;  /* 0xffff00004e4d7812 */ /* 0x000fe200078ec0ff */
[----:B------:R-:W-:Y:S01]  /*a150*/  NOP ;  /* 0x0000000000007918 */ /* 0x000fe20000000000 */
[C---:B------:R-:W-:Y:S01]  /*a160*/  SHF.L.U32 R78, R79.reuse, 0x10, RZ ;  /* 0x000000104f4e7819 */ /* 0x040fe200000006ff */
[----:B------:R-:W-:Y:S01]  /*a170*/  UIADD3 UR4, UPT, UPT, UR5, 0xb0, URZ ;  /* 0x000000b005047890 */ /* 0x000fe2000fffe0ff */
[----:B------:R-:W-:Y:S02]  /*a180*/  LOP3.LUT R79, R79, 0xffff0000, RZ, 0xc0, !PT ;  /* 0xffff00004f4f7812 */ /* 0x000fe400078ec0ff */
[C---:B-1----:R-:W-:Y:S02]  /*a190*/  SHF.L.U32 R80, R84.reuse, 0x10, RZ ;  /* 0x0000001054507819 */ /* 0x042fe400000006ff */
[----:B------:R-:W-:Y:S02]  /*a1a0*/  LOP3.LUT R81, R84, 0xffff0000, RZ, 0xc0, !PT ;  /* 0xffff000054517812 */ /* 0x000fe400078ec0ff */
[C---:B------:R-:W-:Y:S02]  /*a1b0*/  SHF.L.U32 R82, R85.reuse, 0x10, RZ ;  /* 0x0000001055527819 */ /* 0x040fe400000006ff */
[----:B------:R-:W-:Y:S02]  /*a1c0*/  LOP3.LUT R83, R85, 0xffff0000, RZ, 0xc0, !PT ;  /* 0xffff000055537812 */ /* 0x000fe400078ec0ff */
[C---:B------:R-:W-:Y:S02]  /*a1d0*/  SHF.L.U32 R84, R86.reuse, 0x10, RZ ;  /* 0x0000001056547819 */ /* 0x040fe400000006ff */
[----:B------:R-:W-:Y:S02]  /*a1e0*/  LOP3.LUT R85, R86, 0xffff0000, RZ, 0xc0, !PT ;  /* 0xffff000056557812 */ /* 0x000fe400078ec0ff */
[C---:B------:R-:W-:Y:S02]  /*a1f0*/  SHF.L.U32 R86, R87.reuse, 0x10, RZ ;  /* 0x0000001057567819 */ /* 0x040fe400000006ff */
[----:B------:R-:W-:Y:S02]  /*a200*/  LOP3.LUT R87, R87, 0xffff0000, RZ, 0xc0, !PT ;  /* 0xffff000057577812 */ /* 0x000fe400078ec0ff */
[C---:B------:R-:W-:Y:S01]  /*a210*/  SHF.L.U32 R88, R92.reuse, 0x10, RZ ;  /* 0x000000105c587819 */ /* 0x040fe200000006ff */
[----:B---3--:R-:W-:Y:S01]  /*a220*/  UPRMT UR4, UR6, 0x654, UR4 ;  /* 0x0000065406047896 */ /* 0x008fe20008000004 */
[----:B------:R-:W-:Y:S01]  /*a230*/  LOP3.LUT R89, R92, 0xffff0000, RZ, 0xc0, !PT ;  /* 0xffff00005c597812 */ /* 0x000fe200078ec0ff */
[C---:B--2---:R-:W-:Y:S01]  /*a240*/  FMUL R4, R70.reuse, R4 ;  /* 0x0000000446047220 */ /* 0x044fe20000400000 */
[C---:B------:R-:W-:Y:S01]  /*a250*/  SHF.L.U32 R90, R93.reuse, 0x10, RZ ;  /* 0x000000105d5a7819 */ /* 0x040fe200000006ff */
[----:B------:R-:W-:Y:S01]  /*a260*/  FMUL R5, R70, R5 ;  /* 0x0000000546057220 */ /* 0x000fe20000400000 */
[----:B------:R-:W-:Y:S01]  /*a270*/  LOP3.LUT R91, R93, 0xffff0000, RZ, 0xc0, !PT ;  /* 0xffff00005d5b7812 */ /* 0x000fe200078ec0ff */
[C---:B------:R-:W-:Y:S01]  /*a280*/  FFMA R4, R73.reuse, R71, R4 ;  /* 0x0000004749047223 */ /* 0x040fe20000000004 */
[C---:B------:R-:W-:Y:S01]  /*a290*/  SHF.L.U32 R92, R94.reuse, 0x10, RZ ;  /* 0x000000105e5c7819 */ /* 0x040fe200000006ff */
[----:B------:R-:W-:Y:S01]  /*a2a0*/  FFMA R5, R73, R72, R5 ;  /* 0x0000004849057223 */ /* 0x000fe20000000005 */
[----:B------:R-:W-:Y:S01]  /*a2b0*/  LOP3.LUT R93, R94, 0xffff0000, RZ, 0xc0, !PT ;  /* 0xffff00005e5d7812 */ /* 0x000fe200078ec0ff */
[----:B------:R-:W-:Y:S01]  /*a2c0*/  SYNCS.ARRIVE.TRANS64.RED.A1T0 RZ, [UR4], RZ ;  /* 0x000000ffffff79a7 */ /* 0x000fe20008100404 */
[----:B------:R-:W-:Y:S01]  /*a2d0*/  SHF.L.U32 R94, R95, 0x10, RZ ;  /* 0x000000105f5e7819 */ /* 0x000fe200000006ff */
[C---:B------:R-:W-:Y:S01]  /*a2e0*/  FMUL R6, R70.reuse, R6 ;  /* 0x0000000646067220 */ /* 0x040fe20000400000 */
[----:B------:R-:W-:Y:S01]  /*a2f0*/  F2FP.BF16.F32.PACK_AB R4, R5, R4 ;  /* 0x000000040504723e */ /* 0x000fe200000010ff */
[----:B------:R-:W-:Y:S01]  /*a300*/  FMUL R7, R70, R7 ;  /* 0x0000000746077220 */ /* 0x000fe20000400000 */
[----:B------:R-:W-:Y:S01]  /*a310*/  LOP3.LUT R95, R95, 0xffff0000, RZ, 0xc0, !PT ;  /* 0xffff00005f5f7812 */ /* 0x000fe200078ec0ff */
[C---:B------:R-:W-:Y:S01]  /*a320*/  FFMA R6, R73.reuse, R74, R6 ;  /* 0x0000004a49067223 */ /* 0x040fe20000000006 */
[C---:B------:R-:W-:Y:S01]  /*a330*/  SHF.L.U32 R96, R100.reuse, 0x10, RZ ;  /* 0x0000001064607819 */ /* 0x040fe200000006ff */
[----:B------:R-:W-:Y:S01]  /*a340*/  FFMA R7, R73, R75, R7 ;  /* 0x0000004b49077223 */ /* 0x000fe20000000007 */
[----:B------:R-:W-:Y:S01]  /*a350*/  LOP3.LUT R97, R100, 0xffff0000, RZ, 0xc0, !PT ;  /* 0xffff000064617812 */ /* 0x000fe200078ec0ff */
[C---:B------:R-:W-:Y:S01]  /*a360*/  FMUL R8, R70.reuse, R8 ;  /* 0x0000000846087220 */ /* 0x040fe20000400000 */
[----:B------:R-:W-:Y:S01]  /*a370*/  SHF.L.U32 R98, R101, 0x10, RZ ;  /* 0x0000001065627819 */ /* 0x000fe200000006ff */
        /* <DEDUP_REMOVED lines=8> */
[C---:B------:R-:W-:Y:S01]  /*a400*/  FMUL R11, R70.reuse, R11 ;  /* 0x0000000b460b7220 */ /* 0x040fe20000400000 */
[----:B------:R-:W-:Y:S01]  /*a410*/  F2FP.BF16.F32.PACK_AB R6, R9, R8 ;  /* 0x000000080906723e */ /* 0x000fe200000010ff */
[----:B------:R-:W-:Y:S01]  /*a420*/  FFMA R10, R73, R78, R10 ;  /* 0x0000004e490a7223 */ /* 0x000fe2000000000a */
[C---:B------:R-:W-:Y:S01]  /*a430*/  SHF.L.U32 R102, R103.reuse, 0x10, RZ ;  /* 0x0000001067667819 */ /* 0x040fe200000006ff */
[C---:B------:R-:W-:Y:S01]  /*a440*/  FMUL R0, R70.reuse, R12 ;  /* 0x0000000c46007220 */ /* 0x040fe20000400000 */
[----:B------:R-:W-:Y:S01]  /*a450*/  LOP3.LUT R103, R103, 0xffff0000, RZ, 0xc0, !PT ;  /* 0xffff000067677812 */ /* 0x000fe200078ec0ff */
[----:B------:R-:W-:Y:S01]  /*a460*/  FMUL R2, R70, R13 ;  /* 0x0000000d46027220 */ /* 0x000fe20000400000 */
[----:B------:R-:W-:Y:S01]  /*a470*/  SHF.L.U32 R104, R108, 0x10, RZ ;  /* 0x000000106c687819 */ /* 0x000fe200000006ff */
[----:B------:R-:W-:Y:S01]  /*a480*/  FMUL R3, R70, R14 ;  /* 0x0000000e46037220 */ /* 0x000fe20000400000 */
[----:B------:R-:W-:Y:S01]  /*a490*/  LOP3.LUT R105, R108, 0xffff0000, RZ, 0xc0, !PT ;  /* 0xffff00006c697812 */ /* 0x000fe200078ec0ff */
[----:B------:R-:W-:Y:S01]  /*a4a0*/  FFMA R11, R73, R79, R11 ;  /* 0x0000004f490b7223 */ /* 0x000fe2000000000b */
[C---:B------:R-:W-:Y:S01]  /*a4b0*/  SHF.L.U32 R106, R109.reuse, 0x10, RZ ;  /* 0x000000106d6a7819 */ /* 0x040fe200000006ff */
[C---:B------:R-:W-:Y:S01]  /*a4c0*/  FMUL R15, R70.reuse, R15 ;  /* 0x0000000f460f7220 */ /* 0x040fe20000400000 */
[----:B------:R-:W-:Y:S01]  /*a4d0*/  LOP3.LUT R107, R109, 0xffff0000, RZ, 0xc0, !PT ;  /* 0xffff00006d6b7812 */ /* 0x000fe200078ec0ff */
[----:B------:R-:W-:Y:S01]  /*a4e0*/  FFMA R0, R73, R80, R0 ;  /* 0x0000005049007223 */ /* 0x000fe20000000000 */
[----:B------:R-:W-:Y:S01]  /*a4f0*/  F2FP.BF16.F32.PACK_AB R7, R11, R10 ;  /* 0x0000000a0b07723e */ /* 0x000fe200000010ff */
[----:B------:R-:W-:Y:S01]  /*a500*/  FMUL R12, R70, R16 ;  /* 0x00000010460c7220 */ /* 0x000fe20000400000 */
[C---:B------:R-:W-:Y:S01]  /*a510*/  SHF.L.U32 R108, R110.reuse, 0x10, RZ ;  /* 0x000000106e6c7819 */ /* 0x040fe200000006ff */
[----:B------:R-:W-:Y:S01]  /*a520*/  FFMA R2, R73, R81, R2 ;  /* 0x0000005149027223 */ /* 0x000fe20000000002 */
[----:B------:R-:W-:Y:S01]  /*a530*/  LOP3.LUT R109, R110, 0xffff0000, RZ, 0xc0, !PT ;  /* 0xffff00006e6d7812 */ /* 0x000fe200078ec0ff */
[----:B------:R-:W-:Y:S01]  /*a540*/  FMUL R13, R70, R17 ;  /* 0x00000011460d7220 */ /* 0x000fe20000400000 */
[----:B------:R-:W-:Y:S01]  /*a550*/  SHF.L.U32 R110, R111, 0x10, RZ ;  /* 0x000000106f6e7819 */ /* 0x000fe200000006ff */
[----:B------:R-:W-:Y:S01]  /*a560*/  FFMA R3, R73, R82, R3 ;  /* 0x0000005249037223 */ /* 0x000fe20000000003 */
[----:B------:R-:W-:Y:S01]  /*a570*/  F2FP.BF16.F32.PACK_AB R8, R2, R0 ;  /* 0x000000000208723e */ /* 0x000fe200000010ff */
[----:B------:R-:W-:Y:S01]  /*a580*/  FMUL R14, R70, R18 ;  /* 0x00000012460e7220 */ /* 0x000fe20000400000 */
[----:B------:R-:W-:Y:S01]  /*a590*/  LOP3.LUT R111, R111, 0xffff0000, RZ, 0xc0, !PT ;  /* 0xffff00006f6f7812 */ /* 0x000fe200078ec0ff */
[----:B------:R1:W-:Y:S01]  /*a5a0*/  STS.128 [R164+UR44+0xc400], R4 ;  /* 0x00c40004a4007988 */ /* 0x0003e20008000c2c */
[C---:B------:R-:W-:Y:S01]  /*a5b0*/  FFMA R15, R73.reuse, R83, R15 ;  /* 0x00000053490f7223 */ /* 0x040fe2000000000f */
[C---:B------:R-:W-:Y:S01]  /*a5c0*/  SHF.L.U32 R112, R116.reuse, 0x10, RZ ;  /* 0x0000001074707819 */ /* 0x040fe200000006ff */
[C---:B------:R-:W-:Y:S01]  /*a5d0*/  FFMA R12, R73.reuse, R84, R12 ;  /* 0x00000054490c7223 */ /* 0x040fe2000000000c */
[C---:B------:R-:W-:Y:S01]  /*a5e0*/  FFMA R13, R73.reuse, R85, R13 ;  /* 0x00000055490d7223 */ /* 0x040fe2000000000d */
[----:B------:R-:W-:Y:S01]  /*a5f0*/  LOP3.LUT R113, R116, 0xffff0000, RZ, 0xc0, !PT ;  /* 0xffff000074717812 */ /* 0x000fe200078ec0ff */
[----:B------:R-:W-:Y:S01]  /*a600*/  FFMA R14, R73, R86, R14 ;  /* 0x00000056490e7223 */ /* 0x000fe2000000000e */
[----:B------:R-:W-:Y:S01]  /*a610*/  F2FP.BF16.F32.PACK_AB R9, R15, R3 ;  /* 0x000000030f09723e */ /* 0x000fe200000010ff */
[C---:B------:R-:W-:Y:S01]  /*a620*/  FMUL R19, R70.reuse, R19 ;  /* 0x0000001346137220 */ /* 0x040fe20000400000 */
[----:B------:R-:W-:Y:S01]  /*a630*/  F2FP.BF16.F32.PACK_AB R10, R13, R12 ;  /* 0x0000000c0d0a723e */ /* 0x000fe200000010ff */
[C---:B------:R-:W-:Y:S01]  /*a640*/  FMUL R16, R70.reuse, R20 ;  /* 0x0000001446107220 */ /* 0x040fe20000400000 */
[C---:B------:R-:W-:Y:S01]  /*a650*/  FMUL R17, R70.reuse, R21 ;  /* 0x0000001546117220 */ /* 0x040fe20000400000 */
[----:B------:R-:W-:Y:S01]  /*a660*/  FFMA R19, R73, R87, R19 ;  /* 0x0000005749137223 */ /* 0x000fe20000000013 */
[C---:B------:R-:W-:Y:S01]  /*a670*/  FMUL R18, R70.reuse, R22 ;  /* 0x0000001646127220 */ /* 0x040fe20000400000 */
[----:B------:R-:W-:Y:S01]  /*a680*/  SHF.L.U32 R114, R117, 0x10, RZ ;  /* 0x0000001075727819 */ /* 0x000fe200000006ff */
[C---:B------:R-:W-:Y:S01]  /*a690*/  FFMA R16, R73.reuse, R88, R16 ;  /* 0x0000005849107223 */ /* 0x040fe20000000010 */
[----:B------:R-:W-:Y:S01]  /*a6a0*/  FFMA R17, R73, R89, R17 ;  /* 0x0000005949117223 */ /* 0x000fe20000000011 */
[----:B------:R-:W-:Y:S01]  /*a6b0*/  F2FP.BF16.F32.PACK_AB R11, R19, R14 ;  /* 0x0000000e130b723e */ /* 0x000fe200000010ff */
[----:B------:R-:W-:Y:S01]  /*a6c0*/  FFMA R18, R73, R90, R18 ;  /* 0x0000005a49127223 */ /* 0x000fe20000000012 */
[C---:B------:R-:W-:Y:S01]  /*a6d0*/  FMUL R23, R70.reuse, R23 ;  /* 0x0000001746177220 */ /* 0x040fe20000400000 */
[----:B------:R-:W-:Y:S01]  /*a6e0*/  LOP3.LUT R115, R117, 0xffff0000, RZ, 0xc0, !PT ;  /* 0xffff000075737812 */ /* 0x000fe200078ec0ff */
[C---:B------:R-:W-:Y:S01]  /*a6f0*/  FMUL R20, R70.reuse, R24 ;  /* 0x0000001846147220 */ /* 0x040fe20000400000 */
[----:B------:R1:W-:Y:S01]  /*a700*/  STS.128 [R163+0xc400], R8 ;  /* 0x00c40008a3007388 */ /* 0x0003e20000000c00 */
[----:B------:R-:W-:Y:S01]  /*a710*/  F2FP.BF16.F32.PACK_AB R16, R17, R16 ;  /* 0x000000101110723e */ /* 0x000fe200000010ff */
[C---:B------:R-:W-:Y:S01]  /*a720*/  FFMA R23, R73.reuse, R91, R23 ;  /* 0x0000005b49177223 */ /* 0x040fe20000000017 */
[----:B------:R-:W-:Y:S01]  /*a730*/  FFMA R20, R73, R92, R20 ;  /* 0x0000005c49147223 */ /* 0x000fe20000000014 */
[----:B------:R-:W-:Y:S01]  /*a740*/  FMUL R21, R70, R25 ;  /* 0x0000001946157220 */ /* 0x000fe20000400000 */
[----:B------:R-:W-:Y:S01]  /*a750*/  SHF.L.U32 R116, R118, 0x10, RZ ;  /* 0x0000001076747819 */ /* 0x000fe200000006ff */
[C---:B------:R-:W-:Y:S01]  /*a760*/  FMUL R22, R70.reuse, R26 ;  /* 0x0000001a46167220 */ /* 0x040fe20000400000 */
[----:B------:R-:W-:Y:S01]  /*a770*/  F2FP.BF16.F32.PACK_AB R17, R23, R18 ;  /* 0x000000121711723e */ /* 0x000fe200000010ff */
[C---:B------:R-:W-:Y:S01]  /*a780*/  FFMA R21, R73.reuse, R93, R21 ;  /* 0x0000005d49157223 */ /* 0x040fe20000000015 */
[----:B------:R-:W-:Y:S01]  /*a790*/  FMUL R27, R70, R27 ;  /* 0x0000001b461b7220 */ /* 0x000fe20000400000 */
[----:B------:R-:W-:Y:S01]  /*a7a0*/  FFMA R22, R73, R94, R22 ;  /* 0x0000005e49167223 */ /* 0x000fe20000000016 */
[----:B------:R-:W-:Y:S01]  /*a7b0*/  LOP3.LUT R117, R118, 0xffff0000, RZ, 0xc0, !PT ;  /* 0xffff000076757812 */ /* 0x000fe200078ec0ff */
[C---:B------:R-:W-:Y:S01]  /*a7c0*/  FMUL R24, R70.reuse, R28 ;  /* 0x0000001c46187220 */ /* 0x040fe20000400000 */
[----:B------:R-:W-:Y:S01]  /*a7d0*/  F2FP.BF16.F32.PACK_AB R18, R21, R20 ;  /* 0x000000141512723e */ /* 0x000fe200000010ff */
[C---:B------:R-:W-:Y:S01]  /*a7e0*/  FFMA R27, R73.reuse, R95, R27 ;  /* 0x0000005f491b7223 */ /* 0x040fe2000000001b */
[C---:B------:R-:W-:Y:S01]  /*a7f0*/  FMUL R25, R70.reuse, R29 ;  /* 0x0000001d46197220 */ /* 0x040fe20000400000 */
[----:B------:R-:W-:Y:S01]  /*a800*/  FFMA R24, R73, R96, R24 ;  /* 0x0000006049187223 */ /* 0x000fe20000000018 */
[----:B------:R-:W-:Y:S01]  /*a810*/  SHF.L.U32 R118, R119, 0x10, RZ ;  /* 0x0000001077767819 */ /* 0x000fe200000006ff */
[C---:B------:R-:W-:Y:S01]  /*a820*/  FMUL R26, R70.reuse, R30 ;  /* 0x0000001e461a7220 */ /* 0x040fe20000400000 */
[----:B------:R-:W-:Y:S01]  /*a830*/  F2FP.BF16.F32.PACK_AB R19, R27, R22 ;  /* 0x000000161b13723e */ /* 0x000fe200000010ff */
[C---:B------:R-:W-:Y:S01]  /*a840*/  FFMA R25, R73.reuse, R97, R25 ;  /* 0x0000006149197223 */ /* 0x040fe20000000019 */
[C---:B------:R-:W-:Y:S01]  /*a850*/  FMUL R31, R70.reuse, R31 ;  /* 0x0000001f461f7220 */ /* 0x040fe20000400000 */
[----:B------:R-:W-:Y:S01]  /*a860*/  FFMA R26, R73, R98, R26 ;  /* 0x00000062491a7223 */ /* 0x000fe2000000001a */
[----:B------:R-:W-:Y:S01]  /*a870*/  LOP3.LUT R119, R119, 0xffff0000, RZ, 0xc0, !PT ;  /* 0xffff000077777812 */ /* 0x000fe200078ec0ff */
[----:B------:R1:W-:Y:S01]  /*a880*/  STS.128 [R162+0xc400], R16 ;  /* 0x00c40010a2007388 */ /* 0x0003e20000000c00 */
[----:B------:R-:W-:Y:S01]  /*a890*/  F2FP.BF16.F32.PACK_AB R24, R25, R24 ;  /* 0x000000181918723e */ /* 0x000fe200000010ff */
[C---:B------:R-:W-:Y:S01]  /*a8a0*/  FFMA R31, R73.reuse, R99, R31 ;  /* 0x00000063491f7223 */ /* 0x040fe2000000001f */
[C---:B------:R-:W-:Y:S01]  /*a8b0*/  FMUL R28, R70.reuse, R32 ;  /* 0x00000020461c7220 */ /* 0x040fe20000400000 */
[C---:B------:R-:W-:Y:S01]  /*a8c0*/  FMUL R29, R70.reuse, R33 ;  /* 0x00000021461d7220 */ /* 0x040fe20000400000 */
[----:B------:R-:W-:Y:S01]  /*a8d0*/  FMUL R30, R70, R34 ;  /* 0x00000022461e7220 */ /* 0x000fe20000400000 */
[----:B------:R-:W-:Y:S01]  /*a8e0*/  SHF.L.U32 R120, R124, 0x10, RZ ;  /* 0x000000107c787819 */ /* 0x000fe200000006ff */
[----:B------:R-:W-:Y:S01]  /*a8f0*/  FFMA R28, R73, R100, R28 ;  /* 0x00000064491c7223 */ /* 0x000fe2000000001c */
[----:B------:R-:W-:Y:S01]  /*a900*/  F2FP.BF16.F32.PACK_AB R25, R31, R26 ;  /* 0x0000001a1f19723e */ /* 0x000fe200000010ff */
[C---:B------:R-:W-:Y:S01]  /*a910*/  FFMA R29, R73.reuse, R101, R29 ;  /* 0x00000065491d7223 */ /* 0x040fe2000000001d */
[----:B------:R-:W-:Y:S01]  /*a920*/  FFMA R30, R73, R102, R30 ;  /* 0x00000066491e7223 */ /* 0x000fe2000000001e */
[----:B------:R-:W-:Y:S01]  /*a930*/  FMUL R35, R70, R35 ;  /* 0x0000002346237220 */ /* 0x000fe20000400000 */
        /* <DEDUP_REMOVED lines=34> */
[----:B------:R-:W-:Y:S01]  /*ab60*/  FFMA R41, R73, R113, R41 ;  /* 0x0000007149297223 */ /* 0x000fe20000000029 */
[C---:B------:R-:W-:Y:S01]  /*ab70*/  FMUL R47, R70.reuse, R47 ;  /* 0x0000002f462f7220 */ /* 0x040fe20000400000 */
[C---:B------:R-:W-:Y:S01]  /*ab80*/  FMUL R44, R70.reuse, R48 ;  /* 0x00000030462c7220 */ /* 0x040fe20000400000 */
[----:B------:R-:W-:Y:S01]  /*ab90*/  FMUL R45, R70, R49 ;  /* 0x00000031462d7220 */ /* 0x000fe20000400000 */
[----:B------:R1:W-:Y:S01]  /*aba0*/  STS.128 [R153+0xc400], R32 ;  /* 0x00c4002099007388 */ /* 0x0003e20000000c00 */
[----:B------:R-:W-:Y:S01]  /*abb0*/  LOP3.LUT R127, R127, 0xffff0000, RZ, 0xc0, !PT ;  /* 0xffff00007f7f7812 */ /* 0x000fe200078ec0ff */
[----:B------:R-:W-:Y:S01]  /*abc0*/  FFMA R42, R73, R114, R42 ;  /* 0x00000072492a7223 */ /* 0x000fe2000000002a */
[----:B------:R-:W-:Y:S01]  /*abd0*/  F2FP.BF16.F32.PACK_AB R40, R41, R40 ;  /* 0x000000282928723e */ /* 0x000fe200000010ff */
[C---:B------:R-:W-:Y:S01]  /*abe0*/  FFMA R47, R73.reuse, R115, R47 ;  /* 0x00000073492f7223 */ /* 0x040fe2000000002f */
[C---:B------:R-:W-:Y:S01]  /*abf0*/  FFMA R44, R73.reuse, R116, R44 ;  /* 0x00000074492c7223 */ /* 0x040fe2000000002c */
[----:B------:R-:W-:Y:S01]  /*ac00*/  SHF.L.U32 R128, R132, 0x10, RZ ;  /* 0x0000001084807819 */ /* 0x000fe200000006ff */
[C---:B------:R-:W-:Y:S01]  /*ac10*/  FFMA R45, R73.reuse, R117, R45 ;  /* 0x00000075492d7223 */ /* 0x040fe2000000002d */
[C---:B------:R-:W-:Y:S01]  /*ac20*/  FMUL R46, R70.reuse, R50 ;  /* 0x00000032462e7220 */ /* 0x040fe20000400000 */
[C---:B------:R-:W-:Y:S01]  /*ac30*/  FMUL R51, R70.reuse, R51 ;  /* 0x0000003346337220 */ /* 0x040fe20000400000 */
[C---:B------:R-:W-:Y:S01]  /*ac40*/  FMUL R48, R70.reuse, R52 ;  /* 0x0000003446307220 */ /* 0x040fe20000400000 */
[C---:B------:R-:W-:Y:S01]  /*ac50*/  FMUL R49, R70.reuse, R53 ;  /* 0x0000003546317220 */ /* 0x040fe20000400000 */
[C---:B------:R-:W-:Y:S01]  /*ac60*/  FFMA R46, R73.reuse, R118, R46 ;  /* 0x00000076492e7223 */ /* 0x040fe2000000002e */
[C---:B------:R-:W-:Y:S01]  /*ac70*/  FMUL R50, R70.reuse, R54 ;  /* 0x0000003646327220 */ /* 0x040fe20000400000 */
[C---:B------:R-:W-:Y:S01]  /*ac80*/  FFMA R51, R73.reuse, R119, R51 ;  /* 0x0000007749337223 */ /* 0x040fe20000000033 */
[C---:B------:R-:W-:Y:S01]  /*ac90*/  FMUL R55, R70.reuse, R55 ;  /* 0x0000003746377220 */ /* 0x040fe20000400000 */
[C---:B------:R-:W-:Y:S01]  /*aca0*/  FFMA R48, R73.reuse, R120, R48 ;  /* 0x0000007849307223 */ /* 0x040fe20000000030 */
[C---:B------:R-:W-:Y:S01]  /*acb0*/  FMUL R52, R70.reuse, R56 ;  /* 0x0000003846347220 */ /* 0x040fe20000400000 */
[C---:B------:R-:W-:Y:S01]  /*acc0*/  FFMA R49, R73.reuse, R121, R49 ;  /* 0x0000007949317223 */ /* 0x040fe20000000031 */
[C---:B------:R-:W-:Y:S01]  /*acd0*/  FMUL R53, R70.reuse, R57 ;  /* 0x0000003946357220 */ /* 0x040fe20000400000 */
[----:B------:R-:W-:Y:S01]  /*ace0*/  FFMA R50, R73, R122, R50 ;  /* 0x0000007a49327223 */ /* 0x000fe20000000032 */
[C---:B------:R-:W-:Y:S01]  /*acf0*/  FMUL R54, R70.reuse, R58 ;  /* 0x0000003a46367220 */ /* 0x040fe20000400000 */
[----:B------:R-:W-:Y:S01]  /*ad00*/  F2FP.BF16.F32.PACK_AB R41, R47, R42 ;  /* 0x0000002a2f29723e */ /* 0x000fe200000010ff */
[----:B------:R-:W-:Y:S01]  /*ad10*/  FFMA R55, R73, R123, R55 ;  /* 0x0000007b49377223 */ /* 0x000fe20000000037 */
[C---:B------:R-:W-:Y:S01]  /*ad20*/  FMUL R59, R70.reuse, R59 ;  /* 0x0000003b463b7220 */ /* 0x040fe20000400000 */
[----:B------:R-:W-:Y:S01]  /*ad30*/  F2FP.BF16.F32.PACK_AB R42, R45, R44 ;  /* 0x0000002c2d2a723e */ /* 0x000fe200000010ff */
[----:B------:R-:W-:Y:S01]  /*ad40*/  FFMA R52, R73, R124, R52 ;  /* 0x0000007c49347223 */ /* 0x000fe20000000034 */
[----:B------:R-:W-:Y:S01]  /*ad50*/  F2FP.BF16.F32.PACK_AB R43, R51, R46 ;  /* 0x0000002e332b723e */ /* 0x000fe200000010ff */
[----:B------:R-:W-:Y:S01]  /*ad60*/  FMUL R56, R70, R60 ;  /* 0x0000003c46387220 */ /* 0x000fe20000400000 */
[----:B------:R-:W-:Y:S01]  /*ad70*/  LOP3.LUT R129, R132, 0xffff0000, RZ, 0xc0, !PT ;  /* 0xffff000084817812 */ /* 0x000fe200078ec0ff */
[----:B------:R-:W-:Y:S01]  /*ad80*/  FFMA R53, R73, R125, R53 ;  /* 0x0000007d49357223 */ /* 0x000fe20000000035 */
[----:B------:R-:W-:Y:S01]  /*ad90*/  SHF.L.U32 R130, R133, 0x10, RZ ;  /* 0x0000001085827819 */ /* 0x000fe200000006ff */
[----:B------:R1:W-:Y:S01]  /*ada0*/  STS.128 [R152+0xc400], R40 ;  /* 0x00c4002898007388 */ /* 0x0003e20000000c00 */
[C---:B------:R-:W-:Y:S01]  /*adb0*/  FMUL R57, R70.reuse, R61 ;  /* 0x0000003d46397220 */ /* 0x040fe20000400000 */
[----:B------:R-:W-:Y:S01]  /*adc0*/  FFMA R54, R73, R126, R54 ;  /* 0x0000007e49367223 */ /* 0x000fe20000000036 */
[----:B------:R-:W-:Y:S01]  /*add0*/  LOP3.LUT R131, R133, 0xffff0000, RZ, 0xc0, !PT ;  /* 0xffff000085837812 */ /* 0x000fe200078ec0ff */
[----:B------:R-:W-:Y:S01]  /*ade0*/  FMUL R58, R70, R62 ;  /* 0x0000003e463a7220 */ /* 0x000fe20000400000 */
[C---:B------:R-:W-:Y:S01]  /*adf0*/  FFMA R59, R73.reuse, R127, R59 ;  /* 0x0000007f493b7223 */ /* 0x040fe2000000003b */
[----:B------:R-:W-:Y:S01]  /*ae00*/  SHF.L.U32 R132, R134, 0x10, RZ ;  /* 0x0000001086847819 */ /* 0x000fe200000006ff */
[----:B------:R-:W-:Y:S01]  /*ae10*/  FMUL R63, R70, R63 ;  /* 0x0000003f463f7220 */ /* 0x000fe20000400000 */
[C---:B------:R-:W-:Y:S01]  /*ae20*/  FFMA R56, R73.reuse, R128, R56 ;  /* 0x0000008049387223 */ /* 0x040fe20000000038 */
[----:B------:R-:W-:Y:S01]  /*ae30*/  LOP3.LUT R133, R134, 0xffff0000, RZ, 0xc0, !PT ;  /* 0xffff000086857812 */ /* 0x000fe200078ec0ff */
[C---:B------:R-:W-:Y:S01]  /*ae40*/  FMUL R60, R70.reuse, R64 ;  /* 0x00000040463c7220 */ /* 0x040fe20000400000 */
[----:B------:R-:W-:Y:S01]  /*ae50*/  FFMA R57, R73, R129, R57 ;  /* 0x0000008149397223 */ /* 0x000fe20000000039 */
[----:B------:R-:W-:Y:S01]  /*ae60*/  SHF.L.U32 R134, R135, 0x10, RZ ;  /* 0x0000001087867819 */ /* 0x000fe200000006ff */
[C---:B------:R-:W-:Y:S01]  /*ae70*/  FMUL R61, R70.reuse, R65 ;  /* 0x00000041463d7220 */ /* 0x040fe20000400000 */
[----:B------:R-:W-:Y:S01]  /*ae80*/  F2FP.BF16.F32.PACK_AB R48, R49, R48 ;  /* 0x000000303130723e */ /* 0x000fe200000010ff */
[----:B------:R-:W-:Y:S01]  /*ae90*/  FFMA R58, R73, R130, R58 ;  /* 0x00000082493a7223 */ /* 0x000fe2000000003a */
[----:B------:R-:W-:Y:S01]  /*aea0*/  LOP3.LUT R135, R135, 0xffff0000, RZ, 0xc0, !PT ;  /* 0xffff000087877812 */ /* 0x000fe200078ec0ff */
[C---:B------:R-:W-:Y:S01]  /*aeb0*/  FMUL R62, R70.reuse, R66 ;  /* 0x00000042463e7220 */ /* 0x040fe20000400000 */
[----:B------:R-:W-:Y:S01]  /*aec0*/  F2FP.BF16.F32.PACK_AB R49, R55, R50 ;  /* 0x000000323731723e */ /* 0x000fe200000010ff */
[----:B------:R-:W-:Y:S01]  /*aed0*/  FFMA R63, R73, R131, R63 ;  /* 0x00000083493f7223 */ /* 0x000fe2000000003f */
[----:B------:R-:W-:Y:S01]  /*aee0*/  FMUL R67, R70, R67 ;  /* 0x0000004346437220 */ /* 0x000fe20000400000 */
[----:B------:R-:W-:Y:S01]  /*aef0*/  F2FP.BF16.F32.PACK_AB R50, R53, R52 ;  /* 0x000000343532723e */ /* 0x000fe200000010ff */
[----:B------:R-:W-:Y:S01]  /*af00*/  FFMA R60, R73, R132, R60 ;  /* 0x00000084493c7223 */ /* 0x000fe2000000003c */
[----:B------:R-:W-:Y:S01]  /*af10*/  F2FP.BF16.F32.PACK_AB R51, R59, R54 ;  /* 0x000000363b33723e */ /* 0x000fe200000010ff */
[C---:B------:R-:W-:Y:S01]  /*af20*/  FFMA R61, R73.reuse, R133, R61 ;  /* 0x00000085493d7223 */ /* 0x040fe2000000003d */
[C---:B------:R-:W-:Y:S01]  /*af30*/  FFMA R62, R73.reuse, R134, R62 ;  /* 0x00000086493e7223 */ /* 0x040fe2000000003e */
[----:B------:R-:W-:Y:S01]  /*af40*/  FFMA R67, R73, R135, R67 ;  /* 0x0000008749437223 */ /* 0x000fe20000000043 */
[----:B------:R-:W-:Y:S01]  /*af50*/  F2FP.BF16.F32.PACK_AB R56, R57, R56 ;  /* 0x000000383938723e */ /* 0x000fe200000010ff */
[----:B------:R1:W-:Y:S01]  /*af60*/  STS.128 [R151+0xc400], R48 ;  /* 0x00c4003097007388 */ /* 0x0003e20000000c00 */
[----:B------:R-:W-:Y:S02]  /*af70*/  F2FP.BF16.F32.PACK_AB R57, R63, R58 ;  /* 0x0000003a3f39723e */ /* 0x000fe400000010ff */
        /* <DEDUP_REMOVED lines=8> */
[----:B--2---:R-:W2:Y:S02]  /*b000*/  FENCE.VIEW.ASYNC.S ;  /* 0x00000000000073c6 */ /* 0x004ea40000000000 */
[----:B--2---:R-:W-:Y:S06]  /*b010*/  BAR.SYNC.DEFER_BLOCKING 0x1, 0x80 ;  /* 0x0042000000007b1d */ /* 0x004fec0000010000 */
[----:B------:R-:W-:Y:S05]  /*b020*/  @P0 BRA `(.L_x_128) ;  /* 0x0000000000280947 */ /* 0x000fea0003800000 */
[----:B------:R-:W2:Y:S01]  /*b030*/  LDCU.64 UR6, c[0x0][0x348] ;  /* 0x00006900ff0677ac */ /* 0x000ea20008000a00 */
[----:B------:R-:W-:Y:S02]  /*b040*/  UIADD3 UR9, UPT, UPT, UR49, 0xc0, URZ ;  /* 0x000000c031097890 */ /* 0x000fe4000fffe0ff */
[----:B------:R-:W-:Y:S01]  /*b050*/  UIADD3 UR8, UPT, UPT, UR44, 0xc400, URZ ;  /* 0x0000c4002c087890 */ /* 0x000fe2000fffe0ff */
[----:B------:R-:W-:Y:S01]  /*b060*/  UMOV UR10, UR50 ;  /* 0x00000032000a7c82 */ /* 0x000fe20008000000 */
[----:B------:R-:W-:Y:S01]  /*b070*/  UMOV UR11, UR36 ;  /* 0x00000024000b7c82 */ /* 0x000fe20008000000 */
[----:B--2---:R-:W-:Y:S04]  /*b080*/  UIADD3 UR4, UP0, UPT, UR6, 0x680, URZ ;  /* 0x0000068006047890 */ /* 0x004fe8000ff1e0ff */
[----:B------:R-:W-:Y:S09]  /*b090*/  UIADD3.X UR5, UPT, UPT, URZ, UR7, URZ, UP0, !UPT ;  /* 0x00000007ff057290 */ /* 0x000ff200087fe4ff */
[----:B------:R2:W-:Y:S01]  /*b0a0*/  UTMASTG.3D [UR8], [UR4] ;  /* 0x00000008040073b5 */ /* 0x0005e20008010000 */
[----:B------:R0:W-:Y:S01]  /*b0b0*/  UTMACMDFLUSH ;  /* 0x00000000000079b7 */ /* 0x0001e20000000000 */
[----:B--2---:R-:W-:Y:S04]  /*b0c0*/  DEPBAR.LE SB0, 0x1 ;  /* 0x000080400000791a */ /* 0x004fe80000000000 */
.L_x_128:
[----:B------:R-:W-:Y:S05]  /*b0d0*/  BSYNC.RECONVERGENT B0 ;  /* 0x0000000000007941 */ /* 0x000fea0003800200 */
.L_x_127:
[----:B------:R-:W-:Y:S01]  /*b0e0*/  BAR.SYNC.DEFER_BLOCKING 0x1, 0x80 ;  /* 0x0042000000007b1d */ /* 0x000fe20000010000 */
[----:B------:R-:W-:Y:S01]  /*b0f0*/  UISETP.NE.AND UP0, UPT, UR47, -0x4, UPT ;  /* 0xfffffffc2f00788c */ /* 0x000fe2000bf05270 */
[----:B------:R-:W-:Y:S08]  /*b100*/  IADD3 R68, PT, PT, R68, 0x1, RZ ;  /* 0x0000000144447810 */ /* 0x000ff00007ffe0ff */
[----:B------:R-:W-:Y:S05]  /*b110*/  BRA.U !UP0, `(.L_x_129) ;  /* 0x0000000108247547 */ /* 0x000fea000b800000 */
[----:B------:R-:W-:Y:S01]  /*b120*/  ISETP.NE.AND P0, PT, R161, RZ, PT ;  /* 0x000000ffa100720c */ /* 0x000fe20003f05270 */
[----:B------:R-:W-:Y:S01]  /*b130*/  IMAD.U32 R0, RZ, RZ, UR46 ;  /* 0x0000002eff007e24 */ /* 0x000fe2000f8e00ff */
[----:B------:R-:W-:Y:S04]  /*b140*/  UIADD3 UR4, UPT, UPT, UR46, 0x1, URZ ;  /* 0x000000012e047890 */ /* 0x000fe8000fffe0ff */
[----:B------:R-:W-:Y:S04]  /*b150*/  UISETP.NE.AND UP0, UPT, UR4, 0x4, UPT ;  /* 0x000000040400788c */ /* 0x000fe8000bf05270 */
[----:B------:R-:W-:Y:S03]  /*b160*/  USEL UR46, UR4, URZ, UP0 ;  /* 0x000000ff042e7287 */ /* 0x000fe60008000000 */
[----:B------:R-:W-:Y:S05]  /*b170*/  @P0 LEA R0, R0, UR44, 0x3 ;  /* 0x0000002c00000c11 */ /* 0x000fea000f8e18ff */
[----:B------:R-:W-:Y:S05]  /*b180*/  @P0 VIADD R0, R0, 0x50 ;  /* 0x0000005000000836 */ /* 0x000fea0000000000 */
[----:B------:R-:W-:Y:S04]  /*b190*/  @P0 PRMT R0, R165, 0x654, R0 ;  /* 0x00000654a5000816 */ /* 0x000fe80000000000 */
[----:B------:R2:W-:Y:S03]  /*b1a0*/  @P0 SYNCS.ARRIVE.TRANS64.RED.A1T0 RZ, [R0+URZ], RZ ;  /* 0x000000ff00ff09a7 */ /* 0x0005e600081004ff */
.L_x_129:
[----:B------:R-:W-:Y:S01]  /*b1b0*/  R2UR UR5, R144 ;  /* 0x00000000900572ca */ /* 0x000fe200000e0000 */
[----:B------:R-:W-:Y:S01]  /*b1c0*/  UISETP.NE.AND UP0, UPT, UR61, URZ, UPT ;  /* 0x000000ff3d00728c */ /* 0x000fe2000bf05270 */
[----:B------:R-:W-:Y:S01]  /*b1d0*/  R2UR UR4, R145 ;  /* 0x00000000910472ca */ /* 0x000fe200000e0000 */
[----:B------:R-:W-:Y:S01]  /*b1e0*/  UIADD3 UR47, UPT, UPT, UR47, 0x4, URZ ;  /* 0x000000042f2f7890 */ /* 0x000fe2000fffe0ff */
[----:B------:R-:W-:Y:S01]  /*b1f0*/  ISETP.NE.AND P0, PT, R149, 0x2, PT ;  /* 0x000000029500780c */ /* 0x000fe20003f05270 */
[----:B------:R-:W-:Y:S01]  /*b200*/  UMOV UR36, UR60 ;  /* 0x0000003c00247c82 */ /* 0x000fe20008000000 */
[----:B------:R-:W-:Y:S02]  /*b210*/  ISETP.NE.AND P1, PT, R68, 0x2, PT ;  /* 0x000000024400780c */ /* 0x000fe40003f25270 */
[----:B------:R-:W-:Y:S02]  /*b220*/  SEL R2, RZ, 0x1, P0 ;  /* 0x00000001ff027807 */ /* 0x000fe40000000000 */
[----:B--2---:R-:W-:Y:S02]  /*b230*/  SEL R0, RZ, 0x1, P1 ;  /* 0x00000001ff007807 */ /* 0x004fe40000800000 */
[----:B------:R-:W-:Y:S01]  /*b240*/  LOP3.LUT R155, R155, R2, RZ, 0x3c, !PT ;  /* 0x000000029b9b7212 */ /* 0x000fe200078e3cff */
[----:B------:R-:W-:Y:S01]  /*b250*/  UIADD3 UR20, UPT, UPT, UR37, UR5, URZ ;  /* 0x0000000525147290 */ /* 0x000fe2000fffe0ff */
[----:B------:R-:W-:Y:S01]  /*b260*/  LOP3.LUT R156, R156, R0, RZ, 0x3c, !PT ;  /* 0x000000009c9c7212 */ /* 0x000fe200078e3cff */
[----:B------:R-:W-:Y:S01]  /*b270*/  UIADD3 UR16, UPT, UPT, UR38, UR4, URZ ;  /* 0x0000000426107290 */ /* 0x000fe2000fffe0ff */
[----:B------:R-:W-:Y:S02]  /*b280*/  SEL R149, R149, RZ, P0 ;  /* 0x000000ff95957207 */ /* 0x000fe40000000000 */
[----:B------:R-:W-:Y:S01]  /*b290*/  SEL R68, R68, RZ, P1 ;  /* 0x000000ff44447207 */ /* 0x000fe20000800000 */
[----:B------:R-:W-:Y:S08]  /*b2a0*/  BRA.U UP0, `(.L_x_130) ;  /* 0xffffff9d00bc7547 */ /* 0x000ff0000b83ffff */
[----:B------:R-:W-:-:S13]  /*b2b0*/  R2UR UR4, R146 ;  /* 0x00000000920472ca */ /* 0x000fda00000e0000 */
[----:B------:R-:W-:-:S09]  /*b2c0*/  UISETP.NE.AND UP0, UPT, UR4, URZ, UPT ;  /* 0x000000ff0400728c */ /* 0x000fd2000bf05270 */
[----:B------:R-:W-:Y:S05]  /*b2d0*/  BRA.U !UP0, `(.L_x_131) ;  /* 0x0000000108487547 */ /* 0x000fea000b800000 */
[----:B------:R-:W2:Y:S02]  /*b2e0*/  LDCU.64 UR4, c[0x0][0x890] ;  /* 0x00011200ff0477ac */ /* 0x000ea40008000a00 */
[----:B--2---:R-:W-:-:S04]  /*b2f0*/  UISETP.NE.U32.AND UP0, UPT, UR4, URZ, UPT ;  /* 0x000000ff0400728c */ /* 0x004fc8000bf05070 */
[----:B------:R-:W-:-:S09]  /*b300*/  UISETP.NE.AND.EX UP0, UPT, UR5, URZ, UPT, UP0 ;  /* 0x000000ff0500728c */ /* 0x000fd2000bf05300 */
[----:B------:R-:W-:Y:S05]  /*b310*/  BRA.U UP0, `(.L_x_132) ;  /* 0x00000001000c7547 */ /* 0x000fea000b800000 */
[----:B------:R-:W-:-:S13]  /*b320*/  FSETP.NEU.AND P0, PT, R73, RZ, PT ;  /* 0x000000ff4900720b */ /* 0x000fda0003f0d000 */
[----:B------:R-:W-:Y:S05]  /*b330*/  @!P0 EXIT ;  /* 0x000000000000894d */ /* 0x000fea0003800000 */
[----:B------:R-:W-:Y:S05]  /*b340*/  BRA `(.L_x_131) ;  /* 0x00000000002c7947 */ /* 0x000fea0003800000 */
.L_x_132:
[----:B------:R-:W-:Y:S01]  /*b350*/  ISETP.NE.AND P0, PT, R148, RZ, PT ;  /* 0x000000ff9400720c */ /* 0x000fe20003f05270 */
[----:B------:R-:W-:-:S12]  /*b360*/  BSSY.RECONVERGENT B0, `(.L_x_131) ;  /* 0x0000009000007945 */ /* 0x000fd80003800200 */
[----:B------:R-:W-:Y:S05]  /*b370*/  @P0 BRA `(.L_x_133) ;  /* 0x0000000000140947 */ /* 0x000fea0003800000 */
[----:B------:R-:W2:Y:S02]  /*b380*/  LDCU.64 UR4, c[0x0][0x888] ;  /* 0x00011100ff0477ac */ /* 0x000ea40008000a00 */
[----:B--2---:R-:W-:-:S04]  /*b390*/  ISETP.NE.U32.AND P0, PT, RZ, UR4, PT ;  /* 0x00000004ff007c0c */ /* 0x004fc8000bf05070 */
[----:B------:R-:W-:-:S13]  /*b3a0*/  ISETP.NE.AND.EX P0, PT, RZ, UR5, PT, P0 ;  /* 0x00000005ff007c0c */ /* 0x000fda000bf05300 */
[----:B------:R-:W-:Y:S05]  /*b3b0*/  @!P0 EXIT ;  /* 0x000000000000894d */ /* 0x000fea0003800000 */
[----:B------:R-:W-:Y:S05]  /*b3c0*/  BRA `(.L_x_134) ;  /* 0x0000000000087947 */ /* 0x000fea0003800000 */
.L_x_133:
[----:B------:R-:W-:-:S13]  /*b3d0*/  FSETP.NEU.AND P0, PT, R73, RZ, PT ;  /* 0x000000ff4900720b */ /* 0x000fda0003f0d000 */
[----:B------:R-:W-:Y:S05]  /*b3e0*/  @!P0 EXIT ;  /* 0x000000000000894d */ /* 0x000fea0003800000 */
.L_x_134:
[----:B------:R-:W-:Y:S05]  /*b3f0*/  BSYNC.RECONVERGENT B0 ;  /* 0x0000000000007941 */ /* 0x000fea0003800200 */
.L_x_131:
[----:B------:R-:W2:Y:S01]  /*b400*/  S2UR UR5, SR_CgaCtaId ;  /* 0x00000000000579c3 */ /* 0x000ea20000008800 */
[----:B------:R-:W-:Y:S01]  /*b410*/  ULEA UR4, UR46, UR44, 0x3 ;  /* 0x0000002c2e047291 */ /* 0x000fe2000f8e18ff */
[----:B------:R-:W-:-:S04]  /*b420*/  DEPBAR.LE SB0, 0x0 ;  /* 0x000080000000791a */ /* 0x000fc80000000000 */
[----:B------:R-:W-:-:S04]  /*b430*/  UIADD3 UR4, UPT, UPT, UR4, 0x50, URZ ;  /* 0x0000005004047890 */ /* 0x000fc8000fffe0ff */
[----:B--2---:R-:W-:-:S09]  /*b440*/  UPRMT UR4, UR5, 0x654, UR4 ;  /* 0x0000065405047896 */ /* 0x004fd20008000004 */
[----:B------:R-:W-:Y:S01]  /*b450*/  SYNCS.ARRIVE.TRANS64.RED.A1T0 RZ, [UR4], RZ ;  /* 0x000000ffffff79a7 */ /* 0x000fe20008100404 */
[----:B------:R-:W-:Y:S05]  /*b460*/  EXIT ;  /* 0x000000000000794d */ /* 0x000fea0003800000 */
.L_x_24:
[----:B--2---:R2:W3:Y:S02]  /*b470*/  SYNCS.PHASECHK.TRANS64.TRYWAIT P0, [R0+URZ+0xd0], R2 ;  /* 0x0000d002000075a7 */ /* 0x0044e400080011ff */
[----:B---3--:R-:W-:Y:S05]  /*b480*/  @!P0 NANOSLEEP.SYNCS 0x989680 ;  /* 0x009896800000895d */ /* 0x008fea0003900000 */
[----:B------:R-:W3:Y:S02]  /*b490*/  @!P0 SYNCS.PHASECHK.TRANS64 P0, [R0+URZ+0xd0], R2 ;  /* 0x0000d002000085a7 */ /* 0x000ee400080010ff */
[----:B---3--:R-:W-:Y:S05]  /*b4a0*/  @!P0 BRA `(.L_x_24) ;  /* 0xfffffffc00f08947 */ /* 0x008fea000383ffff */
[----:B------:R-:W-:Y:S05]  /*b4b0*/  BRA `(.L_x_135) ;  /* 0xffffff64004c7947 */ /* 0x000fea000383ffff */
.L_x_27:
[----:B--2---:R-:W-:-:S07]  /*b4c0*/  MOV R0, UR33 ;  /* 0x0000002100007c02 */ /* 0x004fce0008000f00 */
.L_x_136:
[----:B--2---:R2:W3:Y:S02]  /*b4d0*/  SYNCS.PHASECHK.TRANS64.TRYWAIT P0, [R0+URZ+0x18], R3 ;  /* 0x00001803000075a7 */ /* 0x0044e400080011ff */
[----:B---3--:R-:W-:Y:S05]  /*b4e0*/  @!P0 NANOSLEEP.SYNCS 0x989680 ;  /* 0x009896800000895d */ /* 0x008fea0003900000 */
[----:B------:R-:W3:Y:S02]  /*b4f0*/  @!P0 SYNCS.PHASECHK.TRANS64 P0, [R0+URZ+0x18], R3 ;  /* 0x00001803000085a7 */ /* 0x000ee400080010ff */
[----:B---3--:R-:W-:Y:S05]  /*b500*/  @!P0 BRA `(.L_x_136) ;  /* 0xfffffffc00f08947 */ /* 0x008fea000383ffff */
[----:B------:R-:W-:Y:S05]  /*b510*/  BRA `(.L_x_26) ;  /* 0xffffff64008c7947 */ /* 0x000fea000383ffff */
.L_x_34:
[----:B-1----:R-:W-:-:S07]  /*b520*/  MOV R0, UR17 ;  /* 0x0000001100007c02 */ /* 0x002fce0008000f00 */
.L_x_137:
[----:B-1----:R1:W2:Y:S02]  /*b530*/  SYNCS.PHASECHK.TRANS64.TRYWAIT P0, [R0+URZ+0x18], R3 ;  /* 0x00001803000075a7 */ /* 0x0022a400080011ff */
[----:B--2---:R-:W-:Y:S05]  /*b540*/  @!P0 NANOSLEEP.SYNCS 0x989680 ;  /* 0x009896800000895d */ /* 0x004fea0003900000 */
[----:B------:R-:W2:Y:S02]  /*b550*/  @!P0 SYNCS.PHASECHK.TRANS64 P0, [R0+URZ+0x18], R3 ;  /* 0x00001803000085a7 */ /* 0x000ea400080010ff */
[----:B--2---:R-:W-:Y:S05]  /*b560*/  @!P0 BRA `(.L_x_137) ;  /* 0xfffffffc00f08947 */ /* 0x004fea000383ffff */
[----:B------:R-:W-:Y:S05]  /*b570*/  BRA `(.L_x_33) ;  /* 0xffffff68004c7947 */ /* 0x000fea000383ffff */
.L_x_39:
[----:B-1----:R1:W2:Y:S02]  /*b580*/  SYNCS.PHASECHK.TRANS64.TRYWAIT P0, [R3+URZ+0x80], R0 ;  /* 0x00008000030075a7 */ /* 0x0022a400080011ff */
[----:B--2---:R-:W-:Y:S05]  /*b590*/  @!P0 NANOSLEEP.SYNCS 0x989680 ;  /* 0x009896800000895d */ /* 0x004fea0003900000 */
[----:B------:R-:W2:Y:S02]  /*b5a0*/  @!P0 SYNCS.PHASECHK.TRANS64 P0, [R3+URZ+0x80], R0 ;  /* 0x00008000030085a7 */ /* 0x000ea400080010ff */
[----:B--2---:R-:W-:Y:S05]  /*b5b0*/  @!P0 BRA `(.L_x_39) ;  /* 0xfffffffc00f08947 */ /* 0x004fea000383ffff */
[----:B------:R-:W-:Y:S05]  /*b5c0*/  BRA `(.L_x_138) ;  /* 0xffffff6800ec7947 */ /* 0x000fea000383ffff */
.L_x_43:
[----:B------:R-:W-:-:S07]  /*b5d0*/  MOV R0, UR4 ;  /* 0x0000000400007c02 */ /* 0x000fce0008000f00 */
.L_x_139:
[----:B-1----:R1:W2:Y:S02]  /*b5e0*/  SYNCS.PHASECHK.TRANS64.TRYWAIT P0, [R0+URZ], R2 ;  /* 0x00000002000075a7 */ /* 0x0022a400080011ff */
[----:B--2---:R-:W-:Y:S05]  /*b5f0*/  @!P0 NANOSLEEP.SYNCS 0x989680 ;  /* 0x009896800000895d */ /* 0x004fea0003900000 */
[----:B------:R-:W2:Y:S02]  /*b600*/  @!P0 SYNCS.PHASECHK.TRANS64 P0, [R0+URZ], R2 ;  /* 0x00000002000085a7 */ /* 0x000ea400080010ff */
[----:B--2---:R-:W-:Y:S05]  /*b610*/  @!P0 BRA `(.L_x_139) ;  /* 0xfffffffc00f08947 */ /* 0x004fea000383ffff */
[----:B------:R-:W-:Y:S05]  /*b620*/  BRA `(.L_x_140) ;  /* 0xffffff7000987947 */ /* 0x000fea000383ffff */
.L_x_44:
[----:B------:R-:W-:-:S07]  /*b630*/  MOV R0, UR5 ;  /* 0x0000000500007c02 */ /* 0x000fce0008000f00 */
.L_x_141:
[----:B-1----:R1:W2:Y:S02]  /*b640*/  SYNCS.PHASECHK.TRANS64.TRYWAIT P0, [R0+URZ], R2 ;  /* 0x00000002000075a7 */ /* 0x0022a400080011ff */
[----:B--2---:R-:W-:Y:S05]  /*b650*/  @!P0 NANOSLEEP.SYNCS 0x989680 ;  /* 0x009896800000895d */ /* 0x004fea0003900000 */
[----:B------:R-:W2:Y:S02]  /*b660*/  @!P0 SYNCS.PHASECHK.TRANS64 P0, [R0+URZ], R2 ;  /* 0x00000002000085a7 */ /* 0x000ea400080010ff */
[----:B--2---:R-:W-:Y:S05]  /*b670*/  @!P0 BRA `(.L_x_141) ;  /* 0xfffffffc00f08947 */ /* 0x004fea000383ffff */
[----:B------:R-:W-:Y:S05]  /*b680*/  BRA `(.L_x_142) ;  /* 0xffffff7000a47947 */ /* 0x000fea000383ffff */
.L_x_47:
[----:B-1----:R1:W2:Y:S02]  /*b690*/  SYNCS.PHASECHK.TRANS64.TRYWAIT P0, [R2+URZ+0xc0], R4 ;  /* 0x0000c004020075a7 */ /* 0x0022a400080011ff */
[----:B--2---:R-:W-:Y:S05]  /*b6a0*/  @!P0 NANOSLEEP.SYNCS 0x989680 ;  /* 0x009896800000895d */ /* 0x004fea0003900000 */
[----:B------:R-:W2:Y:S02]  /*b6b0*/  @!P0 SYNCS.PHASECHK.TRANS64 P0, [R2+URZ+0xc0], R4 ;  /* 0x0000c004020085a7 */ /* 0x000ea400080010ff */
[----:B--2---:R-:W-:Y:S05]  /*b6c0*/  @!P0 BRA `(.L_x_47) ;  /* 0xfffffffc00f08947 */ /* 0x004fea000383ffff */
[----:B------:R-:W-:Y:S05]  /*b6d0*/  BRA `(.L_x_143) ;  /* 0xffffff7400087947 */ /* 0x000fea000383ffff */
.L_x_48:
[----:B------:R-:W-:-:S07]  /*b6e0*/  MOV R2, UR4 ;  /* 0x0000000400027c02 */ /* 0x000fce0008000f00 */
.L_x_144:
[----:B-1----:R1:W2:Y:S02]  /*b6f0*/  SYNCS.PHASECHK.TRANS64.TRYWAIT P0, [R2+URZ+0x90], R5 ;  /* 0x00009005020075a7 */ /* 0x0022a400080011ff */
[----:B--2---:R-:W-:Y:S05]  /*b700*/  @!P0 NANOSLEEP.SYNCS 0x989680 ;  /* 0x009896800000895d */ /* 0x004fea0003900000 */
[----:B------:R-:W2:Y:S02]  /*b710*/  @!P0 SYNCS.PHASECHK.TRANS64 P0, [R2+URZ+0x90], R5 ;  /* 0x00009005020085a7 */ /* 0x000ea400080010ff */
[----:B--2---:R-:W-:Y:S05]  /*b720*/  @!P0 BRA `(.L_x_144) ;  /* 0xfffffffc00f08947 */ /* 0x004fea000383ffff */
[----:B------:R-:W-:Y:S05]  /*b730*/  BRA `(.L_x_145) ;  /* 0xffffff7400187947 */ /* 0x000fea000383ffff */
.L_x_49:
[----:B-1----:R1:W2:Y:S02]  /*b740*/  SYNCS.PHASECHK.TRANS64.TRYWAIT P1, [R2+URZ+0x80], R4 ;  /* 0x00008004020075a7 */ /* 0x0022a400080211ff */
[----:B--2---:R-:W-:Y:S05]  /*b750*/  @!P1 NANOSLEEP.SYNCS 0x989680 ;  /* 0x009896800000995d */ /* 0x004fea0003900000 */
[----:B------:R-:W2:Y:S02]  /*b760*/  @!P1 SYNCS.PHASECHK.TRANS64 P1, [R2+URZ+0x80], R4 ;  /* 0x00008004020095a7 */ /* 0x000ea400080210ff */
[----:B--2---:R-:W-:Y:S05]  /*b770*/  @!P1 BRA `(.L_x_49) ;  /* 0xfffffffc00f09947 */ /* 0x004fea000383ffff */
[----:B------:R-:W-:Y:S05]  /*b780*/  BRA `(.L_x_146) ;  /* 0xffffff7400487947 */ /* 0x000fea000383ffff */
.L_x_52:
[----:B------:R-:W-:-:S07]  /*b790*/  MOV R0, UR4 ;  /* 0x0000000400007c02 */ /* 0x000fce0008000f00 */
.L_x_147:
[----:B-1----:R1:W2:Y:S02]  /*b7a0*/  SYNCS.PHASECHK.TRANS64.TRYWAIT P0, [R0+URZ+0x90], R2 ;  /* 0x00009002000075a7 */ /* 0x0022a400080011ff */
[----:B--2---:R-:W-:Y:S05]  /*b7b0*/  @!P0 NANOSLEEP.SYNCS 0x989680 ;  /* 0x009896800000895d */ /* 0x004fea0003900000 */
[----:B------:R-:W2:Y:S02]  /*b7c0*/  @!P0 SYNCS.PHASECHK.TRANS64 P0, [R0+URZ+0x90], R2 ;  /* 0x00009002000085a7 */ /* 0x000ea400080010ff */
[----:B--2---:R-:W-:Y:S05]  /*b7d0*/  @!P0 BRA `(.L_x_147) ;  /* 0xfffffffc00f08947 */ /* 0x004fea000383ffff */
[----:B------:R-:W-:Y:S05]  /*b7e0*/  BRA `(.L_x_51) ;  /* 0xffffff74009c7947 */ /* 0x000fea000383ffff */
.L_x_59:
[----:B-1----:R1:W2:Y:S02]  /*b7f0*/  SYNCS.PHASECHK.TRANS64.TRYWAIT P1, [R0+URZ+0x80], R2 ;  /* 0x00008002000075a7 */ /* 0x0022a400080211ff */
[----:B--2---:R-:W-:Y:S05]  /*b800*/  @!P1 NANOSLEEP.SYNCS 0x989680 ;  /* 0x009896800000995d */ /* 0x004fea0003900000 */
[----:B------:R-:W2:Y:S02]  /*b810*/  @!P1 SYNCS.PHASECHK.TRANS64 P1, [R0+URZ+0x80], R2 ;  /* 0x00008002000095a7 */ /* 0x000ea400080210ff */
[----:B--2---:R-:W-:Y:S05]  /*b820*/  @!P1 BRA `(.L_x_59) ;  /* 0xfffffffc00f09947 */ /* 0x004fea000383ffff */
[----:B------:R-:W-:Y:S05]  /*b830*/  BRA `(.L_x_148) ;  /* 0xffffff7c00147947 */ /* 0x000fea000383ffff */
.L_x_60:
[----:B------:R-:W-:-:S07]  /*b840*/  MOV R2, UR30 ;  /* 0x0000001e00027c02 */ /* 0x000fce0008000f00 */
.L_x_149:
[----:B-1----:R1:W2:Y:S02]  /*b850*/  SYNCS.PHASECHK.TRANS64.TRYWAIT P0, [R2+URZ+0xb0], R0 ;  /* 0x0000b000020075a7 */ /* 0x0022a400080011ff */
[----:B--2---:R-:W-:Y:S05]  /*b860*/  @!P0 NANOSLEEP.SYNCS 0x989680 ;  /* 0x009896800000895d */ /* 0x004fea0003900000 */
[----:B------:R-:W2:Y:S02]  /*b870*/  @!P0 SYNCS.PHASECHK.TRANS64 P0, [R2+URZ+0xb0], R0 ;  /* 0x0000b000020085a7 */ /* 0x000ea400080010ff */
[----:B--2---:R-:W-:Y:S05]  /*b880*/  @!P0 BRA `(.L_x_149) ;  /* 0xfffffffc00f08947 */ /* 0x004fea000383ffff */
[----:B------:R-:W-:Y:S05]  /*b890*/  BRA `(.L_x_150) ;  /* 0xffffff7c004c7947 */ /* 0x000fea000383ffff */
.L_x_63:
[----:B------:R-:W-:Y:S07]  /*b8a0*/  MOV R0, UR5 ;  /* 0x0000000500007c02 */ /* 0x000fee0008000f00 */
.L_x_151:
[----:B-1----:R1:W2:Y:S02]  /*b8b0*/  SYNCS.PHASECHK.TRANS64.TRYWAIT P0, [R0+URZ], R2 ;  /* 0x00000002000075a7 */ /* 0x0022a400080011ff */
[----:B--2---:R-:W-:Y:S05]  /*b8c0*/  @!P0 NANOSLEEP.SYNCS 0x989680 ;  /* 0x009896800000895d */ /* 0x004fea0003900000 */
[----:B------:R-:W2:Y:S02]  /*b8d0*/  @!P0 SYNCS.PHASECHK.TRANS64 P0, [R0+URZ], R2 ;  /* 0x00000002000085a7 */ /* 0x000ea400080010ff */
[----:B--2---:R-:W-:Y:S05]  /*b8e0*/  @!P0 BRA `(.L_x_151) ;  /* 0xfffffffc00f08947 */ /* 0x004fea000383ffff */
[----:B------:R-:W-:Y:S05]  /*b8f0*/  BRA `(.L_x_62) ;  /* 0xffffff7c00687947 */ /* 0x000fea000383ffff */
.L_x_66:
[----:B------:R-:W-:-:S07]  /*b900*/  MOV R0, UR4 ;  /* 0x0000000400007c02 */ /* 0x000fce0008000f00 */
.L_x_152:
[----:B--2---:R2:W4:Y:S02]  /*b910*/  SYNCS.PHASECHK.TRANS64.TRYWAIT P0, [R0+URZ], R2 ;  /* 0x00000002000075a7 */ /* 0x00452400080011ff */
[----:B----4-:R-:W-:Y:S05]  /*b920*/  @!P0 NANOSLEEP.SYNCS 0x989680 ;  /* 0x009896800000895d */ /* 0x010fea0003900000 */
[----:B------:R-:W4:Y:S02]  /*b930*/  @!P0 SYNCS.PHASECHK.TRANS64 P0, [R0+URZ], R2 ;  /* 0x00000002000085a7 */ /* 0x000f2400080010ff */
[----:B----4-:R-:W-:Y:S05]  /*b940*/  @!P0 BRA `(.L_x_152) ;  /* 0xfffffffc00f08947 */ /* 0x010fea000383ffff */
[----:B------:R-:W-:Y:S05]  /*b950*/  BRA `(.L_x_153) ;  /* 0xffffff8000447947 */ /* 0x000fea000383ffff */
.L_x_67:
[----:B------:R-:W-:-:S07]  /*b960*/  MOV R0, UR4 ;  /* 0x0000000400007c02 */ /* 0x000fce0008000f00 */
.L_x_154:
[----:B-1----:R1:W2:Y:S02]  /*b970*/  SYNCS.PHASECHK.TRANS64.TRYWAIT P0, [R0+URZ], R2 ;  /* 0x00000002000075a7 */ /* 0x0022a400080011ff */
[----:B--2---:R-:W-:Y:S05]  /*b980*/  @!P0 NANOSLEEP.SYNCS 0x989680 ;  /* 0x009896800000895d */ /* 0x004fea0003900000 */
[----:B------:R-:W2:Y:S02]  /*b990*/  @!P0 SYNCS.PHASECHK.TRANS64 P0, [R0+URZ], R2 ;  /* 0x00000002000085a7 */ /* 0x000ea400080010ff */
[----:B--2---:R-:W-:Y:S05]  /*b9a0*/  @!P0 BRA `(.L_x_154) ;  /* 0xfffffffc00f08947 */ /* 0x004fea000383ffff */
[----:B------:R-:W-:Y:S05]  /*b9b0*/  BRA `(.L_x_155) ;  /* 0xffffff8000507947 */ /* 0x000fea000383ffff */
.L_x_72:
[----:B--2---:R2:W3:Y:S02]  /*b9c0*/  SYNCS.PHASECHK.TRANS64.TRYWAIT P0, [R12+URZ+0x80], R0 ;  /* 0x000080000c0075a7 */ /* 0x0044e400080011ff */
[----:B---3--:R-:W-:Y:S05]  /*b9d0*/  @!P0 NANOSLEEP.SYNCS 0x989680 ;  /* 0x009896800000895d */ /* 0x008fea0003900000 */
[----:B------:R-:W3:Y:S02]  /*b9e0*/  @!P0 SYNCS.PHASECHK.TRANS64 P0, [R12+URZ+0x80], R0 ;  /* 0x000080000c0085a7 */ /* 0x000ee400080010ff */
[----:B---3--:R-:W-:Y:S05]  /*b9f0*/  @!P0 BRA `(.L_x_72) ;  /* 0xfffffffc00f08947 */ /* 0x008fea000383ffff */
[----:B------:R-:W-:Y:S05]  /*ba00*/  BRA `(.L_x_156) ;  /* 0xffffff8400807947 */ /* 0x000fea000383ffff */
.L_x_75:
[----:B--2---:R-:W-:Y:S07]  /*ba10*/  MOV R0, UR21 ;  /* 0x0000001500007c02 */ /* 0x004fee0008000f00 */
.L_x_157:
[----:B--2---:R2:W3:Y:S02]  /*ba20*/  SYNCS.PHASECHK.TRANS64.TRYWAIT P2, [R0+URZ+0x78], R6 ;  /* 0x00007806000075a7 */ /* 0x0044e400080411ff */
[----:B---3--:R-:W-:Y:S05]  /*ba30*/  @!P2 NANOSLEEP.SYNCS 0x989680 ;  /* 0x009896800000a95d */ /* 0x008fea0003900000 */
[----:B------:R-:W3:Y:S02]  /*ba40*/  @!P2 SYNCS.PHASECHK.TRANS64 P2, [R0+URZ+0x78], R6 ;  /* 0x000078060000a5a7 */ /* 0x000ee400080410ff */
[----:B---3--:R-:W-:Y:S05]  /*ba50*/  @!P2 BRA `(.L_x_157) ;  /* 0xfffffffc00f0a947 */ /* 0x008fea000383ffff */
[----:B------:R-:W-:Y:S05]  /*ba60*/  BRA `(.L_x_74) ;  /* 0xffffff8800e87947 */ /* 0x000fea000383ffff */
.L_x_78:
[----:B------:R-:W-:Y:S07]  /*ba70*/  MOV R0, UR21 ;  /* 0x0000001500007c02 */ /* 0x000fee0008000f00 */
.L_x_158:
[----:B--2---:R2:W3:Y:S02]  /*ba80*/  SYNCS.PHASECHK.TRANS64.TRYWAIT P0, [R0+URZ+0x50], R9 ;  /* 0x00005009000075a7 */ /* 0x0044e400080011ff */
[----:B---3--:R-:W-:Y:S05]  /*ba90*/  @!P0 NANOSLEEP.SYNCS 0x989680 ;  /* 0x009896800000895d */ /* 0x008fea0003900000 */
[----:B------:R-:W3:Y:S02]  /*baa0*/  @!P0 SYNCS.PHASECHK.TRANS64 P0, [R0+URZ+0x50], R9 ;  /* 0x00005009000085a7 */ /* 0x000ee400080010ff */
[----:B---3--:R-:W-:Y:S05]  /*bab0*/  @!P0 BRA `(.L_x_158) ;  /* 0xfffffffc00f08947 */ /* 0x008fea000383ffff */
[----:B------:R-:W-:Y:S05]  /*bac0*/  BRA `(.L_x_159) ;  /* 0xffffff8c00447947 */ /* 0x000fea000383ffff */
.L_x_79:
[----:B------:R-:W-:Y:S07]  /*bad0*/  MOV R0, UR21 ;  /* 0x0000001500007c02 */ /* 0x000fee0008000f00 */
.L_x_160:
[----:B--2---:R2:W3:Y:S02]  /*bae0*/  SYNCS.PHASECHK.TRANS64.TRYWAIT P0, [R0+URZ+0x58], R9 ;  /* 0x00005809000075a7 */ /* 0x0044e400080011ff */
[----:B---3--:R-:W-:Y:S05]  /*baf0*/  @!P0 NANOSLEEP.SYNCS 0x989680 ;  /* 0x009896800000895d */ /* 0x008fea0003900000 */
[----:B------:R-:W3:Y:S02]  /*bb00*/  @!P0 SYNCS.PHASECHK.TRANS64 P0, [R0+URZ+0x58], R9 ;  /* 0x00005809000085a7 */ /* 0x000ee400080010ff */
[----:B---3--:R-:W-:Y:S05]  /*bb10*/  @!P0 BRA `(.L_x_160) ;  /* 0xfffffffc00f08947 */ /* 0x008fea000383ffff */
[----:B------:R-:W-:Y:S05]  /*bb20*/  BRA `(.L_x_161) ;  /* 0xffffff8c007c7947 */ /* 0x000fea000383ffff */
.L_x_80:
[----:B------:R-:W-:Y:S07]  /*bb30*/  MOV R0, UR21 ;  /* 0x0000001500007c02 */ /* 0x000fee0008000f00 */
.L_x_162:
[----:B--2---:R2:W3:Y:S02]  /*bb40*/  SYNCS.PHASECHK.TRANS64.TRYWAIT P0, [R0+URZ+0x60], R9 ;  /* 0x00006009000075a7 */ /* 0x0044e400080011ff */
[----:B---3--:R-:W-:Y:S05]  /*bb50*/  @!P0 NANOSLEEP.SYNCS 0x989680 ;  /* 0x009896800000895d */ /* 0x008fea0003900000 */
[----:B------:R-:W3:Y:S02]  /*bb60*/  @!P0 SYNCS.PHASECHK.TRANS64 P0, [R0+URZ+0x60], R9 ;  /* 0x00006009000085a7 */ /* 0x000ee400080010ff */
[----:B---3--:R-:W-:Y:S05]  /*bb70*/  @!P0 BRA `(.L_x_162) ;  /* 0xfffffffc00f08947 */ /* 0x008fea000383ffff */
[----:B------:R-:W-:Y:S05]  /*bb80*/  BRA `(.L_x_163) ;  /* 0xffffff8c00c07947 */ /* 0x000fea000383ffff */
.L_x_81:
[----:B------:R-:W-:Y:S07]  /*bb90*/  MOV R0, UR21 ;  /* 0x0000001500007c02 */ /* 0x000fee0008000f00 */
.L_x_164:
[----:B--2---:R2:W3:Y:S02]  /*bba0*/  SYNCS.PHASECHK.TRANS64.TRYWAIT P0, [R0+URZ+0x68], R9 ;  /* 0x00006809000075a7 */ /* 0x0044e400080011ff */
[----:B---3--:R-:W-:Y:S05]  /*bbb0*/  @!P0 NANOSLEEP.SYNCS 0x989680 ;  /* 0x009896800000895d */ /* 0x008fea0003900000 */
[----:B------:R-:W3:Y:S02]  /*bbc0*/  @!P0 SYNCS.PHASECHK.TRANS64 P0, [R0+URZ+0x68], R9 ;  /* 0x00006809000085a7 */ /* 0x000ee400080010ff */
[----:B---3--:R-:W-:Y:S05]  /*bbd0*/  @!P0 BRA `(.L_x_164) ;  /* 0xfffffffc00f08947 */ /* 0x008fea000383ffff */
[----:B------:R-:W-:Y:S05]  /*bbe0*/  BRA `(.L_x_165) ;  /* 0xffffff9000007947 */ /* 0x000fea000383ffff */
.L_x_83:
[----:B------:R-:W-:-:S07]  /*bbf0*/  MOV R0, UR21 ;  /* 0x0000001500007c02 */ /* 0x000fce0008000f00 */
.L_x_166:
[----:B---3--:R3:W4:Y:S02]  /*bc00*/  SYNCS.PHASECHK.TRANS64.TRYWAIT P0, [R0+URZ+0x50], R2 ;  /* 0x00005002000075a7 */ /* 0x00872400080011ff */
[----:B----4-:R-:W-:Y:S05]  /*bc10*/  @!P0 NANOSLEEP.SYNCS 0x989680 ;  /* 0x009896800000895d */ /* 0x010fea0003900000 */
[----:B------:R-:W4:Y:S02]  /*bc20*/  @!P0 SYNCS.PHASECHK.TRANS64 P0, [R0+URZ+0x50], R2 ;  /* 0x00005002000085a7 */ /* 0x000f2400080010ff */
[----:B----4-:R-:W-:Y:S05]  /*bc30*/  @!P0 BRA `(.L_x_166) ;  /* 0xfffffffc00f08947 */ /* 0x010fea000383ffff */
[----:B------:R-:W-:Y:S05]  /*bc40*/  BRA `(.L_x_167) ;  /* 0xffffff9000787947 */ /* 0x000fea000383ffff */
.L_x_84:
[----:B---3--:R-:W-:-:S07]  /*bc50*/  MOV R0, UR21 ;  /* 0x0000001500007c02 */ /* 0x008fce0008000f00 */
.L_x_168:
[----:B---3--:R3:W4:Y:S02]  /*bc60*/  SYNCS.PHASECHK.TRANS64.TRYWAIT P0, [R0+URZ+0x58], R2 ;  /* 0x00005802000075a7 */ /* 0x00872400080011ff */
[----:B----4-:R-:W-:Y:S05]  /*bc70*/  @!P0 NANOSLEEP.SYNCS 0x989680 ;  /* 0x009896800000895d */ /* 0x010fea0003900000 */
[----:B------:R-:W4:Y:S02]  /*bc80*/  @!P0 SYNCS.PHASECHK.TRANS64 P0, [R0+URZ+0x58], R2 ;  /* 0x00005802000085a7 */ /* 0x000f2400080010ff */
[----:B----4-:R-:W-:Y:S05]  /*bc90*/  @!P0 BRA `(.L_x_168) ;  /* 0xfffffffc00f08947 */ /* 0x010fea000383ffff */
[----:B------:R-:W-:Y:S05]  /*bca0*/  BRA `(.L_x_169) ;  /* 0xffffff9000687947 */ /* 0x000fea000383ffff */
.L_x_85:
[----:B---3--:R-:W-:-:S07]  /*bcb0*/  MOV R0, UR21 ;  /* 0x0000001500007c02 */ /* 0x008fce0008000f00 */
.L_x_170:
[----:B---3--:R3:W4:Y:S02]  /*bcc0*/  SYNCS.PHASECHK.TRANS64.TRYWAIT P0, [R0+URZ+0x60], R2 ;  /* 0x00006002000075a7 */ /* 0x00872400080011ff */
[----:B----4-:R-:W-:Y:S05]  /*bcd0*/  @!P0 NANOSLEEP.SYNCS 0x989680 ;  /* 0x009896800000895d */ /* 0x010fea0003900000 */
[----:B------:R-:W4:Y:S02]  /*bce0*/  @!P0 SYNCS.PHASECHK.TRANS64 P0, [R0+URZ+0x60], R2 ;  /* 0x00006002000085a7 */ /* 0x000f2400080010ff */
[----:B----4-:R-:W-:Y:S05]  /*bcf0*/  @!P0 BRA `(.L_x_170) ;  /* 0xfffffffc00f08947 */ /* 0x010fea000383ffff */
[----:B------:R-:W-:Y:S05]  /*bd00*/  BRA `(.L_x_171) ;  /* 0xffffff9000587947 */ /* 0x000fea000383ffff */
.L_x_87:
[----:B-1----:R1:W2:Y:S02]  /*bd10*/  SYNCS.PHASECHK.TRANS64.TRYWAIT P0, [R3+URZ+0x80], R0 ;  /* 0x00008000030075a7 */ /* 0x0022a400080011ff */
[----:B--2---:R-:W-:Y:S05]  /*bd20*/  @!P0 NANOSLEEP.SYNCS 0x989680 ;  /* 0x009896800000895d */ /* 0x004fea0003900000 */
[----:B------:R-:W2:Y:S02]  /*bd30*/  @!P0 SYNCS.PHASECHK.TRANS64 P0, [R3+URZ+0x80], R0 ;  /* 0x00008000030085a7 */ /* 0x000ea400080010ff */
[----:B--2---:R-:W-:Y:S05]  /*bd40*/  @!P0 BRA `(.L_x_87) ;  /* 0xfffffffc00f08947 */ /* 0x004fea000383ffff */
[----:B------:R-:W-:Y:S05]  /*bd50*/  BRA `(.L_x_172) ;  /* 0xffffff9400247947 */ /* 0x000fea000383ffff */
.L_x_98:
[----:B-1----:R-:W-:Y:S04]  /*bd60*/  MOV R2, UR44 ;  /* 0x0000002c00027c02 */ /* 0x002fe80008000f00 */
[----:B------:R1:W2:Y:S03]  /*bd70*/  SYNCS.PHASECHK.TRANS64.TRYWAIT P1, [R2+URZ+0x30], R3 ;  /* 0x00003003020075a7 */ /* 0x0002a600080211ff */
[----:B--2---:R-:W-:Y:S05]  /*bd80*/  @!P1 NANOSLEEP.SYNCS 0x989680 ;  /* 0x009896800000995d */ /* 0x004fea0003900000 */
[----:B------:R-:W2:Y:S02]  /*bd90*/  @!P1 SYNCS.PHASECHK.TRANS64 P1, [R2+URZ+0x30], R3 ;  /* 0x00003003020095a7 */ /* 0x000ea400080210ff */
[----:B--2---:R-:W-:Y:S05]  /*bda0*/  @!P1 BRA `(.L_x_98) ;  /* 0xfffffffc00ec9947 */ /* 0x004fea000383ffff */
[----:B------:R-:W-:Y:S05]  /*bdb0*/  BRA `(.L_x_97) ;  /* 0xffffffa000fc7947 */ /* 0x000fea000383ffff */
.L_x_100:
[----:B-1----:R1:W4:Y:S02]  /*bdc0*/  SYNCS.PHASECHK.TRANS64.TRYWAIT P0, [R74+URZ+0xa0], R0 ;  /* 0x0000a0004a0075a7 */ /* 0x00232400080011ff */
[----:B----4-:R-:W-:Y:S05]  /*bdd0*/  @!P0 NANOSLEEP.SYNCS 0x989680 ;  /* 0x009896800000895d */ /* 0x010fea0003900000 */
[----:B------:R-:W4:Y:S02]  /*bde0*/  @!P0 SYNCS.PHASECHK.TRANS64 P0, [R74+URZ+0xa0], R0 ;  /* 0x0000a0004a0085a7 */ /* 0x000f2400080010ff */
[----:B----4-:R-:W-:Y:S05]  /*bdf0*/  @!P0 BRA `(.L_x_100) ;  /* 0xfffffffc00f08947 */ /* 0x010fea000383ffff */
[----:B------:R-:W-:Y:S05]  /*be00*/  BRA `(.L_x_99) ;  /* 0xffffffa400347947 */ /* 0x000fea000383ffff */
.L_x_109:
[----:B-1----:R1:W3:Y:S02]  /*be10*/  SYNCS.PHASECHK.TRANS64.TRYWAIT P0, [R2+URZ+0x30], R0 ;  /* 0x00003000020075a7 */ /* 0x0022e400080011ff */
[----:B---3--:R-:W-:Y:S05]  /*be20*/  @!P0 NANOSLEEP.SYNCS 0x989680 ;  /* 0x009896800000895d */ /* 0x008fea0003900000 */
[----:B------:R-:W3:Y:S02]  /*be30*/  @!P0 SYNCS.PHASECHK.TRANS64 P0, [R2+URZ+0x30], R0 ;  /* 0x00003000020085a7 */ /* 0x000ee400080010ff */
[----:B---3--:R-:W-:Y:S05]  /*be40*/  @!P0 BRA `(.L_x_109) ;  /* 0xfffffffc00f08947 */ /* 0x008fea000383ffff */
[----:B------:R-:W-:Y:S05]  /*be50*/  BRA `(.L_x_108) ;  /* 0xffffffb400e07947 */ /* 0x000fea000383ffff */
.L_x_117:
[----:B-1----:R1:W2:Y:S02]  /*be60*/  SYNCS.PHASECHK.TRANS64.TRYWAIT P0, [R6+URZ+0x30], R5 ;  /* 0x00003005060075a7 */ /* 0x0022a400080011ff */
[----:B--2---:R-:W-:Y:S05]  /*be70*/  @!P0 NANOSLEEP.SYNCS 0x989680 ;  /* 0x009896800000895d */ /* 0x004fea0003900000 */
[----:B------:R-:W2:Y:S02]  /*be80*/  @!P0 SYNCS.PHASECHK.TRANS64 P0, [R6+URZ+0x30], R5 ;  /* 0x00003005060085a7 */ /* 0x000ea400080010ff */
[----:B--2---:R-:W-:Y:S05]  /*be90*/  @!P0 BRA `(.L_x_117) ;  /* 0xfffffffc00f08947 */ /* 0x004fea000383ffff */
[----:B------:R-:W-:Y:S05]  /*bea0*/  BRA `(.L_x_116) ;  /* 0xffffffc800d87947 */ /* 0x000fea000383ffff */
.L_x_125:
[----:B-1----:R1:W2:Y:S02]  /*beb0*/  SYNCS.PHASECHK.TRANS64.TRYWAIT P0, [R3+URZ+0x30], R0 ;  /* 0x00003000030075a7 */ /* 0x0022a400080011ff */
[----:B--2---:R-:W-:Y:S05]  /*bec0*/  @!P0 NANOSLEEP.SYNCS 0x989680 ;  /* 0x009896800000895d */ /* 0x004fea0003900000 */
[----:B------:R-:W2:Y:S02]  /*bed0*/  @!P0 SYNCS.PHASECHK.TRANS64 P0, [R3+URZ+0x30], R0 ;  /* 0x00003000030085a7 */ /* 0x000ea400080010ff */
[----:B--2---:R-:W-:Y:S05]  /*bee0*/  @!P0 BRA `(.L_x_125) ;  /* 0xfffffffc00f08947 */ /* 0x004fea000383ffff */
[----:B------:R-:W-:Y:S05]  /*bef0*/  BRA `(.L_x_124) ;  /* 0xffffffdc00cc7947 */ /* 0x000fea000383ffff */
        .weak           $__internal_0_$__cuda_sm10x_tcgen05_guardrail_trap_col_being_dealloced_not_returned_by_alloc
        .type           $__internal_0_$__cuda_sm10x_tcgen05_guardrail_trap_col_being_dealloced_not_returned_by_alloc,@function
        .size           $__internal_0_$__cuda_sm10x_tcgen05_guardrail_trap_col_being_dealloced_not_returned_by_alloc,($__internal_1_$__cuda_sm10x_tcgen05_guardrail_trap_phase_invalid_during_alloc - $__internal_0_$__cuda_sm10x_tcgen05_guardrail_trap_col_being_dealloced_not_returned_by_alloc)
$__internal_0_$__cuda_sm10x_tcgen05_guardrail_trap_col_being_dealloced_not_returned_by_alloc:
[----:B------:R-:W-:Y:S05]  /*bf00*/  BPT.TRAP 0x1 ;  /* 0x000000040000795c */ /* 0x000fea0000300000 */
[----:B------:R-:W-:-:S04]  /*bf10*/  HFMA2 R3, -RZ, RZ, 0, 0 ;  /* 0x00000000ff037431 */ /* 0x000fc800000001ff */
[----:B------:R-:W-:Y:S05]  /*bf20*/  RET.REL.NODEC R2 `(_ZN7cutlass13device_kernelINS_4gemm6kernel13GemmUniversalIN4cute5tupleIJiiiiEEENS1_10collective13CollectiveMmaINS1_35MainloopSm100TmaUmmaWarpSpecializedILi3ELi2ELi2ENS5_IJNS4_1CILi1EEENSA_ILi8EEESB_EEEEENS5_IJNSA_ILi128EEENSA_ILi256EEENSA_ILi64EEEEEENS_10bfloat16_tENS5_IJlSB_lEEESJ_SK_NS4_8TiledMMAINS4_8MMA_AtomIJNS4_20SM100_MMA_F16BF16_SSISJ_SJ_fLi128ELi256ELNS4_4UMMA5MajorE0ELSP_0ELNSO_7ScaleInE0ELSQ_0EEEEEENS4_6LayoutINS5_IJSB_SB_SB_EEENS5_IJNSA_ILi0EEESV_SV_EEEEENS5_IJNS4_10UnderscoreESY_SY_EEEEENS4_23SM90_TMA_LOAD_MULTICASTENS4_14ComposedLayoutINS4_7SwizzleILi3ELi4ELi3EEENS4_18smem_ptr_flag_bitsILi16EEENST_INS5_IJSC_SH_EEENS5_IJSH_SB_EEEEEEEvNS4_8identityENS4_13SM90_TMA_LOADES1A_vS1B_EENS_8epilogue10collective18CollectiveEpilogueINS1E_23Sm100TmaWarpSpecializedILi4ELi2ELi64ELb1ELb0EEEJSI_NS5_IJNST_ISF_SB_EENST_ISH_SB_EEEEESJ_SK_SJ_SK_NS1E_6fusion15FusionCallbacksIS1I_NS1M_17LinearCombinationISJ_fSJ_fLNS_15FloatRoundStyleE2EEESI_S1L_JEEENS4_5SM1004TMEM4LOAD26SM100_TMEM_LOAD_32dp32b64xES1C_S1A_NS4_39AutoVectorizingCopyWithAssumedAlignmentILi128EEENS4_14SM90_TMA_STOREES1A_S1X_S1X_EEEvvEEEEvNT_6ParamsE) ;  /* 0xffffff4002347950 */ /* 0x000fea0003c3ffff */
        .weak           $__internal_1_$__cuda_sm10x_tcgen05_guardrail_trap_phase_invalid_during_alloc
        .type           $__internal_1_$__cuda_sm10x_tcgen05_guardrail_trap_phase_invalid_during_alloc,@function
        .size           $__internal_1_$__cuda_sm10x_tcgen05_guardrail_trap_phase_invalid_during_alloc,($__internal_2_$__cuda_sm10x_tcgen05_guardrail_trap_unallocated_columns_being_dealloced - $__internal_1_$__cuda_sm10x_tcgen05_guardrail_trap_phase_invalid_during_alloc)
$__internal_1_$__cuda_sm10x_tcgen05_guardrail_trap_phase_invalid_during_alloc:
[----:B------:R-:W-:Y:S05]  /*bf30*/  BPT.TRAP 0x1 ;  /* 0x000000040000795c */ /* 0x000fea0000300000 */
[----:B------:R-:W-:-:S04]  /*bf40*/  MOV R5, 0x0 ;  /* 0x0000000000057802 */ /* 0x000fc80000000f00 */
[----:B------:R-:W-:Y:S05]  /*bf50*/  RET.REL.NODEC R4 `(_ZN7cutlass13device_kernelINS_4gemm6kernel13GemmUniversalIN4cute5tupleIJiiiiEEENS1_10collective13CollectiveMmaINS1_35MainloopSm100TmaUmmaWarpSpecializedILi3ELi2ELi2ENS5_IJNS4_1CILi1EEENSA_ILi8EEESB_EEEEENS5_IJNSA_ILi128EEENSA_ILi256EEENSA_ILi64EEEEEENS_10bfloat16_tENS5_IJlSB_lEEESJ_SK_NS4_8TiledMMAINS4_8MMA_AtomIJNS4_20SM100_MMA_F16BF16_SSISJ_SJ_fLi128ELi256ELNS4_4UMMA5MajorE0ELSP_0ELNSO_7ScaleInE0ELSQ_0EEEEEENS4_6LayoutINS5_IJSB_SB_SB_EEENS5_IJNSA_ILi0EEESV_SV_EEEEENS5_IJNS4_10UnderscoreESY_SY_EEEEENS4_23SM90_TMA_LOAD_MULTICASTENS4_14ComposedLayoutINS4_7SwizzleILi3ELi4ELi3EEENS4_18smem_ptr_flag_bitsILi16EEENST_INS5_IJSC_SH_EEENS5_IJSH_SB_EEEEEEEvNS4_8identityENS4_13SM90_TMA_LOADES1A_vS1B_EENS_8epilogue10collective18CollectiveEpilogueINS1E_23Sm100TmaWarpSpecializedILi4ELi2ELi64ELb1ELb0EEEJSI_NS5_IJNST_ISF_SB_EENST_ISH_SB_EEEEESJ_SK_SJ_SK_NS1E_6fusion15FusionCallbacksIS1I_NS1M_17LinearCombinationISJ_fSJ_fLNS_15FloatRoundStyleE2EEESI_S1L_JEEENS4_5SM1004TMEM4LOAD26SM100_TMEM_LOAD_32dp32b64xES1C_S1A_NS4_39AutoVectorizingCopyWithAssumedAlignmentILi128EEENS4_14SM90_TMA_STOREES1A_S1X_S1X_EEEvvEEEEvNT_6ParamsE) ;  /* 0xffffff4004287950 */ /* 0x000fea0003c3ffff */
        .weak           $__internal_2_$__cuda_sm10x_tcgen05_guardrail_trap_unallocated_columns_being_dealloced
        .type           $__internal_2_$__cuda_sm10x_tcgen05_guardrail_trap_unallocated_columns_being_dealloced,@function
        .size           $__internal_2_$__cuda_sm10x_tcgen05_guardrail_trap_unallocated_columns_being_dealloced,(.L_x_174 - $__internal_2_$__cuda_sm10x_tcgen05_guardrail_trap_unallocated_columns_being_dealloced)
$__internal_2_$__cuda_sm10x_tcgen05_guardrail_trap_unallocated_columns_being_dealloced:
[----:B------:R-:W-:Y:S05]  /*bf60*/  BPT.TRAP 0x1 ;  /* 0x000000040000795c */ /* 0x000fea0000300000 */
[----:B------:R-:W-:-:S04]  /*bf70*/  HFMA2 R3, -RZ, RZ, 0, 0 ;  /* 0x00000000ff037431 */ /* 0x000fc800000001ff */
[----:B------:R-:W-:Y:S05]  /*bf80*/  RET.REL.NODEC R2 `(_ZN7cutlass13device_kernelINS_4gemm6kernel13GemmUniversalIN4cute5tupleIJiiiiEEENS1_10collective13CollectiveMmaINS1_35MainloopSm100TmaUmmaWarpSpecializedILi3ELi2ELi2ENS5_IJNS4_1CILi1EEENSA_ILi8EEESB_EEEEENS5_IJNSA_ILi128EEENSA_ILi256EEENSA_ILi64EEEEEENS_10bfloat16_tENS5_IJlSB_lEEESJ_SK_NS4_8TiledMMAINS4_8MMA_AtomIJNS4_20SM100_MMA_F16BF16_SSISJ_SJ_fLi128ELi256ELNS4_4UMMA5MajorE0ELSP_0ELNSO_7ScaleInE0ELSQ_0EEEEEENS4_6LayoutINS5_IJSB_SB_SB_EEENS5_IJNSA_ILi0EEESV_SV_EEEEENS5_IJNS4_10UnderscoreESY_SY_EEEEENS4_23SM90_TMA_LOAD_MULTICASTENS4_14ComposedLayoutINS4_7SwizzleILi3ELi4ELi3EEENS4_18smem_ptr_flag_bitsILi16EEENST_INS5_IJSC_SH_EEENS5_IJSH_SB_EEEEEEEvNS4_8identityENS4_13SM90_TMA_LOADES1A_vS1B_EENS_8epilogue10collective18CollectiveEpilogueINS1E_23Sm100TmaWarpSpecializedILi4ELi2ELi64ELb1ELb0EEEJSI_NS5_IJNST_ISF_SB_EENST_ISH_SB_EEEEESJ_SK_SJ_SK_NS1E_6fusion15FusionCallbacksIS1I_NS1M_17LinearCombinationISJ_fSJ_fLNS_15FloatRoundStyleE2EEESI_S1L_JEEENS4_5SM1004TMEM4LOAD26SM100_TMEM_LOAD_32dp32b64xES1C_S1A_NS4_39AutoVectorizingCopyWithAssumedAlignmentILi128EEENS4_14SM90_TMA_STOREES1A_S1X_S1X_EEEvvEEEEvNT_6ParamsE) ;  /* 0xffffff40021c7950 */ /* 0x000fea0003c3ffff */
.L_x_173:
[----:B------:R-:W-:-:S00]  /*bf90*/  BRA `(.L_x_173) ;  /* 0xfffffffc00fc7947 */ /* 0x000fc0000383ffff */
[----:B------:R-:W-:-:S00]  /*bfa0*/  NOP ;  /* 0x0000000000007918 */ /* 0x000fc00000000000 */
        /* <DEDUP_REMOVED lines=13> */
.L_x_174:


//--------------------- .nv.global.init           --------------------------
	.section	.nv.global.init,"aw",@progbits
.nv.global.init:
	.type		$str$27,@object
	.size		$str$27,($str$28 - $str$27)
$str$27:
        /*0000*/ 	.byte	0x28, 0x61, 0x64, 0x64, 0x72, 0x65, 0x73, 0x73, 0x20, 0x26, 0x20, 0x6d, 0x61, 0x73, 0x6b, 0x29
        /*0010*/ 	.byte	0x20, 0x3d, 0x3d, 0x20, 0x30, 0x00
	.type		$str$28,@object
	.size		$str$28,($str$26 - $str$28)
$str$28:
        /*0016*/ 	.byte	0x2f, 0x74, 0x6d, 0x70, 0x2f, 0x63, 0x75, 0x74, 0x6c, 0x61, 0x73, 0x73, 0x5f, 0x73, 0x77, 0x65
        /*0026*/ 	.byte	0x65, 0x70, 0x5f, 0x73, 0x72, 0x63, 0x2f, 0x69, 0x6e, 0x63, 0x6c, 0x75, 0x64, 0x65, 0x2f, 0x63
        /*0036*/ 	.byte	0x75, 0x74, 0x65, 0x2f, 0x70, 0x6f, 0x69, 0x6e, 0x74, 0x65, 0x72, 0x5f, 0x66, 0x6c, 0x61, 0x67
        /*0046*/ 	.byte	0x67, 0x65, 0x64, 0x2e, 0x68, 0x70, 0x70, 0x00
	.type		$str$26,@object
	.size		$str$26,($str$25 - $str$26)
$str$26:
        /*004e*/ 	.byte	0x2f, 0x74, 0x6d, 0x70, 0x2f, 0x63, 0x75, 0x74, 0x6c, 0x61, 0x73, 0x73, 0x5f, 0x73, 0x77, 0x65
        /*005e*/ 	.byte	0x65, 0x70, 0x5f, 0x73, 0x72, 0x63, 0x2f, 0x69, 0x6e, 0x63, 0x6c, 0x75, 0x64, 0x65, 0x2f, 0x63
        /*006e*/ 	.byte	0x75, 0x74, 0x65, 0x2f, 0x61, 0x74, 0x6f, 0x6d, 0x2f, 0x63, 0x6f, 0x70, 0x79, 0x5f, 0x74, 0x72
        /*007e*/ 	.byte	0x61, 0x69, 0x74, 0x73, 0x5f, 0x73, 0x6d, 0x31, 0x30, 0x30, 0x2e, 0x68, 0x70, 0x70, 0x00
	.type		$str$25,@object
	.size		$str$25,(__unnamed_1 - $str$25)
$str$25:
        /*008d*/ 	.byte	0x28, 0x28, 0x75, 0x69, 0x6e, 0x74, 0x33, 0x32, 0x5f, 0x74, 0x28, 0x74, 0x68, 0x72, 0x65, 0x61
        /*009d*/ 	.byte	0x64, 0x49, 0x64, 0x78, 0x2e, 0x78, 0x29, 0x20, 0x2f, 0x20, 0x33, 0x32, 0x29, 0x20, 0x25, 0x20
        /*00ad*/ 	.byte	0x34, 0x29, 0x20, 0x3d, 0x3d, 0x20, 0x28, 0x28, 0x28, 0x74, 0x6d, 0x65, 0x6d, 0x5f, 0x61, 0x64
        /*00bd*/ 	.byte	0x64, 0x72, 0x20, 0x3e, 0x3e, 0x20, 0x31, 0x36, 0x29, 0x20, 0x2f, 0x20, 0x33, 0x32, 0x29, 0x20
        /*00cd*/ 	.byte	0x25, 0x20, 0x34, 0x29, 0x00
	.type		__unnamed_1,@object
	.size		__unnamed_1,(__unnamed_2 - __unnamed_1)
__unnamed_1:
        /*00d2*/ 	.byte	0x61, 0x75, 0x74, 0x6f, 0x20, 0x63, 0x75, 0x74, 0x65, 0x3a, 0x3a, 0x61, 0x73, 0x5f, 0x70, 0x6f
        /* <DEDUP_REMOVED lines=24> */
        /*0262*/ 	.byte	0x38, 0x31, 0x39, 0x32, 0x3e, 0x3e, 0x3e, 0x3e, 0x5d, 0x00
	.type		__unnamed_2,@object
	.size		__unnamed_2,(.L_2 - __unnamed_2)
__unnamed_2:
        /* <DEDUP_REMOVED lines=43> */
        /*051c*/ 	.byte	0x74, 0x65, 0x3a, 0x3a, 0x43, 0x3c, 0x30, 0x3e, 0x3e, 0x3e, 0x3e, 0x5d, 0x00
.L_2:


//--------------------- .nv.shared._ZN7cutlass13device_kernelINS_4gemm6kernel13GemmUniversalIN4cute5tupleIJiiiiEEENS1_10collective13CollectiveMmaINS1_35MainloopSm100TmaUmmaWarpSpecializedILi3ELi2ELi2ENS5_IJNS4_1CILi1EEENSA_ILi8EEESB_EEEEENS5_IJNSA_ILi128EEENSA_ILi256EEENSA_ILi64EEEEEENS_10bfloat16_tENS5_IJlSB_lEEESJ_SK_NS4_8TiledMMAINS4_8MMA_AtomIJNS4_20SM100_MMA_F16BF16_SSISJ_SJ_fLi128ELi256ELNS4_4UMMA5MajorE0ELSP_0ELNSO_7ScaleInE0ELSQ_0EEEEEENS4_6LayoutINS5_IJSB_SB_SB_EEENS5_IJNSA_ILi0EEESV_SV_EEEEENS5_IJNS4_10UnderscoreESY_SY_EEEEENS4_23SM90_TMA_LOAD_MULTICASTENS4_14ComposedLayoutINS4_7SwizzleILi3ELi4ELi3EEENS4_18smem_ptr_flag_bitsILi16EEENST_INS5_IJSC_SH_EEENS5_IJSH_SB_EEEEEEEvNS4_8identityENS4_13SM90_TMA_LOADES1A_vS1B_EENS_8epilogue10collective18CollectiveEpilogueINS1E_23Sm100TmaWarpSpecializedILi4ELi2ELi64ELb1ELb0EEEJSI_NS5_IJNST_ISF_SB_EENST_ISH_SB_EEEEESJ_SK_SJ_SK_NS1E_6fusion15FusionCallbacksIS1I_NS1M_17LinearCombinationISJ_fSJ_fLNS_15FloatRoundStyleE2EEESI_S1L_JEEENS4_5SM1004TMEM4LOAD26SM100_TMEM_LOAD_32dp32b64xES1C_S1A_NS4_39AutoVectorizingCopyWithAssumedAlignmentILi128EEENS4_14SM90_TMA_STOREES1A_S1X_S1X_EEEvvEEEEvNT_6ParamsE --------------------------
	.section	.nv.shared._ZN7cutlass13device_kernelINS_4gemm6kernel13GemmUniversalIN4cute5tupleIJiiiiEEENS1_10collective13CollectiveMmaINS1_35MainloopSm100TmaUmmaWarpSpecializedILi3ELi2ELi2ENS5_IJNS4_1CILi1EEENSA_ILi8EEESB_EEEEENS5_IJNSA_ILi128EEENSA_ILi256EEENSA_ILi64EEEEEENS_10bfloat16_tENS5_IJlSB_lEEESJ_SK_NS4_8TiledMMAINS4_8MMA_AtomIJNS4_20SM100_MMA_F16BF16_SSISJ_SJ_fLi128ELi256ELNS4_4UMMA5MajorE0ELSP_0ELNSO_7ScaleInE0ELSQ_0EEEEEENS4_6LayoutINS5_IJSB_SB_SB_EEENS5_IJNSA_ILi0EEESV_SV_EEEEENS5_IJNS4_10UnderscoreESY_SY_EEEEENS4_23SM90_TMA_LOAD_MULTICASTENS4_14ComposedLayoutINS4_7SwizzleILi3ELi4ELi3EEENS4_18smem_ptr_flag_bitsILi16EEENST_INS5_IJSC_SH_EEENS5_IJSH_SB_EEEEEEEvNS4_8identityENS4_13SM90_TMA_LOADES1A_vS1B_EENS_8epilogue10collective18CollectiveEpilogueINS1E_23Sm100TmaWarpSpecializedILi4ELi2ELi64ELb1ELb0EEEJSI_NS5_IJNST_ISF_SB_EENST_ISH_SB_EEEEESJ_SK_SJ_SK_NS1E_6fusion15FusionCallbacksIS1I_NS1M_17LinearCombinationISJ_fSJ_fLNS_15FloatRoundStyleE2EEESI_S1L_JEEENS4_5SM1004TMEM4LOAD26SM100_TMEM_LOAD_32dp32b64xES1C_S1A_NS4_39AutoVectorizingCopyWithAssumedAlignmentILi128EEENS4_14SM90_TMA_STOREES1A_S1X_S1X_EEEvvEEEEvNT_6ParamsE,"aw",@nobits
	.sectionflags	@""
	.align	16
	.zero		1024


//--------------------- .nv.shared.reserved.0     --------------------------
	.section	.nv.shared.reserved.0,"aw",@nobits
	.weak		__nv_reservedSMEM_offset_0_alias
	.size		__nv_reservedSMEM_offset_0_alias, 0, 64
	.other		__nv_reservedSMEM_offset_0_alias,@"STO_CUDA_RESERVED_SHARED STV_DEFAULT"
__nv_reservedSMEM_offset_0_alias:
	.zero		0
.nv.shared.reserved.0:
	.zero		64
	.weak		__nv_reservedSMEM_tcgen05_partition
	.type		__nv_reservedSMEM_tcgen05_partition,@object
	.size		__nv_reservedSMEM_tcgen05_partition,(.L_0 - __nv_reservedSMEM_tcgen05_partition)
__nv_reservedSMEM_tcgen05_partition:
	.zero		32
.L_0:


//--------------------- .nv.global                --------------------------
	.section	.nv.global,"aw",@nobits
.nv.global:
	.type		_ZN40_INTERNAL_b725c060_4_k_cu_a6a12a70_270034cute1_E,@object
	.size		_ZN40_INTERNAL_b725c060_4_k_cu_a6a12a70_270034cute1_E,(_ZN40_INTERNAL_b725c060_4_k_cu_a6a12a70_270034cuda3std3__45__cpo6cbeginE - _ZN40_INTERNAL_b725c060_4_k_cu_a6a12a70_270034cute1_E)
_ZN40_INTERNAL_b725c060_4_k_cu_a6a12a70_270034cute1_E:
	.zero		1
	.type		_ZN40_INTERNAL_b725c060_4_k_cu_a6a12a70_270034cuda3std3__45__cpo6cbeginE,@object
	.size		_ZN40_INTERNAL_b725c060_4_k_cu_a6a12a70_270034cuda3std3__45__cpo6cbeginE,(_ZN40_INTERNAL_b725c060_4_k_cu_a6a12a70_270034cuda3std3__48in_placeE - _ZN40_INTERNAL_b725c060_4_k_cu_a6a12a70_270034cuda3std3__45__cpo6cbeginE)
_ZN40_INTERNAL_b725c060_4_k_cu_a6a12a70_270034cuda3std3__45__cpo6cbeginE:
	.zero		1
	.type		_ZN40_INTERNAL_b725c060_4_k_cu_a6a12a70_270034cuda3std3__48in_placeE,@object
	.size		_ZN40_INTERNAL_b725c060_4_k_cu_a6a12a70_270034cuda3std3__48in_placeE,(_ZN40_INTERNAL_b725c060_4_k_cu_a6a12a70_270034cuda3std6ranges3__45__cpo9iter_moveE - _ZN40_INTERNAL_b725c060_4_k_cu_a6a12a70_270034cuda3std3__48in_placeE)
_ZN40_INTERNAL_b725c060_4_k_cu_a6a12a70_270034cuda3std3__48in_placeE:
	.zero		1
	.type		_ZN40_INTERNAL_b725c060_4_k_cu_a6a12a70_270034cuda3std6ranges3__45__cpo9iter_moveE,@object
	.size		_ZN40_INTERNAL_b725c060_4_k_cu_a6a12a70_270034cuda3std6ranges3__45__cpo9iter_moveE,(_ZN40_INTERNAL_b725c060_4_k_cu_a6a12a70_270034cuda3std3__45__cpo5beginE - _ZN40_INTERNAL_b725c060_4_k_cu_a6a12a70_270034cuda3std6ranges3__45__cpo9iter_moveE)
_ZN40_INTERNAL_b725c060_4_k_cu_a6a12a70_270034cuda3std6ranges3__45__cpo9iter_moveE:
	.zero		1
	.type		_ZN40_INTERNAL_b725c060_4_k_cu_a6a12a70_270034cuda3std3__45__cpo5beginE,@object
	.size		_ZN40_INTERNAL_b725c060_4_k_cu_a6a12a70_270034cuda3std3__45__cpo5beginE,(_ZN40_INTERNAL_b725c060_4_k_cu_a6a12a70_270034cuda3std3__442_GLOBAL__N__b725c060_4_k_cu_a6a12a70_270036ignoreE - _ZN40_INTERNAL_b725c060_4_k_cu_a6a12a70_270034cuda3std3__45__cpo5beginE)
_ZN40_INTERNAL_b725c060_4_k_cu_a6a12a70_270034cuda3std3__45__cpo5beginE:
	.zero		1
	.type		_ZN40_INTERNAL_b725c060_4_k_cu_a6a12a70_270034cuda3std3__442_GLOBAL__N__b725c060_4_k_cu_a6a12a70_270036ignoreE,@object
	.size		_ZN40_INTERNAL_b725c060_4_k_cu_a6a12a70_270034cuda3std3__442_GLOBAL__N__b725c060_4_k_cu_a6a12a70_270036ignoreE,(_ZN40_INTERNAL_b725c060_4_k_cu_a6a12a70_270034cute7productE - _ZN40_INTERNAL_b725c060_4_k_cu_a6a12a70_270034cuda3std3__442_GLOBAL__N__b725c060_4_k_cu_a6a12a70_270036ignoreE)
_ZN40_INTERNAL_b725c060_4_k_cu_a6a12a70_270034cuda3std3__442_GLOBAL__N__b725c060_4_k_cu_a6a12a70_270036ignoreE:
	.zero		1
	.type		_ZN40_INTERNAL_b725c060_4_k_cu_a6a12a70_270034cute7productE,@object
	.size		_ZN40_INTERNAL_b725c060_4_k_cu_a6a12a70_270034cute7productE,(_ZN40_INTERNAL_b725c060_4_k_cu_a6a12a70_270034cuda3std3__45__cpo3endE - _ZN40_INTERNAL_b725c060_4_k_cu_a6a12a70_270034cute7productE)
_ZN40_INTERNAL_b725c060_4_k_cu_a6a12a70_270034cute7productE:
	.zero		1
	.type		_ZN40_INTERNAL_b725c060_4_k_cu_a6a12a70_270034cuda3std3__45__cpo3endE,@object
	.size		_ZN40_INTERNAL_b725c060_4_k_cu_a6a12a70_270034cuda3std3__45__cpo3endE,(_ZN40_INTERNAL_b725c060_4_k_cu_a6a12a70_270034cuda3std3__419piecewise_constructE - _ZN40_INTERNAL_b725c060_4_k_cu_a6a12a70_270034cuda3std3__45__cpo3endE)
_ZN40_INTERNAL_b725c060_4_k_cu_a6a12a70_270034cuda3std3__45__cpo3endE:
	.zero		1
	.type		_ZN40_INTERNAL_b725c060_4_k_cu_a6a12a70_270034cuda3std3__419piecewise_constructE,@object
	.size		_ZN40_INTERNAL_b725c060_4_k_cu_a6a12a70_270034cuda3std3__419piecewise_constructE,(_ZN40_INTERNAL_b725c060_4_k_cu_a6a12a70_270034cuda3std3__45__cpo4cendE - _ZN40_INTERNAL_b725c060_4_k_cu_a6a12a70_270034cuda3std3__419piecewise_constructE)
_ZN40_INTERNAL_b725c060_4_k_cu_a6a12a70_270034cuda3std3__419piecewise_constructE:
	.zero		1
	.type		_ZN40_INTERNAL_b725c060_4_k_cu_a6a12a70_270034cuda3std3__45__cpo4cendE,@object
	.size		_ZN40_INTERNAL_b725c060_4_k_cu_a6a12a70_270034cuda3std3__45__cpo4cendE,(_ZN40_INTERNAL_b725c060_4_k_cu_a6a12a70_270034cuda3std6ranges3__45__cpo4swapE - _ZN40_INTERNAL_b725c060_4_k_cu_a6a12a70_270034cuda3std3__45__cpo4cendE)
_ZN40_INTERNAL_b725c060_4_k_cu_a6a12a70_270034cuda3std3__45__cpo4cendE:
	.zero		1
	.type		_ZN40_INTERNAL_b725c060_4_k_cu_a6a12a70_270034cuda3std6ranges3__45__cpo4swapE,@object
	.size		_ZN40_INTERNAL_b725c060_4_k_cu_a6a12a70_270034cuda3std6ranges3__45__cpo4swapE,(.L_10 - _ZN40_INTERNAL_b725c060_4_k_cu_a6a12a70_270034cuda3std6ranges3__45__cpo4swapE)
_ZN40_INTERNAL_b725c060_4_k_cu_a6a12a70_270034cuda3std6ranges3__45__cpo4swapE:
	.zero		1
.L_10:


//--------------------- .nv.constant0._ZN7cutlass13device_kernelINS_4gemm6kernel13GemmUniversalIN4cute5tupleIJiiiiEEENS1_10collective13CollectiveMmaINS1_35MainloopSm100TmaUmmaWarpSpecializedILi3ELi2ELi2ENS5_IJNS4_1CILi1EEENSA_ILi8EEESB_EEEEENS5_IJNSA_ILi128EEENSA_ILi256EEENSA_ILi64EEEEEENS_10bfloat16_tENS5_IJlSB_lEEESJ_SK_NS4_8TiledMMAINS4_8MMA_AtomIJNS4_20SM100_MMA_F16BF16_SSISJ_SJ_fLi128ELi256ELNS4_4UMMA5MajorE0ELSP_0ELNSO_7ScaleInE0ELSQ_0EEEEEENS4_6LayoutINS5_IJSB_SB_SB_EEENS5_IJNSA_ILi0EEESV_SV_EEEEENS5_IJNS4_10UnderscoreESY_SY_EEEEENS4_23SM90_TMA_LOAD_MULTICASTENS4_14ComposedLayoutINS4_7SwizzleILi3ELi4ELi3EEENS4_18smem_ptr_flag_bitsILi16EEENST_INS5_IJSC_SH_EEENS5_IJSH_SB_EEEEEEEvNS4_8identityENS4_13SM90_TMA_LOADES1A_vS1B_EENS_8epilogue10collective18CollectiveEpilogueINS1E_23Sm100TmaWarpSpecializedILi4ELi2ELi64ELb1ELb0EEEJSI_NS5_IJNST_ISF_SB_EENST_ISH_SB_EEEEESJ_SK_SJ_SK_NS1E_6fusion15FusionCallbacksIS1I_NS1M_17LinearCombinationISJ_fSJ_fLNS_15FloatRoundStyleE2EEESI_S1L_JEEENS4_5SM1004TMEM4LOAD26SM100_TMEM_LOAD_32dp32b64xES1C_S1A_NS4_39AutoVectorizingCopyWithAssumedAlignmentILi128EEENS4_14SM90_TMA_STOREES1A_S1X_S1X_EEEvvEEEEvNT_6ParamsE --------------------------
	.section	.nv.constant0._ZN7cutlass13device_kernelINS_4gemm6kernel13GemmUniversalIN4cute5tupleIJiiiiEEENS1_10collective13CollectiveMmaINS1_35MainloopSm100TmaUmmaWarpSpecializedILi3ELi2ELi2ENS5_IJNS4_1CILi1EEENSA_ILi8EEESB_EEEEENS5_IJNSA_ILi128EEENSA_ILi256EEENSA_ILi64EEEEEENS_10bfloat16_tENS5_IJlSB_lEEESJ_SK_NS4_8TiledMMAINS4_8MMA_AtomIJNS4_20SM100_MMA_F16BF16_SSISJ_SJ_fLi128ELi256ELNS4_4UMMA5MajorE0ELSP_0ELNSO_7ScaleInE0ELSQ_0EEEEEENS4_6LayoutINS5_IJSB_SB_SB_EEENS5_IJNSA_ILi0EEESV_SV_EEEEENS5_IJNS4_10UnderscoreESY_SY_EEEEENS4_23SM90_TMA_LOAD_MULTICASTENS4_14ComposedLayoutINS4_7SwizzleILi3ELi4ELi3EEENS4_18smem_ptr_flag_bitsILi16EEENST_INS5_IJSC_SH_EEENS5_IJSH_SB_EEEEEEEvNS4_8identityENS4_13SM90_TMA_LOADES1A_vS1B_EENS_8epilogue10collective18CollectiveEpilogueINS1E_23Sm100TmaWarpSpecializedILi4ELi2ELi64ELb1ELb0EEEJSI_NS5_IJNST_ISF_SB_EENST_ISH_SB_EEEEESJ_SK_SJ_SK_NS1E_6fusion15FusionCallbacksIS1I_NS1M_17LinearCombinationISJ_fSJ_fLNS_15FloatRoundStyleE2EEESI_S1L_JEEENS4_5SM1004TMEM4LOAD26SM100_TMEM_LOAD_32dp32b64xES1C_S1A_NS4_39AutoVectorizingCopyWithAssumedAlignmentILi128EEENS4_14SM90_TMA_STOREES1A_S1X_S1X_EEEvvEEEEvNT_6ParamsE,"a",@progbits
	.sectionflags	@""
	.align	4
.nv.constant0._ZN7cutlass13device_kernelINS_4gemm6kernel13GemmUniversalIN4cute5tupleIJiiiiEEENS1_10collective13CollectiveMmaINS1_35MainloopSm100TmaUmmaWarpSpecializedILi3ELi2ELi2ENS5_IJNS4_1CILi1EEENSA_ILi8EEESB_EEEEENS5_IJNSA_ILi128EEENSA_ILi256EEENSA_ILi64EEEEEENS_10bfloat16_tENS5_IJlSB_lEEESJ_SK_NS4_8TiledMMAINS4_8MMA_AtomIJNS4_20SM100_MMA_F16BF16_SSISJ_SJ_fLi128ELi256ELNS4_4UMMA5MajorE0ELSP_0ELNSO_7ScaleInE0ELSQ_0EEEEEENS4_6LayoutINS5_IJSB_SB_SB_EEENS5_IJNSA_ILi0EEESV_SV_EEEEENS5_IJNS4_10UnderscoreESY_SY_EEEEENS4_23SM90_TMA_LOAD_MULTICASTENS4_14ComposedLayoutINS4_7SwizzleILi3ELi4ELi3EEENS4_18smem_ptr_flag_bitsILi16EEENST_INS5_IJSC_SH_EEENS5_IJSH_SB_EEEEEEEvNS4_8identityENS4_13SM90_TMA_LOADES1A_vS1B_EENS_8epilogue10collective18CollectiveEpilogueINS1E_23Sm100TmaWarpSpecializedILi4ELi2ELi64ELb1ELb0EEEJSI_NS5_IJNST_ISF_SB_EENST_ISH_SB_EEEEESJ_SK_SJ_SK_NS1E_6fusion15FusionCallbacksIS1I_NS1M_17LinearCombinationISJ_fSJ_fLNS_15FloatRoundStyleE2EEESI_S1L_JEEENS4_5SM1004TMEM4LOAD26SM100_TMEM_LOAD_32dp32b64xES1C_S1A_NS4_39AutoVectorizingCopyWithAssumedAlignmentILi128EEENS4_14SM90_TMA_STOREES1A_S1X_S1X_EEEvvEEEEvNT_6ParamsE:
	.zero		2944


//--------------------- SYMBOLS --------------------------

	.type		.nv.reservedSmem.offset0,@object
	.size		.nv.reservedSmem.offset0,0x4
	.type		.nv.reservedSmem.cap,@object
	.size		.nv.reservedSmem.cap,0x4
	.type		__assertfail,@function
